//
// Generated by NVIDIA NVVM Compiler
//
// Compiler Build ID: CL-36424714
// Cuda compilation tools, release 13.0, V13.0.88
// Based on NVVM 20.0.0
//

.version 9.0
.target sm_100
.address_size 64

	// .globl	_Z49rwkv7_albatross_kernel_forward_w0_fp16_dither_seqI6__halfLi2EEviiiiPT_PKS1_S4_S4_S4_S4_S4_S2_PKi
// _ZZ49rwkv7_albatross_kernel_forward_w0_fp16_dither_seqI6__halfLi2EEviiiiPT_PKS1_S4_S4_S4_S4_S4_S2_PKiE10state_smem has been demoted
// _ZZ49rwkv7_albatross_kernel_forward_w0_fp16_dither_seqI6__halfLi2EEviiiiPT_PKS1_S4_S4_S4_S4_S4_S2_PKiE1r has been demoted
// _ZZ49rwkv7_albatross_kernel_forward_w0_fp16_dither_seqI6__halfLi2EEviiiiPT_PKS1_S4_S4_S4_S4_S4_S2_PKiE1k has been demoted
// _ZZ49rwkv7_albatross_kernel_forward_w0_fp16_dither_seqI6__halfLi2EEviiiiPT_PKS1_S4_S4_S4_S4_S4_S2_PKiE1w has been demoted
// _ZZ49rwkv7_albatross_kernel_forward_w0_fp16_dither_seqI6__halfLi2EEviiiiPT_PKS1_S4_S4_S4_S4_S4_S2_PKiE1a has been demoted
// _ZZ49rwkv7_albatross_kernel_forward_w0_fp16_dither_seqI6__halfLi2EEviiiiPT_PKS1_S4_S4_S4_S4_S4_S2_PKiE1b has been demoted
// _ZZ49rwkv7_albatross_kernel_forward_w0_fp16_dither_seqI6__halfLi4EEviiiiPT_PKS1_S4_S4_S4_S4_S4_S2_PKiE10state_smem has been demoted
// _ZZ49rwkv7_albatross_kernel_forward_w0_fp16_dither_seqI6__halfLi4EEviiiiPT_PKS1_S4_S4_S4_S4_S4_S2_PKiE1r has been demoted
// _ZZ49rwkv7_albatross_kernel_forward_w0_fp16_dither_seqI6__halfLi4EEviiiiPT_PKS1_S4_S4_S4_S4_S4_S2_PKiE1k has been demoted
// _ZZ49rwkv7_albatross_kernel_forward_w0_fp16_dither_seqI6__halfLi4EEviiiiPT_PKS1_S4_S4_S4_S4_S4_S2_PKiE1w has been demoted
// _ZZ49rwkv7_albatross_kernel_forward_w0_fp16_dither_seqI6__halfLi4EEviiiiPT_PKS1_S4_S4_S4_S4_S4_S2_PKiE1a has been demoted
// _ZZ49rwkv7_albatross_kernel_forward_w0_fp16_dither_seqI6__halfLi4EEviiiiPT_PKS1_S4_S4_S4_S4_S4_S2_PKiE1b has been demoted
// _ZZ49rwkv7_albatross_kernel_forward_w0_fp16_dither_seqI6__halfLi8EEviiiiPT_PKS1_S4_S4_S4_S4_S4_S2_PKiE10state_smem has been demoted
// _ZZ49rwkv7_albatross_kernel_forward_w0_fp16_dither_seqI6__halfLi8EEviiiiPT_PKS1_S4_S4_S4_S4_S4_S2_PKiE1r has been demoted
// _ZZ49rwkv7_albatross_kernel_forward_w0_fp16_dither_seqI6__halfLi8EEviiiiPT_PKS1_S4_S4_S4_S4_S4_S2_PKiE1k has been demoted
// _ZZ49rwkv7_albatross_kernel_forward_w0_fp16_dither_seqI6__halfLi8EEviiiiPT_PKS1_S4_S4_S4_S4_S4_S2_PKiE1w has been demoted
// _ZZ49rwkv7_albatross_kernel_forward_w0_fp16_dither_seqI6__halfLi8EEviiiiPT_PKS1_S4_S4_S4_S4_S4_S2_PKiE1a has been demoted
// _ZZ49rwkv7_albatross_kernel_forward_w0_fp16_dither_seqI6__halfLi8EEviiiiPT_PKS1_S4_S4_S4_S4_S4_S2_PKiE1b has been demoted
// _ZZ49rwkv7_albatross_kernel_forward_w0_fp16_dither_seqI6__halfLi16EEviiiiPT_PKS1_S4_S4_S4_S4_S4_S2_PKiE10state_smem has been demoted
// _ZZ49rwkv7_albatross_kernel_forward_w0_fp16_dither_seqI6__halfLi16EEviiiiPT_PKS1_S4_S4_S4_S4_S4_S2_PKiE1r has been demoted
// _ZZ49rwkv7_albatross_kernel_forward_w0_fp16_dither_seqI6__halfLi16EEviiiiPT_PKS1_S4_S4_S4_S4_S4_S2_PKiE1k has been demoted
// _ZZ49rwkv7_albatross_kernel_forward_w0_fp16_dither_seqI6__halfLi16EEviiiiPT_PKS1_S4_S4_S4_S4_S4_S2_PKiE1w has been demoted
// _ZZ49rwkv7_albatross_kernel_forward_w0_fp16_dither_seqI6__halfLi16EEviiiiPT_PKS1_S4_S4_S4_S4_S4_S2_PKiE1a has been demoted
// _ZZ49rwkv7_albatross_kernel_forward_w0_fp16_dither_seqI6__halfLi16EEviiiiPT_PKS1_S4_S4_S4_S4_S4_S2_PKiE1b has been demoted
// _ZZ49rwkv7_albatross_kernel_forward_w0_fp16_dither_seqI6__halfLi32EEviiiiPT_PKS1_S4_S4_S4_S4_S4_S2_PKiE10state_smem has been demoted
// _ZZ49rwkv7_albatross_kernel_forward_w0_fp16_dither_seqI6__halfLi32EEviiiiPT_PKS1_S4_S4_S4_S4_S4_S2_PKiE1r has been demoted
// _ZZ49rwkv7_albatross_kernel_forward_w0_fp16_dither_seqI6__halfLi32EEviiiiPT_PKS1_S4_S4_S4_S4_S4_S2_PKiE1k has been demoted
// _ZZ49rwkv7_albatross_kernel_forward_w0_fp16_dither_seqI6__halfLi32EEviiiiPT_PKS1_S4_S4_S4_S4_S4_S2_PKiE1w has been demoted
// _ZZ49rwkv7_albatross_kernel_forward_w0_fp16_dither_seqI6__halfLi32EEviiiiPT_PKS1_S4_S4_S4_S4_S4_S2_PKiE1a has been demoted
// _ZZ49rwkv7_albatross_kernel_forward_w0_fp16_dither_seqI6__halfLi32EEviiiiPT_PKS1_S4_S4_S4_S4_S4_S2_PKiE1b has been demoted
// _ZZ49rwkv7_albatross_kernel_forward_w0_fp16_dither_seqI6__halfLi64EEviiiiPT_PKS1_S4_S4_S4_S4_S4_S2_PKiE10state_smem has been demoted
// _ZZ49rwkv7_albatross_kernel_forward_w0_fp16_dither_seqI6__halfLi64EEviiiiPT_PKS1_S4_S4_S4_S4_S4_S2_PKiE1r has been demoted
// _ZZ49rwkv7_albatross_kernel_forward_w0_fp16_dither_seqI6__halfLi64EEviiiiPT_PKS1_S4_S4_S4_S4_S4_S2_PKiE1k has been demoted
// _ZZ49rwkv7_albatross_kernel_forward_w0_fp16_dither_seqI6__halfLi64EEviiiiPT_PKS1_S4_S4_S4_S4_S4_S2_PKiE1w has been demoted
// _ZZ49rwkv7_albatross_kernel_forward_w0_fp16_dither_seqI6__halfLi64EEviiiiPT_PKS1_S4_S4_S4_S4_S4_S2_PKiE1a has been demoted
// _ZZ49rwkv7_albatross_kernel_forward_w0_fp16_dither_seqI6__halfLi64EEviiiiPT_PKS1_S4_S4_S4_S4_S4_S2_PKiE1b has been demoted
// _ZZ49rwkv7_albatross_kernel_forward_w0_fp16_dither_oneI6__halfLi2EEviiiPT_PKS1_S4_S4_S4_S4_S4_S2_PKiE10state_smem has been demoted
// _ZZ49rwkv7_albatross_kernel_forward_w0_fp16_dither_oneI6__halfLi2EEviiiPT_PKS1_S4_S4_S4_S4_S4_S2_PKiE1r has been demoted
// _ZZ49rwkv7_albatross_kernel_forward_w0_fp16_dither_oneI6__halfLi2EEviiiPT_PKS1_S4_S4_S4_S4_S4_S2_PKiE1k has been demoted
// _ZZ49rwkv7_albatross_kernel_forward_w0_fp16_dither_oneI6__halfLi2EEviiiPT_PKS1_S4_S4_S4_S4_S4_S2_PKiE1w has been demoted
// _ZZ49rwkv7_albatross_kernel_forward_w0_fp16_dither_oneI6__halfLi2EEviiiPT_PKS1_S4_S4_S4_S4_S4_S2_PKiE1a has been demoted
// _ZZ49rwkv7_albatross_kernel_forward_w0_fp16_dither_oneI6__halfLi2EEviiiPT_PKS1_S4_S4_S4_S4_S4_S2_PKiE1b has been demoted
// _ZZ49rwkv7_albatross_kernel_forward_w0_fp16_dither_oneI6__halfLi4EEviiiPT_PKS1_S4_S4_S4_S4_S4_S2_PKiE10state_smem has been demoted
// _ZZ49rwkv7_albatross_kernel_forward_w0_fp16_dither_oneI6__halfLi4EEviiiPT_PKS1_S4_S4_S4_S4_S4_S2_PKiE1r has been demoted
// _ZZ49rwkv7_albatross_kernel_forward_w0_fp16_dither_oneI6__halfLi4EEviiiPT_PKS1_S4_S4_S4_S4_S4_S2_PKiE1k has been demoted
// _ZZ49rwkv7_albatross_kernel_forward_w0_fp16_dither_oneI6__halfLi4EEviiiPT_PKS1_S4_S4_S4_S4_S4_S2_PKiE1w has been demoted
// _ZZ49rwkv7_albatross_kernel_forward_w0_fp16_dither_oneI6__halfLi4EEviiiPT_PKS1_S4_S4_S4_S4_S4_S2_PKiE1a has been demoted
// _ZZ49rwkv7_albatross_kernel_forward_w0_fp16_dither_oneI6__halfLi4EEviiiPT_PKS1_S4_S4_S4_S4_S4_S2_PKiE1b has been demoted
// _ZZ49rwkv7_albatross_kernel_forward_w0_fp16_dither_oneI6__halfLi8EEviiiPT_PKS1_S4_S4_S4_S4_S4_S2_PKiE10state_smem has been demoted
// _ZZ49rwkv7_albatross_kernel_forward_w0_fp16_dither_oneI6__halfLi8EEviiiPT_PKS1_S4_S4_S4_S4_S4_S2_PKiE1r has been demoted
// _ZZ49rwkv7_albatross_kernel_forward_w0_fp16_dither_oneI6__halfLi8EEviiiPT_PKS1_S4_S4_S4_S4_S4_S2_PKiE1k has been demoted
// _ZZ49rwkv7_albatross_kernel_forward_w0_fp16_dither_oneI6__halfLi8EEviiiPT_PKS1_S4_S4_S4_S4_S4_S2_PKiE1w has been demoted
// _ZZ49rwkv7_albatross_kernel_forward_w0_fp16_dither_oneI6__halfLi8EEviiiPT_PKS1_S4_S4_S4_S4_S4_S2_PKiE1a has been demoted
// _ZZ49rwkv7_albatross_kernel_forward_w0_fp16_dither_oneI6__halfLi8EEviiiPT_PKS1_S4_S4_S4_S4_S4_S2_PKiE1b has been demoted
// _ZZ49rwkv7_albatross_kernel_forward_w0_fp16_dither_oneI6__halfLi16EEviiiPT_PKS1_S4_S4_S4_S4_S4_S2_PKiE10state_smem has been demoted
// _ZZ49rwkv7_albatross_kernel_forward_w0_fp16_dither_oneI6__halfLi16EEviiiPT_PKS1_S4_S4_S4_S4_S4_S2_PKiE1r has been demoted
// _ZZ49rwkv7_albatross_kernel_forward_w0_fp16_dither_oneI6__halfLi16EEviiiPT_PKS1_S4_S4_S4_S4_S4_S2_PKiE1k has been demoted
// _ZZ49rwkv7_albatross_kernel_forward_w0_fp16_dither_oneI6__halfLi16EEviiiPT_PKS1_S4_S4_S4_S4_S4_S2_PKiE1w has been demoted
// _ZZ49rwkv7_albatross_kernel_forward_w0_fp16_dither_oneI6__halfLi16EEviiiPT_PKS1_S4_S4_S4_S4_S4_S2_PKiE1a has been demoted
// _ZZ49rwkv7_albatross_kernel_forward_w0_fp16_dither_oneI6__halfLi16EEviiiPT_PKS1_S4_S4_S4_S4_S4_S2_PKiE1b has been demoted
// _ZZ49rwkv7_albatross_kernel_forward_w0_fp16_dither_oneI6__halfLi32EEviiiPT_PKS1_S4_S4_S4_S4_S4_S2_PKiE10state_smem has been demoted
// _ZZ49rwkv7_albatross_kernel_forward_w0_fp16_dither_oneI6__halfLi32EEviiiPT_PKS1_S4_S4_S4_S4_S4_S2_PKiE1r has been demoted
// _ZZ49rwkv7_albatross_kernel_forward_w0_fp16_dither_oneI6__halfLi32EEviiiPT_PKS1_S4_S4_S4_S4_S4_S2_PKiE1k has been demoted
// _ZZ49rwkv7_albatross_kernel_forward_w0_fp16_dither_oneI6__halfLi32EEviiiPT_PKS1_S4_S4_S4_S4_S4_S2_PKiE1w has been demoted
// _ZZ49rwkv7_albatross_kernel_forward_w0_fp16_dither_oneI6__halfLi32EEviiiPT_PKS1_S4_S4_S4_S4_S4_S2_PKiE1a has been demoted
// _ZZ49rwkv7_albatross_kernel_forward_w0_fp16_dither_oneI6__halfLi32EEviiiPT_PKS1_S4_S4_S4_S4_S4_S2_PKiE1b has been demoted
// _ZZ49rwkv7_albatross_kernel_forward_w0_fp16_dither_oneI6__halfLi64EEviiiPT_PKS1_S4_S4_S4_S4_S4_S2_PKiE10state_smem has been demoted
// _ZZ49rwkv7_albatross_kernel_forward_w0_fp16_dither_oneI6__halfLi64EEviiiPT_PKS1_S4_S4_S4_S4_S4_S2_PKiE1r has been demoted
// _ZZ49rwkv7_albatross_kernel_forward_w0_fp16_dither_oneI6__halfLi64EEviiiPT_PKS1_S4_S4_S4_S4_S4_S2_PKiE1k has been demoted
// _ZZ49rwkv7_albatross_kernel_forward_w0_fp16_dither_oneI6__halfLi64EEviiiPT_PKS1_S4_S4_S4_S4_S4_S2_PKiE1w has been demoted
// _ZZ49rwkv7_albatross_kernel_forward_w0_fp16_dither_oneI6__halfLi64EEviiiPT_PKS1_S4_S4_S4_S4_S4_S2_PKiE1a has been demoted
// _ZZ49rwkv7_albatross_kernel_forward_w0_fp16_dither_oneI6__halfLi64EEviiiPT_PKS1_S4_S4_S4_S4_S4_S2_PKiE1b has been demoted

.visible .entry _Z49rwkv7_albatross_kernel_forward_w0_fp16_dither_seqI6__halfLi2EEviiiiPT_PKS1_S4_S4_S4_S4_S4_S2_PKi(
	.param .u32 _Z49rwkv7_albatross_kernel_forward_w0_fp16_dither_seqI6__halfLi2EEviiiiPT_PKS1_S4_S4_S4_S4_S4_S2_PKi_param_0,
	.param .u32 _Z49rwkv7_albatross_kernel_forward_w0_fp16_dither_seqI6__halfLi2EEviiiiPT_PKS1_S4_S4_S4_S4_S4_S2_PKi_param_1,
	.param .u32 _Z49rwkv7_albatross_kernel_forward_w0_fp16_dither_seqI6__halfLi2EEviiiiPT_PKS1_S4_S4_S4_S4_S4_S2_PKi_param_2,
	.param .u32 _Z49rwkv7_albatross_kernel_forward_w0_fp16_dither_seqI6__halfLi2EEviiiiPT_PKS1_S4_S4_S4_S4_S4_S2_PKi_param_3,
	.param .u64 .ptr .align 1 _Z49rwkv7_albatross_kernel_forward_w0_fp16_dither_seqI6__halfLi2EEviiiiPT_PKS1_S4_S4_S4_S4_S4_S2_PKi_param_4,
	.param .u64 .ptr .align 1 _Z49rwkv7_albatross_kernel_forward_w0_fp16_dither_seqI6__halfLi2EEviiiiPT_PKS1_S4_S4_S4_S4_S4_S2_PKi_param_5,
	.param .u64 .ptr .align 1 _Z49rwkv7_albatross_kernel_forward_w0_fp16_dither_seqI6__halfLi2EEviiiiPT_PKS1_S4_S4_S4_S4_S4_S2_PKi_param_6,
	.param .u64 .ptr .align 1 _Z49rwkv7_albatross_kernel_forward_w0_fp16_dither_seqI6__halfLi2EEviiiiPT_PKS1_S4_S4_S4_S4_S4_S2_PKi_param_7,
	.param .u64 .ptr .align 1 _Z49rwkv7_albatross_kernel_forward_w0_fp16_dither_seqI6__halfLi2EEviiiiPT_PKS1_S4_S4_S4_S4_S4_S2_PKi_param_8,
	.param .u64 .ptr .align 1 _Z49rwkv7_albatross_kernel_forward_w0_fp16_dither_seqI6__halfLi2EEviiiiPT_PKS1_S4_S4_S4_S4_S4_S2_PKi_param_9,
	.param .u64 .ptr .align 1 _Z49rwkv7_albatross_kernel_forward_w0_fp16_dither_seqI6__halfLi2EEviiiiPT_PKS1_S4_S4_S4_S4_S4_S2_PKi_param_10,
	.param .u64 .ptr .align 1 _Z49rwkv7_albatross_kernel_forward_w0_fp16_dither_seqI6__halfLi2EEviiiiPT_PKS1_S4_S4_S4_S4_S4_S2_PKi_param_11,
	.param .u64 .ptr .align 1 _Z49rwkv7_albatross_kernel_forward_w0_fp16_dither_seqI6__halfLi2EEviiiiPT_PKS1_S4_S4_S4_S4_S4_S2_PKi_param_12
)
{
	.reg .pred 	%p<6>;
	.reg .b16 	%rs<42>;
	.reg .b32 	%r<157>;
	.reg .b32 	%f<30>;
	.reg .b64 	%rd<46>;
	.reg .b64 	%fd<3>;
	// demoted variable
	.shared .align 4 .b8 _ZZ49rwkv7_albatross_kernel_forward_w0_fp16_dither_seqI6__halfLi2EEviiiiPT_PKS1_S4_S4_S4_S4_S4_S2_PKiE10state_smem[8];
	// demoted variable
	.shared .align 4 .b8 _ZZ49rwkv7_albatross_kernel_forward_w0_fp16_dither_seqI6__halfLi2EEviiiiPT_PKS1_S4_S4_S4_S4_S4_S2_PKiE1r[4];
	// demoted variable
	.shared .align 4 .b8 _ZZ49rwkv7_albatross_kernel_forward_w0_fp16_dither_seqI6__halfLi2EEviiiiPT_PKS1_S4_S4_S4_S4_S4_S2_PKiE1k[4];
	// demoted variable
	.shared .align 4 .b8 _ZZ49rwkv7_albatross_kernel_forward_w0_fp16_dither_seqI6__halfLi2EEviiiiPT_PKS1_S4_S4_S4_S4_S4_S2_PKiE1w[4];
	// demoted variable
	.shared .align 4 .b8 _ZZ49rwkv7_albatross_kernel_forward_w0_fp16_dither_seqI6__halfLi2EEviiiiPT_PKS1_S4_S4_S4_S4_S4_S2_PKiE1a[4];
	// demoted variable
	.shared .align 4 .b8 _ZZ49rwkv7_albatross_kernel_forward_w0_fp16_dither_seqI6__halfLi2EEviiiiPT_PKS1_S4_S4_S4_S4_S4_S2_PKiE1b[4];
	ld.param.u32 	%r24, [_Z49rwkv7_albatross_kernel_forward_w0_fp16_dither_seqI6__halfLi2EEviiiiPT_PKS1_S4_S4_S4_S4_S4_S2_PKi_param_1];
	ld.param.u32 	%r26, [_Z49rwkv7_albatross_kernel_forward_w0_fp16_dither_seqI6__halfLi2EEviiiiPT_PKS1_S4_S4_S4_S4_S4_S2_PKi_param_3];
	ld.param.u64 	%rd10, [_Z49rwkv7_albatross_kernel_forward_w0_fp16_dither_seqI6__halfLi2EEviiiiPT_PKS1_S4_S4_S4_S4_S4_S2_PKi_param_5];
	ld.param.u64 	%rd11, [_Z49rwkv7_albatross_kernel_forward_w0_fp16_dither_seqI6__halfLi2EEviiiiPT_PKS1_S4_S4_S4_S4_S4_S2_PKi_param_6];
	ld.param.u64 	%rd12, [_Z49rwkv7_albatross_kernel_forward_w0_fp16_dither_seqI6__halfLi2EEviiiiPT_PKS1_S4_S4_S4_S4_S4_S2_PKi_param_7];
	ld.param.u64 	%rd13, [_Z49rwkv7_albatross_kernel_forward_w0_fp16_dither_seqI6__halfLi2EEviiiiPT_PKS1_S4_S4_S4_S4_S4_S2_PKi_param_8];
	ld.param.u64 	%rd14, [_Z49rwkv7_albatross_kernel_forward_w0_fp16_dither_seqI6__halfLi2EEviiiiPT_PKS1_S4_S4_S4_S4_S4_S2_PKi_param_9];
	ld.param.u64 	%rd15, [_Z49rwkv7_albatross_kernel_forward_w0_fp16_dither_seqI6__halfLi2EEviiiiPT_PKS1_S4_S4_S4_S4_S4_S2_PKi_param_11];
	ld.param.u64 	%rd9, [_Z49rwkv7_albatross_kernel_forward_w0_fp16_dither_seqI6__halfLi2EEviiiiPT_PKS1_S4_S4_S4_S4_S4_S2_PKi_param_12];
	cvta.to.global.u64 	%rd1, %rd15;
	cvta.to.global.u64 	%rd2, %rd13;
	cvta.to.global.u64 	%rd3, %rd10;
	cvta.to.global.u64 	%rd4, %rd14;
	cvta.to.global.u64 	%rd5, %rd12;
	cvta.to.global.u64 	%rd6, %rd11;
	mov.u32 	%r1, %tid.x;
	bar.sync 	0;
	shl.b32 	%r27, %r1, 2;
	mov.u32 	%r28, _ZZ49rwkv7_albatross_kernel_forward_w0_fp16_dither_seqI6__halfLi2EEviiiiPT_PKS1_S4_S4_S4_S4_S4_S2_PKiE10state_smem;
	add.s32 	%r29, %r28, %r27;
	and.b32  	%r30, %r27, 124;
	add.s32 	%r2, %r29, %r30;
	ld.shared.u32 	%r153, [%r2];
	setp.lt.s32 	%p1, %r24, 1;
	@%p1 bra 	$L__BB0_6;
	mov.u32 	%r33, %ctaid.x;
	div.u32 	%r34, %r33, %r26;
	cvta.to.global.u64 	%rd16, %rd9;
	mul.lo.s32 	%r4, %r34, %r24;
	mul.lo.s32 	%r35, %r34, %r26;
	sub.s32 	%r36, %r33, %r35;
	shl.b32 	%r37, %r36, 1;
	add.s32 	%r5, %r37, %r1;
	mul.wide.u32 	%rd17, %r34, 4;
	add.s64 	%rd7, %rd16, %rd17;
	shl.b32 	%r38, %r1, 1;
	mov.u32 	%r39, _ZZ49rwkv7_albatross_kernel_forward_w0_fp16_dither_seqI6__halfLi2EEviiiiPT_PKS1_S4_S4_S4_S4_S4_S2_PKiE1w;
	add.s32 	%r6, %r39, %r38;
	mov.u32 	%r40, _ZZ49rwkv7_albatross_kernel_forward_w0_fp16_dither_seqI6__halfLi2EEviiiiPT_PKS1_S4_S4_S4_S4_S4_S2_PKiE1k;
	add.s32 	%r7, %r40, %r38;
	mov.u32 	%r41, _ZZ49rwkv7_albatross_kernel_forward_w0_fp16_dither_seqI6__halfLi2EEviiiiPT_PKS1_S4_S4_S4_S4_S4_S2_PKiE1a;
	add.s32 	%r8, %r41, %r38;
	mov.u32 	%r42, _ZZ49rwkv7_albatross_kernel_forward_w0_fp16_dither_seqI6__halfLi2EEviiiiPT_PKS1_S4_S4_S4_S4_S4_S2_PKiE1b;
	add.s32 	%r9, %r42, %r38;
	mov.u32 	%r43, _ZZ49rwkv7_albatross_kernel_forward_w0_fp16_dither_seqI6__halfLi2EEviiiiPT_PKS1_S4_S4_S4_S4_S4_S2_PKiE1r;
	add.s32 	%r10, %r43, %r38;
	setp.eq.s32 	%p2, %r24, 1;
	mov.b32 	%r154, 0;
	@%p2 bra 	$L__BB0_4;
	and.b32  	%r45, %r24, 2147483646;
	neg.s32 	%r150, %r45;
	mov.b32 	%r151, 0;
$L__BB0_3:
	ld.param.u64 	%rd44, [_Z49rwkv7_albatross_kernel_forward_w0_fp16_dither_seqI6__halfLi2EEviiiiPT_PKS1_S4_S4_S4_S4_S4_S2_PKi_param_10];
	ld.param.u32 	%r148, [_Z49rwkv7_albatross_kernel_forward_w0_fp16_dither_seqI6__halfLi2EEviiiiPT_PKS1_S4_S4_S4_S4_S4_S2_PKi_param_2];
	and.b32  	%r154, %r24, 2147483646;
	add.s32 	%r106, %r151, %r4;
	mad.lo.s32 	%r107, %r106, %r148, %r5;
	bar.sync 	0;
	mul.wide.s32 	%rd18, %r107, 2;
	add.s64 	%rd19, %rd6, %rd18;
	ld.global.nc.u16 	%rs1, [%rd19];
	// begin inline asm
	{  cvt.f32.f16 %f1, %rs1;}

	// end inline asm
	mul.f32 	%f5, %f1, 0fBFB8AA3B;
	ex2.approx.f32 	%f6, %f5;
	add.f32 	%f7, %f6, 0f3F800000;
	mov.f32 	%f8, 0fBF60028B;
	div.rn.f32 	%f9, %f8, %f7;
	ex2.approx.f32 	%f10, %f9;
	add.f32 	%f11, %f10, 0fBF800000;
	ld.global.nc.u32 	%r108, [%rd7];
	add.s32 	%r109, %r108, %r151;
	mul.lo.s32 	%r110, %r109, -1640531527;
	cvt.rn.f32.s32 	%f12, %r110;
	fma.rn.f32 	%f2, %f12, 0f2B000000, %f11;
	// begin inline asm
	{  cvt.rn.f16.f32 %rs2, %f2;}

	// end inline asm
	st.shared.u16 	[%r6], %rs2;
	add.s64 	%rd20, %rd5, %rd18;
	ld.global.nc.u16 	%rs18, [%rd20];
	st.shared.u16 	[%r7], %rs18;
	add.s64 	%rd21, %rd4, %rd18;
	ld.global.nc.u16 	%rs19, [%rd21];
	st.shared.u16 	[%r8], %rs19;
	cvta.to.global.u64 	%rd22, %rd44;
	add.s64 	%rd23, %rd22, %rd18;
	ld.global.nc.u16 	%rs20, [%rd23];
	st.shared.u16 	[%r9], %rs20;
	add.s64 	%rd24, %rd3, %rd18;
	ld.global.nc.u16 	%rs21, [%rd24];
	st.shared.u16 	[%r10], %rs21;
	bar.sync 	0;
	mov.f64 	%fd1, 0d0000000000000000;
	// begin inline asm
	{  cvt.rn.f16.f64 %rs3, %fd1;}

	// end inline asm
	ld.shared.u32 	%r47, [_ZZ49rwkv7_albatross_kernel_forward_w0_fp16_dither_seqI6__halfLi2EEviiiiPT_PKS1_S4_S4_S4_S4_S4_S2_PKiE1a];
	// begin inline asm
	{mul.f16x2 %r46,%r47,%r153;
}
	// end inline asm
	mov.b32 	%r50, {%rs3, %rs3};
	// begin inline asm
	{add.f16x2 %r49,%r50,%r46;
}
	// end inline asm
	mov.b32 	{%rs5, %rs6}, %r49;
	// begin inline asm
	{add.f16 %rs4,%rs5,%rs6;
}
	// end inline asm
	add.s64 	%rd25, %rd2, %rd18;
	ld.global.nc.u16 	%rs22, [%rd25];
	ld.shared.u32 	%r54, [_ZZ49rwkv7_albatross_kernel_forward_w0_fp16_dither_seqI6__halfLi2EEviiiiPT_PKS1_S4_S4_S4_S4_S4_S2_PKiE1w];
	// begin inline asm
	{mul.f16x2 %r52,%r153,%r54;
}
	// end inline asm
	ld.shared.u32 	%r56, [_ZZ49rwkv7_albatross_kernel_forward_w0_fp16_dither_seqI6__halfLi2EEviiiiPT_PKS1_S4_S4_S4_S4_S4_S2_PKiE1k];
	mov.b32 	%r57, {%rs22, %rs22};
	// begin inline asm
	{mul.f16x2 %r55,%r56,%r57;
}
	// end inline asm
	// begin inline asm
	{add.f16x2 %r58,%r52,%r55;
}
	// end inline asm
	mov.b32 	%r62, {%rs4, %rs4};
	ld.shared.u32 	%r63, [_ZZ49rwkv7_albatross_kernel_forward_w0_fp16_dither_seqI6__halfLi2EEviiiiPT_PKS1_S4_S4_S4_S4_S4_S2_PKiE1b];
	// begin inline asm
	{mul.f16x2 %r61,%r62,%r63;
}
	// end inline asm
	// begin inline asm
	{add.f16x2 %r64,%r58,%r61;
}
	// end inline asm
	// begin inline asm
	{add.f16x2 %r67,%r153,%r64;
}
	// end inline asm
	ld.shared.u32 	%r72, [_ZZ49rwkv7_albatross_kernel_forward_w0_fp16_dither_seqI6__halfLi2EEviiiiPT_PKS1_S4_S4_S4_S4_S4_S2_PKiE1r];
	// begin inline asm
	{mul.f16x2 %r70,%r67,%r72;
}
	// end inline asm
	// begin inline asm
	{add.f16x2 %r73,%r50,%r70;
}
	// end inline asm
	mov.b32 	{%rs8, %rs9}, %r73;
	// begin inline asm
	{add.f16 %rs7,%rs8,%rs9;
}
	// end inline asm
	add.s64 	%rd26, %rd1, %rd18;
	st.global.u16 	[%rd26], %rs7;
	bar.sync 	0;
	mul.wide.s32 	%rd27, %r148, 2;
	add.s64 	%rd28, %rd19, %rd27;
	ld.global.nc.u16 	%rs10, [%rd28];
	// begin inline asm
	{  cvt.f32.f16 %f3, %rs10;}

	// end inline asm
	mul.f32 	%f13, %f3, 0fBFB8AA3B;
	ex2.approx.f32 	%f14, %f13;
	add.f32 	%f15, %f14, 0f3F800000;
	div.rn.f32 	%f16, %f8, %f15;
	ex2.approx.f32 	%f17, %f16;
	add.f32 	%f18, %f17, 0fBF800000;
	add.s32 	%r111, %r110, -1640531527;
	cvt.rn.f32.s32 	%f19, %r111;
	fma.rn.f32 	%f4, %f19, 0f2B000000, %f18;
	// begin inline asm
	{  cvt.rn.f16.f32 %rs11, %f4;}

	// end inline asm
	st.shared.u16 	[%r6], %rs11;
	add.s64 	%rd29, %rd20, %rd27;
	ld.global.nc.u16 	%rs23, [%rd29];
	st.shared.u16 	[%r7], %rs23;
	add.s64 	%rd30, %rd21, %rd27;
	ld.global.nc.u16 	%rs24, [%rd30];
	st.shared.u16 	[%r8], %rs24;
	add.s64 	%rd31, %rd23, %rd27;
	ld.global.nc.u16 	%rs25, [%rd31];
	st.shared.u16 	[%r9], %rs25;
	add.s64 	%rd32, %rd24, %rd27;
	ld.global.nc.u16 	%rs26, [%rd32];
	st.shared.u16 	[%r10], %rs26;
	bar.sync 	0;
	ld.shared.u32 	%r77, [_ZZ49rwkv7_albatross_kernel_forward_w0_fp16_dither_seqI6__halfLi2EEviiiiPT_PKS1_S4_S4_S4_S4_S4_S2_PKiE1a];
	// begin inline asm
	{mul.f16x2 %r76,%r77,%r67;
}
	// end inline asm
	// begin inline asm
	{add.f16x2 %r79,%r50,%r76;
}
	// end inline asm
	mov.b32 	{%rs13, %rs14}, %r79;
	// begin inline asm
	{add.f16 %rs12,%rs13,%rs14;
}
	// end inline asm
	add.s64 	%rd33, %rd25, %rd27;
	ld.global.nc.u16 	%rs27, [%rd33];
	ld.shared.u32 	%r84, [_ZZ49rwkv7_albatross_kernel_forward_w0_fp16_dither_seqI6__halfLi2EEviiiiPT_PKS1_S4_S4_S4_S4_S4_S2_PKiE1w];
	// begin inline asm
	{mul.f16x2 %r82,%r67,%r84;
}
	// end inline asm
	ld.shared.u32 	%r86, [_ZZ49rwkv7_albatross_kernel_forward_w0_fp16_dither_seqI6__halfLi2EEviiiiPT_PKS1_S4_S4_S4_S4_S4_S2_PKiE1k];
	mov.b32 	%r87, {%rs27, %rs27};
	// begin inline asm
	{mul.f16x2 %r85,%r86,%r87;
}
	// end inline asm
	// begin inline asm
	{add.f16x2 %r88,%r82,%r85;
}
	// end inline asm
	mov.b32 	%r92, {%rs12, %rs12};
	ld.shared.u32 	%r93, [_ZZ49rwkv7_albatross_kernel_forward_w0_fp16_dither_seqI6__halfLi2EEviiiiPT_PKS1_S4_S4_S4_S4_S4_S2_PKiE1b];
	// begin inline asm
	{mul.f16x2 %r91,%r92,%r93;
}
	// end inline asm
	// begin inline asm
	{add.f16x2 %r94,%r88,%r91;
}
	// end inline asm
	// begin inline asm
	{add.f16x2 %r153,%r67,%r94;
}
	// end inline asm
	ld.shared.u32 	%r102, [_ZZ49rwkv7_albatross_kernel_forward_w0_fp16_dither_seqI6__halfLi2EEviiiiPT_PKS1_S4_S4_S4_S4_S4_S2_PKiE1r];
	// begin inline asm
	{mul.f16x2 %r100,%r153,%r102;
}
	// end inline asm
	// begin inline asm
	{add.f16x2 %r103,%r50,%r100;
}
	// end inline asm
	mov.b32 	{%rs16, %rs17}, %r103;
	// begin inline asm
	{add.f16 %rs15,%rs16,%rs17;
}
	// end inline asm
	add.s64 	%rd34, %rd26, %rd27;
	st.global.u16 	[%rd34], %rs15;
	add.s32 	%r151, %r151, 2;
	add.s32 	%r150, %r150, 2;
	setp.ne.s32 	%p3, %r150, 0;
	@%p3 bra 	$L__BB0_3;
$L__BB0_4:
	and.b32  	%r112, %r24, 1;
	setp.eq.b32 	%p4, %r112, 1;
	not.pred 	%p5, %p4;
	@%p5 bra 	$L__BB0_6;
	ld.param.u64 	%rd45, [_Z49rwkv7_albatross_kernel_forward_w0_fp16_dither_seqI6__halfLi2EEviiiiPT_PKS1_S4_S4_S4_S4_S4_S2_PKi_param_10];
	ld.param.u32 	%r149, [_Z49rwkv7_albatross_kernel_forward_w0_fp16_dither_seqI6__halfLi2EEviiiiPT_PKS1_S4_S4_S4_S4_S4_S2_PKi_param_2];
	add.s32 	%r143, %r154, %r4;
	mad.lo.s32 	%r144, %r143, %r149, %r5;
	bar.sync 	0;
	mul.wide.s32 	%rd35, %r144, 2;
	add.s64 	%rd36, %rd6, %rd35;
	ld.global.nc.u16 	%rs28, [%rd36];
	// begin inline asm
	{  cvt.f32.f16 %f20, %rs28;}

	// end inline asm
	mul.f32 	%f22, %f20, 0fBFB8AA3B;
	ex2.approx.f32 	%f23, %f22;
	add.f32 	%f24, %f23, 0f3F800000;
	mov.f32 	%f25, 0fBF60028B;
	div.rn.f32 	%f26, %f25, %f24;
	ex2.approx.f32 	%f27, %f26;
	add.f32 	%f28, %f27, 0fBF800000;
	ld.global.nc.u32 	%r145, [%rd7];
	add.s32 	%r146, %r145, %r154;
	mul.lo.s32 	%r147, %r146, -1640531527;
	cvt.rn.f32.s32 	%f29, %r147;
	fma.rn.f32 	%f21, %f29, 0f2B000000, %f28;
	// begin inline asm
	{  cvt.rn.f16.f32 %rs29, %f21;}

	// end inline asm
	st.shared.u16 	[%r6], %rs29;
	add.s64 	%rd37, %rd5, %rd35;
	ld.global.nc.u16 	%rs37, [%rd37];
	st.shared.u16 	[%r7], %rs37;
	add.s64 	%rd38, %rd4, %rd35;
	ld.global.nc.u16 	%rs38, [%rd38];
	st.shared.u16 	[%r8], %rs38;
	cvta.to.global.u64 	%rd39, %rd45;
	add.s64 	%rd40, %rd39, %rd35;
	ld.global.nc.u16 	%rs39, [%rd40];
	st.shared.u16 	[%r9], %rs39;
	add.s64 	%rd41, %rd3, %rd35;
	ld.global.nc.u16 	%rs40, [%rd41];
	st.shared.u16 	[%r10], %rs40;
	bar.sync 	0;
	mov.f64 	%fd2, 0d0000000000000000;
	// begin inline asm
	{  cvt.rn.f16.f64 %rs30, %fd2;}

	// end inline asm
	ld.shared.u32 	%r114, [_ZZ49rwkv7_albatross_kernel_forward_w0_fp16_dither_seqI6__halfLi2EEviiiiPT_PKS1_S4_S4_S4_S4_S4_S2_PKiE1a];
	// begin inline asm
	{mul.f16x2 %r113,%r114,%r153;
}
	// end inline asm
	mov.b32 	%r117, {%rs30, %rs30};
	// begin inline asm
	{add.f16x2 %r116,%r117,%r113;
}
	// end inline asm
	mov.b32 	{%rs32, %rs33}, %r116;
	// begin inline asm
	{add.f16 %rs31,%rs32,%rs33;
}
	// end inline asm
	add.s64 	%rd42, %rd2, %rd35;
	ld.global.nc.u16 	%rs41, [%rd42];
	ld.shared.u32 	%r121, [_ZZ49rwkv7_albatross_kernel_forward_w0_fp16_dither_seqI6__halfLi2EEviiiiPT_PKS1_S4_S4_S4_S4_S4_S2_PKiE1w];
	// begin inline asm
	{mul.f16x2 %r119,%r153,%r121;
}
	// end inline asm
	ld.shared.u32 	%r123, [_ZZ49rwkv7_albatross_kernel_forward_w0_fp16_dither_seqI6__halfLi2EEviiiiPT_PKS1_S4_S4_S4_S4_S4_S2_PKiE1k];
	mov.b32 	%r124, {%rs41, %rs41};
	// begin inline asm
	{mul.f16x2 %r122,%r123,%r124;
}
	// end inline asm
	// begin inline asm
	{add.f16x2 %r125,%r119,%r122;
}
	// end inline asm
	mov.b32 	%r129, {%rs31, %rs31};
	ld.shared.u32 	%r130, [_ZZ49rwkv7_albatross_kernel_forward_w0_fp16_dither_seqI6__halfLi2EEviiiiPT_PKS1_S4_S4_S4_S4_S4_S2_PKiE1b];
	// begin inline asm
	{mul.f16x2 %r128,%r129,%r130;
}
	// end inline asm
	// begin inline asm
	{add.f16x2 %r131,%r125,%r128;
}
	// end inline asm
	// begin inline asm
	{add.f16x2 %r153,%r153,%r131;
}
	// end inline asm
	ld.shared.u32 	%r139, [_ZZ49rwkv7_albatross_kernel_forward_w0_fp16_dither_seqI6__halfLi2EEviiiiPT_PKS1_S4_S4_S4_S4_S4_S2_PKiE1r];
	// begin inline asm
	{mul.f16x2 %r137,%r153,%r139;
}
	// end inline asm
	// begin inline asm
	{add.f16x2 %r140,%r117,%r137;
}
	// end inline asm
	mov.b32 	{%rs35, %rs36}, %r140;
	// begin inline asm
	{add.f16 %rs34,%rs35,%rs36;
}
	// end inline asm
	add.s64 	%rd43, %rd1, %rd35;
	st.global.u16 	[%rd43], %rs34;
$L__BB0_6:
	st.shared.u32 	[%r2], %r153;
	bar.sync 	0;
	ret;

}
	// .globl	_Z49rwkv7_albatross_kernel_forward_w0_fp16_dither_seqI6__halfLi4EEviiiiPT_PKS1_S4_S4_S4_S4_S4_S2_PKi
.visible .entry _Z49rwkv7_albatross_kernel_forward_w0_fp16_dither_seqI6__halfLi4EEviiiiPT_PKS1_S4_S4_S4_S4_S4_S2_PKi(
	.param .u32 _Z49rwkv7_albatross_kernel_forward_w0_fp16_dither_seqI6__halfLi4EEviiiiPT_PKS1_S4_S4_S4_S4_S4_S2_PKi_param_0,
	.param .u32 _Z49rwkv7_albatross_kernel_forward_w0_fp16_dither_seqI6__halfLi4EEviiiiPT_PKS1_S4_S4_S4_S4_S4_S2_PKi_param_1,
	.param .u32 _Z49rwkv7_albatross_kernel_forward_w0_fp16_dither_seqI6__halfLi4EEviiiiPT_PKS1_S4_S4_S4_S4_S4_S2_PKi_param_2,
	.param .u32 _Z49rwkv7_albatross_kernel_forward_w0_fp16_dither_seqI6__halfLi4EEviiiiPT_PKS1_S4_S4_S4_S4_S4_S2_PKi_param_3,
	.param .u64 .ptr .align 1 _Z49rwkv7_albatross_kernel_forward_w0_fp16_dither_seqI6__halfLi4EEviiiiPT_PKS1_S4_S4_S4_S4_S4_S2_PKi_param_4,
	.param .u64 .ptr .align 1 _Z49rwkv7_albatross_kernel_forward_w0_fp16_dither_seqI6__halfLi4EEviiiiPT_PKS1_S4_S4_S4_S4_S4_S2_PKi_param_5,
	.param .u64 .ptr .align 1 _Z49rwkv7_albatross_kernel_forward_w0_fp16_dither_seqI6__halfLi4EEviiiiPT_PKS1_S4_S4_S4_S4_S4_S2_PKi_param_6,
	.param .u64 .ptr .align 1 _Z49rwkv7_albatross_kernel_forward_w0_fp16_dither_seqI6__halfLi4EEviiiiPT_PKS1_S4_S4_S4_S4_S4_S2_PKi_param_7,
	.param .u64 .ptr .align 1 _Z49rwkv7_albatross_kernel_forward_w0_fp16_dither_seqI6__halfLi4EEviiiiPT_PKS1_S4_S4_S4_S4_S4_S2_PKi_param_8,
	.param .u64 .ptr .align 1 _Z49rwkv7_albatross_kernel_forward_w0_fp16_dither_seqI6__halfLi4EEviiiiPT_PKS1_S4_S4_S4_S4_S4_S2_PKi_param_9,
	.param .u64 .ptr .align 1 _Z49rwkv7_albatross_kernel_forward_w0_fp16_dither_seqI6__halfLi4EEviiiiPT_PKS1_S4_S4_S4_S4_S4_S2_PKi_param_10,
	.param .u64 .ptr .align 1 _Z49rwkv7_albatross_kernel_forward_w0_fp16_dither_seqI6__halfLi4EEviiiiPT_PKS1_S4_S4_S4_S4_S4_S2_PKi_param_11,
	.param .u64 .ptr .align 1 _Z49rwkv7_albatross_kernel_forward_w0_fp16_dither_seqI6__halfLi4EEviiiiPT_PKS1_S4_S4_S4_S4_S4_S2_PKi_param_12
)
{
	.reg .pred 	%p<8>;
	.reg .b16 	%rs<95>;
	.reg .b32 	%r<515>;
	.reg .b32 	%f<67>;
	.reg .b64 	%rd<88>;
	.reg .b64 	%fd<4>;
	// demoted variable
	.shared .align 4 .b8 _ZZ49rwkv7_albatross_kernel_forward_w0_fp16_dither_seqI6__halfLi4EEviiiiPT_PKS1_S4_S4_S4_S4_S4_S2_PKiE10state_smem[32];
	// demoted variable
	.shared .align 4 .b8 _ZZ49rwkv7_albatross_kernel_forward_w0_fp16_dither_seqI6__halfLi4EEviiiiPT_PKS1_S4_S4_S4_S4_S4_S2_PKiE1r[8];
	// demoted variable
	.shared .align 4 .b8 _ZZ49rwkv7_albatross_kernel_forward_w0_fp16_dither_seqI6__halfLi4EEviiiiPT_PKS1_S4_S4_S4_S4_S4_S2_PKiE1k[8];
	// demoted variable
	.shared .align 4 .b8 _ZZ49rwkv7_albatross_kernel_forward_w0_fp16_dither_seqI6__halfLi4EEviiiiPT_PKS1_S4_S4_S4_S4_S4_S2_PKiE1w[8];
	// demoted variable
	.shared .align 4 .b8 _ZZ49rwkv7_albatross_kernel_forward_w0_fp16_dither_seqI6__halfLi4EEviiiiPT_PKS1_S4_S4_S4_S4_S4_S2_PKiE1a[8];
	// demoted variable
	.shared .align 4 .b8 _ZZ49rwkv7_albatross_kernel_forward_w0_fp16_dither_seqI6__halfLi4EEviiiiPT_PKS1_S4_S4_S4_S4_S4_S2_PKiE1b[8];
	ld.param.u32 	%r37, [_Z49rwkv7_albatross_kernel_forward_w0_fp16_dither_seqI6__halfLi4EEviiiiPT_PKS1_S4_S4_S4_S4_S4_S2_PKi_param_1];
	ld.param.u32 	%r39, [_Z49rwkv7_albatross_kernel_forward_w0_fp16_dither_seqI6__halfLi4EEviiiiPT_PKS1_S4_S4_S4_S4_S4_S2_PKi_param_3];
	ld.param.u64 	%rd10, [_Z49rwkv7_albatross_kernel_forward_w0_fp16_dither_seqI6__halfLi4EEviiiiPT_PKS1_S4_S4_S4_S4_S4_S2_PKi_param_7];
	ld.param.u64 	%rd11, [_Z49rwkv7_albatross_kernel_forward_w0_fp16_dither_seqI6__halfLi4EEviiiiPT_PKS1_S4_S4_S4_S4_S4_S2_PKi_param_8];
	ld.param.u64 	%rd12, [_Z49rwkv7_albatross_kernel_forward_w0_fp16_dither_seqI6__halfLi4EEviiiiPT_PKS1_S4_S4_S4_S4_S4_S2_PKi_param_9];
	ld.param.u64 	%rd13, [_Z49rwkv7_albatross_kernel_forward_w0_fp16_dither_seqI6__halfLi4EEviiiiPT_PKS1_S4_S4_S4_S4_S4_S2_PKi_param_11];
	ld.param.u64 	%rd9, [_Z49rwkv7_albatross_kernel_forward_w0_fp16_dither_seqI6__halfLi4EEviiiiPT_PKS1_S4_S4_S4_S4_S4_S2_PKi_param_12];
	cvta.to.global.u64 	%rd1, %rd13;
	cvta.to.global.u64 	%rd2, %rd11;
	cvta.to.global.u64 	%rd3, %rd12;
	cvta.to.global.u64 	%rd4, %rd10;
	mov.u32 	%r1, %tid.x;
	bar.sync 	0;
	shl.b32 	%r40, %r1, 3;
	mov.u32 	%r41, _ZZ49rwkv7_albatross_kernel_forward_w0_fp16_dither_seqI6__halfLi4EEviiiiPT_PKS1_S4_S4_S4_S4_S4_S2_PKiE10state_smem;
	add.s32 	%r42, %r41, %r40;
	shl.b32 	%r43, %r1, 2;
	and.b32  	%r44, %r43, 124;
	add.s32 	%r2, %r42, %r44;
	ld.shared.u32 	%r514, [%r2];
	xor.b32  	%r45, %r44, 4;
	add.s32 	%r4, %r42, %r45;
	ld.shared.u32 	%r513, [%r4];
	setp.lt.s32 	%p1, %r37, 1;
	@%p1 bra 	$L__BB1_9;
	mov.u32 	%r47, %ctaid.x;
	div.u32 	%r48, %r47, %r39;
	cvta.to.global.u64 	%rd14, %rd9;
	mul.lo.s32 	%r6, %r48, %r37;
	mul.lo.s32 	%r49, %r48, %r39;
	sub.s32 	%r50, %r47, %r49;
	shl.b32 	%r51, %r50, 2;
	add.s32 	%r7, %r51, %r1;
	mul.wide.u32 	%rd15, %r48, 4;
	add.s64 	%rd5, %rd14, %rd15;
	shl.b32 	%r52, %r1, 1;
	mov.u32 	%r53, _ZZ49rwkv7_albatross_kernel_forward_w0_fp16_dither_seqI6__halfLi4EEviiiiPT_PKS1_S4_S4_S4_S4_S4_S2_PKiE1w;
	add.s32 	%r8, %r53, %r52;
	mov.u32 	%r54, _ZZ49rwkv7_albatross_kernel_forward_w0_fp16_dither_seqI6__halfLi4EEviiiiPT_PKS1_S4_S4_S4_S4_S4_S2_PKiE1k;
	add.s32 	%r9, %r54, %r52;
	mov.u32 	%r55, _ZZ49rwkv7_albatross_kernel_forward_w0_fp16_dither_seqI6__halfLi4EEviiiiPT_PKS1_S4_S4_S4_S4_S4_S2_PKiE1a;
	add.s32 	%r10, %r55, %r52;
	mov.u32 	%r56, _ZZ49rwkv7_albatross_kernel_forward_w0_fp16_dither_seqI6__halfLi4EEviiiiPT_PKS1_S4_S4_S4_S4_S4_S2_PKiE1b;
	add.s32 	%r11, %r56, %r52;
	mov.u32 	%r57, _ZZ49rwkv7_albatross_kernel_forward_w0_fp16_dither_seqI6__halfLi4EEviiiiPT_PKS1_S4_S4_S4_S4_S4_S2_PKiE1r;
	add.s32 	%r12, %r57, %r52;
	setp.lt.u32 	%p2, %r37, 4;
	mov.b32 	%r508, 0;
	@%p2 bra 	$L__BB1_4;
	and.b32  	%r59, %r37, 2147483644;
	neg.s32 	%r509, %r59;
	mov.b32 	%r512, 0;
$L__BB1_3:
	.pragma "nounroll";
	ld.param.u64 	%rd85, [_Z49rwkv7_albatross_kernel_forward_w0_fp16_dither_seqI6__halfLi4EEviiiiPT_PKS1_S4_S4_S4_S4_S4_S2_PKi_param_10];
	ld.param.u64 	%rd82, [_Z49rwkv7_albatross_kernel_forward_w0_fp16_dither_seqI6__halfLi4EEviiiiPT_PKS1_S4_S4_S4_S4_S4_S2_PKi_param_6];
	ld.param.u64 	%rd79, [_Z49rwkv7_albatross_kernel_forward_w0_fp16_dither_seqI6__halfLi4EEviiiiPT_PKS1_S4_S4_S4_S4_S4_S2_PKi_param_5];
	ld.param.u32 	%r500, [_Z49rwkv7_albatross_kernel_forward_w0_fp16_dither_seqI6__halfLi4EEviiiiPT_PKS1_S4_S4_S4_S4_S4_S2_PKi_param_2];
	and.b32  	%r508, %r37, 2147483644;
	add.s32 	%r300, %r512, %r6;
	mad.lo.s32 	%r301, %r300, %r500, %r7;
	bar.sync 	0;
	cvta.to.global.u64 	%rd16, %rd82;
	mul.wide.s32 	%rd17, %r301, 2;
	add.s64 	%rd18, %rd16, %rd17;
	ld.global.nc.u16 	%rs1, [%rd18];
	// begin inline asm
	{  cvt.f32.f16 %f1, %rs1;}

	// end inline asm
	mul.f32 	%f9, %f1, 0fBFB8AA3B;
	ex2.approx.f32 	%f10, %f9;
	add.f32 	%f11, %f10, 0f3F800000;
	mov.f32 	%f12, 0fBF60028B;
	div.rn.f32 	%f13, %f12, %f11;
	ex2.approx.f32 	%f14, %f13;
	add.f32 	%f15, %f14, 0fBF800000;
	ld.global.nc.u32 	%r302, [%rd5];
	add.s32 	%r303, %r302, %r512;
	mul.lo.s32 	%r304, %r303, -1640531527;
	cvt.rn.f32.s32 	%f16, %r304;
	fma.rn.f32 	%f2, %f16, 0f2B000000, %f15;
	// begin inline asm
	{  cvt.rn.f16.f32 %rs2, %f2;}

	// end inline asm
	st.shared.u16 	[%r8], %rs2;
	add.s64 	%rd19, %rd4, %rd17;
	ld.global.nc.u16 	%rs34, [%rd19];
	st.shared.u16 	[%r9], %rs34;
	add.s64 	%rd20, %rd3, %rd17;
	ld.global.nc.u16 	%rs35, [%rd20];
	st.shared.u16 	[%r10], %rs35;
	cvta.to.global.u64 	%rd21, %rd85;
	add.s64 	%rd22, %rd21, %rd17;
	ld.global.nc.u16 	%rs36, [%rd22];
	st.shared.u16 	[%r11], %rs36;
	cvta.to.global.u64 	%rd23, %rd79;
	add.s64 	%rd24, %rd23, %rd17;
	ld.global.nc.u16 	%rs37, [%rd24];
	st.shared.u16 	[%r12], %rs37;
	bar.sync 	0;
	mov.f64 	%fd1, 0d0000000000000000;
	// begin inline asm
	{  cvt.rn.f16.f64 %rs3, %fd1;}

	// end inline asm
	ld.shared.u32 	%r61, [_ZZ49rwkv7_albatross_kernel_forward_w0_fp16_dither_seqI6__halfLi4EEviiiiPT_PKS1_S4_S4_S4_S4_S4_S2_PKiE1a];
	// begin inline asm
	{mul.f16x2 %r60,%r61,%r514;
}
	// end inline asm
	mov.b32 	%r64, {%rs3, %rs3};
	// begin inline asm
	{add.f16x2 %r63,%r64,%r60;
}
	// end inline asm
	ld.shared.u32 	%r67, [_ZZ49rwkv7_albatross_kernel_forward_w0_fp16_dither_seqI6__halfLi4EEviiiiPT_PKS1_S4_S4_S4_S4_S4_S2_PKiE1a+4];
	// begin inline asm
	{mul.f16x2 %r66,%r67,%r513;
}
	// end inline asm
	// begin inline asm
	{add.f16x2 %r69,%r63,%r66;
}
	// end inline asm
	mov.b32 	{%rs5, %rs6}, %r69;
	// begin inline asm
	{add.f16 %rs4,%rs5,%rs6;
}
	// end inline asm
	add.s64 	%rd25, %rd2, %rd17;
	mov.b32 	%r82, {%rs4, %rs4};
	ld.global.nc.u16 	%rs38, [%rd25];
	mov.b32 	%r77, {%rs38, %rs38};
	ld.shared.u32 	%r74, [_ZZ49rwkv7_albatross_kernel_forward_w0_fp16_dither_seqI6__halfLi4EEviiiiPT_PKS1_S4_S4_S4_S4_S4_S2_PKiE1w];
	// begin inline asm
	{mul.f16x2 %r72,%r514,%r74;
}
	// end inline asm
	ld.shared.u32 	%r76, [_ZZ49rwkv7_albatross_kernel_forward_w0_fp16_dither_seqI6__halfLi4EEviiiiPT_PKS1_S4_S4_S4_S4_S4_S2_PKiE1k];
	// begin inline asm
	{mul.f16x2 %r75,%r76,%r77;
}
	// end inline asm
	// begin inline asm
	{add.f16x2 %r78,%r72,%r75;
}
	// end inline asm
	ld.shared.u32 	%r83, [_ZZ49rwkv7_albatross_kernel_forward_w0_fp16_dither_seqI6__halfLi4EEviiiiPT_PKS1_S4_S4_S4_S4_S4_S2_PKiE1b];
	// begin inline asm
	{mul.f16x2 %r81,%r82,%r83;
}
	// end inline asm
	// begin inline asm
	{add.f16x2 %r84,%r78,%r81;
}
	// end inline asm
	// begin inline asm
	{add.f16x2 %r87,%r514,%r84;
}
	// end inline asm
	ld.shared.u32 	%r92, [_ZZ49rwkv7_albatross_kernel_forward_w0_fp16_dither_seqI6__halfLi4EEviiiiPT_PKS1_S4_S4_S4_S4_S4_S2_PKiE1r];
	// begin inline asm
	{mul.f16x2 %r90,%r87,%r92;
}
	// end inline asm
	// begin inline asm
	{add.f16x2 %r93,%r64,%r90;
}
	// end inline asm
	ld.shared.u32 	%r98, [_ZZ49rwkv7_albatross_kernel_forward_w0_fp16_dither_seqI6__halfLi4EEviiiiPT_PKS1_S4_S4_S4_S4_S4_S2_PKiE1w+4];
	// begin inline asm
	{mul.f16x2 %r96,%r513,%r98;
}
	// end inline asm
	ld.shared.u32 	%r100, [_ZZ49rwkv7_albatross_kernel_forward_w0_fp16_dither_seqI6__halfLi4EEviiiiPT_PKS1_S4_S4_S4_S4_S4_S2_PKiE1k+4];
	// begin inline asm
	{mul.f16x2 %r99,%r100,%r77;
}
	// end inline asm
	// begin inline asm
	{add.f16x2 %r102,%r96,%r99;
}
	// end inline asm
	ld.shared.u32 	%r107, [_ZZ49rwkv7_albatross_kernel_forward_w0_fp16_dither_seqI6__halfLi4EEviiiiPT_PKS1_S4_S4_S4_S4_S4_S2_PKiE1b+4];
	// begin inline asm
	{mul.f16x2 %r105,%r82,%r107;
}
	// end inline asm
	// begin inline asm
	{add.f16x2 %r108,%r102,%r105;
}
	// end inline asm
	// begin inline asm
	{add.f16x2 %r111,%r513,%r108;
}
	// end inline asm
	ld.shared.u32 	%r116, [_ZZ49rwkv7_albatross_kernel_forward_w0_fp16_dither_seqI6__halfLi4EEviiiiPT_PKS1_S4_S4_S4_S4_S4_S2_PKiE1r+4];
	// begin inline asm
	{mul.f16x2 %r114,%r111,%r116;
}
	// end inline asm
	// begin inline asm
	{add.f16x2 %r117,%r93,%r114;
}
	// end inline asm
	mov.b32 	{%rs8, %rs9}, %r117;
	// begin inline asm
	{add.f16 %rs7,%rs8,%rs9;
}
	// end inline asm
	add.s64 	%rd26, %rd1, %rd17;
	st.global.u16 	[%rd26], %rs7;
	bar.sync 	0;
	mul.wide.s32 	%rd27, %r500, 2;
	add.s64 	%rd28, %rd18, %rd27;
	ld.global.nc.u16 	%rs10, [%rd28];
	// begin inline asm
	{  cvt.f32.f16 %f3, %rs10;}

	// end inline asm
	mul.f32 	%f17, %f3, 0fBFB8AA3B;
	ex2.approx.f32 	%f18, %f17;
	add.f32 	%f19, %f18, 0f3F800000;
	div.rn.f32 	%f20, %f12, %f19;
	ex2.approx.f32 	%f21, %f20;
	add.f32 	%f22, %f21, 0fBF800000;
	add.s32 	%r305, %r304, -1640531527;
	cvt.rn.f32.s32 	%f23, %r305;
	fma.rn.f32 	%f4, %f23, 0f2B000000, %f22;
	// begin inline asm
	{  cvt.rn.f16.f32 %rs11, %f4;}

	// end inline asm
	st.shared.u16 	[%r8], %rs11;
	add.s64 	%rd29, %rd19, %rd27;
	ld.global.nc.u16 	%rs39, [%rd29];
	st.shared.u16 	[%r9], %rs39;
	add.s64 	%rd30, %rd20, %rd27;
	ld.global.nc.u16 	%rs40, [%rd30];
	st.shared.u16 	[%r10], %rs40;
	add.s64 	%rd31, %rd22, %rd27;
	ld.global.nc.u16 	%rs41, [%rd31];
	st.shared.u16 	[%r11], %rs41;
	add.s64 	%rd32, %rd24, %rd27;
	ld.global.nc.u16 	%rs42, [%rd32];
	st.shared.u16 	[%r12], %rs42;
	bar.sync 	0;
	ld.shared.u32 	%r121, [_ZZ49rwkv7_albatross_kernel_forward_w0_fp16_dither_seqI6__halfLi4EEviiiiPT_PKS1_S4_S4_S4_S4_S4_S2_PKiE1a];
	// begin inline asm
	{mul.f16x2 %r120,%r121,%r87;
}
	// end inline asm
	// begin inline asm
	{add.f16x2 %r123,%r64,%r120;
}
	// end inline asm
	ld.shared.u32 	%r127, [_ZZ49rwkv7_albatross_kernel_forward_w0_fp16_dither_seqI6__halfLi4EEviiiiPT_PKS1_S4_S4_S4_S4_S4_S2_PKiE1a+4];
	// begin inline asm
	{mul.f16x2 %r126,%r127,%r111;
}
	// end inline asm
	// begin inline asm
	{add.f16x2 %r129,%r123,%r126;
}
	// end inline asm
	mov.b32 	{%rs13, %rs14}, %r129;
	// begin inline asm
	{add.f16 %rs12,%rs13,%rs14;
}
	// end inline asm
	add.s64 	%rd33, %rd25, %rd27;
	mov.b32 	%r142, {%rs12, %rs12};
	ld.global.nc.u16 	%rs43, [%rd33];
	mov.b32 	%r137, {%rs43, %rs43};
	ld.shared.u32 	%r134, [_ZZ49rwkv7_albatross_kernel_forward_w0_fp16_dither_seqI6__halfLi4EEviiiiPT_PKS1_S4_S4_S4_S4_S4_S2_PKiE1w];
	// begin inline asm
	{mul.f16x2 %r132,%r87,%r134;
}
	// end inline asm
	ld.shared.u32 	%r136, [_ZZ49rwkv7_albatross_kernel_forward_w0_fp16_dither_seqI6__halfLi4EEviiiiPT_PKS1_S4_S4_S4_S4_S4_S2_PKiE1k];
	// begin inline asm
	{mul.f16x2 %r135,%r136,%r137;
}
	// end inline asm
	// begin inline asm
	{add.f16x2 %r138,%r132,%r135;
}
	// end inline asm
	ld.shared.u32 	%r143, [_ZZ49rwkv7_albatross_kernel_forward_w0_fp16_dither_seqI6__halfLi4EEviiiiPT_PKS1_S4_S4_S4_S4_S4_S2_PKiE1b];
	// begin inline asm
	{mul.f16x2 %r141,%r142,%r143;
}
	// end inline asm
	// begin inline asm
	{add.f16x2 %r144,%r138,%r141;
}
	// end inline asm
	// begin inline asm
	{add.f16x2 %r147,%r87,%r144;
}
	// end inline asm
	ld.shared.u32 	%r152, [_ZZ49rwkv7_albatross_kernel_forward_w0_fp16_dither_seqI6__halfLi4EEviiiiPT_PKS1_S4_S4_S4_S4_S4_S2_PKiE1r];
	// begin inline asm
	{mul.f16x2 %r150,%r147,%r152;
}
	// end inline asm
	// begin inline asm
	{add.f16x2 %r153,%r64,%r150;
}
	// end inline asm
	ld.shared.u32 	%r158, [_ZZ49rwkv7_albatross_kernel_forward_w0_fp16_dither_seqI6__halfLi4EEviiiiPT_PKS1_S4_S4_S4_S4_S4_S2_PKiE1w+4];
	// begin inline asm
	{mul.f16x2 %r156,%r111,%r158;
}
	// end inline asm
	ld.shared.u32 	%r160, [_ZZ49rwkv7_albatross_kernel_forward_w0_fp16_dither_seqI6__halfLi4EEviiiiPT_PKS1_S4_S4_S4_S4_S4_S2_PKiE1k+4];
	// begin inline asm
	{mul.f16x2 %r159,%r160,%r137;
}
	// end inline asm
	// begin inline asm
	{add.f16x2 %r162,%r156,%r159;
}
	// end inline asm
	ld.shared.u32 	%r167, [_ZZ49rwkv7_albatross_kernel_forward_w0_fp16_dither_seqI6__halfLi4EEviiiiPT_PKS1_S4_S4_S4_S4_S4_S2_PKiE1b+4];
	// begin inline asm
	{mul.f16x2 %r165,%r142,%r167;
}
	// end inline asm
	// begin inline asm
	{add.f16x2 %r168,%r162,%r165;
}
	// end inline asm
	// begin inline asm
	{add.f16x2 %r171,%r111,%r168;
}
	// end inline asm
	ld.shared.u32 	%r176, [_ZZ49rwkv7_albatross_kernel_forward_w0_fp16_dither_seqI6__halfLi4EEviiiiPT_PKS1_S4_S4_S4_S4_S4_S2_PKiE1r+4];
	// begin inline asm
	{mul.f16x2 %r174,%r171,%r176;
}
	// end inline asm
	// begin inline asm
	{add.f16x2 %r177,%r153,%r174;
}
	// end inline asm
	mov.b32 	{%rs16, %rs17}, %r177;
	// begin inline asm
	{add.f16 %rs15,%rs16,%rs17;
}
	// end inline asm
	add.s64 	%rd34, %rd26, %rd27;
	st.global.u16 	[%rd34], %rs15;
	bar.sync 	0;
	add.s64 	%rd35, %rd28, %rd27;
	ld.global.nc.u16 	%rs18, [%rd35];
	// begin inline asm
	{  cvt.f32.f16 %f5, %rs18;}

	// end inline asm
	mul.f32 	%f24, %f5, 0fBFB8AA3B;
	ex2.approx.f32 	%f25, %f24;
	add.f32 	%f26, %f25, 0f3F800000;
	div.rn.f32 	%f27, %f12, %f26;
	ex2.approx.f32 	%f28, %f27;
	add.f32 	%f29, %f28, 0fBF800000;
	add.s32 	%r306, %r304, 1013904242;
	cvt.rn.f32.s32 	%f30, %r306;
	fma.rn.f32 	%f6, %f30, 0f2B000000, %f29;
	// begin inline asm
	{  cvt.rn.f16.f32 %rs19, %f6;}

	// end inline asm
	st.shared.u16 	[%r8], %rs19;
	add.s64 	%rd36, %rd29, %rd27;
	ld.global.nc.u16 	%rs44, [%rd36];
	st.shared.u16 	[%r9], %rs44;
	add.s64 	%rd37, %rd30, %rd27;
	ld.global.nc.u16 	%rs45, [%rd37];
	st.shared.u16 	[%r10], %rs45;
	add.s64 	%rd38, %rd31, %rd27;
	ld.global.nc.u16 	%rs46, [%rd38];
	st.shared.u16 	[%r11], %rs46;
	add.s64 	%rd39, %rd32, %rd27;
	ld.global.nc.u16 	%rs47, [%rd39];
	st.shared.u16 	[%r12], %rs47;
	bar.sync 	0;
	ld.shared.u32 	%r181, [_ZZ49rwkv7_albatross_kernel_forward_w0_fp16_dither_seqI6__halfLi4EEviiiiPT_PKS1_S4_S4_S4_S4_S4_S2_PKiE1a];
	// begin inline asm
	{mul.f16x2 %r180,%r181,%r147;
}
	// end inline asm
	// begin inline asm
	{add.f16x2 %r183,%r64,%r180;
}
	// end inline asm
	ld.shared.u32 	%r187, [_ZZ49rwkv7_albatross_kernel_forward_w0_fp16_dither_seqI6__halfLi4EEviiiiPT_PKS1_S4_S4_S4_S4_S4_S2_PKiE1a+4];
	// begin inline asm
	{mul.f16x2 %r186,%r187,%r171;
}
	// end inline asm
	// begin inline asm
	{add.f16x2 %r189,%r183,%r186;
}
	// end inline asm
	mov.b32 	{%rs21, %rs22}, %r189;
	// begin inline asm
	{add.f16 %rs20,%rs21,%rs22;
}
	// end inline asm
	add.s64 	%rd40, %rd33, %rd27;
	mov.b32 	%r202, {%rs20, %rs20};
	ld.global.nc.u16 	%rs48, [%rd40];
	mov.b32 	%r197, {%rs48, %rs48};
	ld.shared.u32 	%r194, [_ZZ49rwkv7_albatross_kernel_forward_w0_fp16_dither_seqI6__halfLi4EEviiiiPT_PKS1_S4_S4_S4_S4_S4_S2_PKiE1w];
	// begin inline asm
	{mul.f16x2 %r192,%r147,%r194;
}
	// end inline asm
	ld.shared.u32 	%r196, [_ZZ49rwkv7_albatross_kernel_forward_w0_fp16_dither_seqI6__halfLi4EEviiiiPT_PKS1_S4_S4_S4_S4_S4_S2_PKiE1k];
	// begin inline asm
	{mul.f16x2 %r195,%r196,%r197;
}
	// end inline asm
	// begin inline asm
	{add.f16x2 %r198,%r192,%r195;
}
	// end inline asm
	ld.shared.u32 	%r203, [_ZZ49rwkv7_albatross_kernel_forward_w0_fp16_dither_seqI6__halfLi4EEviiiiPT_PKS1_S4_S4_S4_S4_S4_S2_PKiE1b];
	// begin inline asm
	{mul.f16x2 %r201,%r202,%r203;
}
	// end inline asm
	// begin inline asm
	{add.f16x2 %r204,%r198,%r201;
}
	// end inline asm
	// begin inline asm
	{add.f16x2 %r207,%r147,%r204;
}
	// end inline asm
	ld.shared.u32 	%r212, [_ZZ49rwkv7_albatross_kernel_forward_w0_fp16_dither_seqI6__halfLi4EEviiiiPT_PKS1_S4_S4_S4_S4_S4_S2_PKiE1r];
	// begin inline asm
	{mul.f16x2 %r210,%r207,%r212;
}
	// end inline asm
	// begin inline asm
	{add.f16x2 %r213,%r64,%r210;
}
	// end inline asm
	ld.shared.u32 	%r218, [_ZZ49rwkv7_albatross_kernel_forward_w0_fp16_dither_seqI6__halfLi4EEviiiiPT_PKS1_S4_S4_S4_S4_S4_S2_PKiE1w+4];
	// begin inline asm
	{mul.f16x2 %r216,%r171,%r218;
}
	// end inline asm
	ld.shared.u32 	%r220, [_ZZ49rwkv7_albatross_kernel_forward_w0_fp16_dither_seqI6__halfLi4EEviiiiPT_PKS1_S4_S4_S4_S4_S4_S2_PKiE1k+4];
	// begin inline asm
	{mul.f16x2 %r219,%r220,%r197;
}
	// end inline asm
	// begin inline asm
	{add.f16x2 %r222,%r216,%r219;
}
	// end inline asm
	ld.shared.u32 	%r227, [_ZZ49rwkv7_albatross_kernel_forward_w0_fp16_dither_seqI6__halfLi4EEviiiiPT_PKS1_S4_S4_S4_S4_S4_S2_PKiE1b+4];
	// begin inline asm
	{mul.f16x2 %r225,%r202,%r227;
}
	// end inline asm
	// begin inline asm
	{add.f16x2 %r228,%r222,%r225;
}
	// end inline asm
	// begin inline asm
	{add.f16x2 %r231,%r171,%r228;
}
	// end inline asm
	ld.shared.u32 	%r236, [_ZZ49rwkv7_albatross_kernel_forward_w0_fp16_dither_seqI6__halfLi4EEviiiiPT_PKS1_S4_S4_S4_S4_S4_S2_PKiE1r+4];
	// begin inline asm
	{mul.f16x2 %r234,%r231,%r236;
}
	// end inline asm
	// begin inline asm
	{add.f16x2 %r237,%r213,%r234;
}
	// end inline asm
	mov.b32 	{%rs24, %rs25}, %r237;
	// begin inline asm
	{add.f16 %rs23,%rs24,%rs25;
}
	// end inline asm
	add.s64 	%rd41, %rd34, %rd27;
	st.global.u16 	[%rd41], %rs23;
	bar.sync 	0;
	add.s64 	%rd42, %rd35, %rd27;
	ld.global.nc.u16 	%rs26, [%rd42];
	// begin inline asm
	{  cvt.f32.f16 %f7, %rs26;}

	// end inline asm
	mul.f32 	%f31, %f7, 0fBFB8AA3B;
	ex2.approx.f32 	%f32, %f31;
	add.f32 	%f33, %f32, 0f3F800000;
	div.rn.f32 	%f34, %f12, %f33;
	ex2.approx.f32 	%f35, %f34;
	add.f32 	%f36, %f35, 0fBF800000;
	add.s32 	%r307, %r304, -626627285;
	cvt.rn.f32.s32 	%f37, %r307;
	fma.rn.f32 	%f8, %f37, 0f2B000000, %f36;
	// begin inline asm
	{  cvt.rn.f16.f32 %rs27, %f8;}

	// end inline asm
	st.shared.u16 	[%r8], %rs27;
	add.s64 	%rd43, %rd36, %rd27;
	ld.global.nc.u16 	%rs49, [%rd43];
	st.shared.u16 	[%r9], %rs49;
	add.s64 	%rd44, %rd37, %rd27;
	ld.global.nc.u16 	%rs50, [%rd44];
	st.shared.u16 	[%r10], %rs50;
	add.s64 	%rd45, %rd38, %rd27;
	ld.global.nc.u16 	%rs51, [%rd45];
	st.shared.u16 	[%r11], %rs51;
	add.s64 	%rd46, %rd39, %rd27;
	ld.global.nc.u16 	%rs52, [%rd46];
	st.shared.u16 	[%r12], %rs52;
	bar.sync 	0;
	ld.shared.u32 	%r241, [_ZZ49rwkv7_albatross_kernel_forward_w0_fp16_dither_seqI6__halfLi4EEviiiiPT_PKS1_S4_S4_S4_S4_S4_S2_PKiE1a];
	// begin inline asm
	{mul.f16x2 %r240,%r241,%r207;
}
	// end inline asm
	// begin inline asm
	{add.f16x2 %r243,%r64,%r240;
}
	// end inline asm
	ld.shared.u32 	%r247, [_ZZ49rwkv7_albatross_kernel_forward_w0_fp16_dither_seqI6__halfLi4EEviiiiPT_PKS1_S4_S4_S4_S4_S4_S2_PKiE1a+4];
	// begin inline asm
	{mul.f16x2 %r246,%r247,%r231;
}
	// end inline asm
	// begin inline asm
	{add.f16x2 %r249,%r243,%r246;
}
	// end inline asm
	mov.b32 	{%rs29, %rs30}, %r249;
	// begin inline asm
	{add.f16 %rs28,%rs29,%rs30;
}
	// end inline asm
	add.s64 	%rd47, %rd40, %rd27;
	mov.b32 	%r262, {%rs28, %rs28};
	ld.global.nc.u16 	%rs53, [%rd47];
	mov.b32 	%r257, {%rs53, %rs53};
	ld.shared.u32 	%r254, [_ZZ49rwkv7_albatross_kernel_forward_w0_fp16_dither_seqI6__halfLi4EEviiiiPT_PKS1_S4_S4_S4_S4_S4_S2_PKiE1w];
	// begin inline asm
	{mul.f16x2 %r252,%r207,%r254;
}
	// end inline asm
	ld.shared.u32 	%r256, [_ZZ49rwkv7_albatross_kernel_forward_w0_fp16_dither_seqI6__halfLi4EEviiiiPT_PKS1_S4_S4_S4_S4_S4_S2_PKiE1k];
	// begin inline asm
	{mul.f16x2 %r255,%r256,%r257;
}
	// end inline asm
	// begin inline asm
	{add.f16x2 %r258,%r252,%r255;
}
	// end inline asm
	ld.shared.u32 	%r263, [_ZZ49rwkv7_albatross_kernel_forward_w0_fp16_dither_seqI6__halfLi4EEviiiiPT_PKS1_S4_S4_S4_S4_S4_S2_PKiE1b];
	// begin inline asm
	{mul.f16x2 %r261,%r262,%r263;
}
	// end inline asm
	// begin inline asm
	{add.f16x2 %r264,%r258,%r261;
}
	// end inline asm
	// begin inline asm
	{add.f16x2 %r514,%r207,%r264;
}
	// end inline asm
	ld.shared.u32 	%r272, [_ZZ49rwkv7_albatross_kernel_forward_w0_fp16_dither_seqI6__halfLi4EEviiiiPT_PKS1_S4_S4_S4_S4_S4_S2_PKiE1r];
	// begin inline asm
	{mul.f16x2 %r270,%r514,%r272;
}
	// end inline asm
	// begin inline asm
	{add.f16x2 %r273,%r64,%r270;
}
	// end inline asm
	ld.shared.u32 	%r278, [_ZZ49rwkv7_albatross_kernel_forward_w0_fp16_dither_seqI6__halfLi4EEviiiiPT_PKS1_S4_S4_S4_S4_S4_S2_PKiE1w+4];
	// begin inline asm
	{mul.f16x2 %r276,%r231,%r278;
}
	// end inline asm
	ld.shared.u32 	%r280, [_ZZ49rwkv7_albatross_kernel_forward_w0_fp16_dither_seqI6__halfLi4EEviiiiPT_PKS1_S4_S4_S4_S4_S4_S2_PKiE1k+4];
	// begin inline asm
	{mul.f16x2 %r279,%r280,%r257;
}
	// end inline asm
	// begin inline asm
	{add.f16x2 %r282,%r276,%r279;
}
	// end inline asm
	ld.shared.u32 	%r287, [_ZZ49rwkv7_albatross_kernel_forward_w0_fp16_dither_seqI6__halfLi4EEviiiiPT_PKS1_S4_S4_S4_S4_S4_S2_PKiE1b+4];
	// begin inline asm
	{mul.f16x2 %r285,%r262,%r287;
}
	// end inline asm
	// begin inline asm
	{add.f16x2 %r288,%r282,%r285;
}
	// end inline asm
	// begin inline asm
	{add.f16x2 %r513,%r231,%r288;
}
	// end inline asm
	ld.shared.u32 	%r296, [_ZZ49rwkv7_albatross_kernel_forward_w0_fp16_dither_seqI6__halfLi4EEviiiiPT_PKS1_S4_S4_S4_S4_S4_S2_PKiE1r+4];
	// begin inline asm
	{mul.f16x2 %r294,%r513,%r296;
}
	// end inline asm
	// begin inline asm
	{add.f16x2 %r297,%r273,%r294;
}
	// end inline asm
	mov.b32 	{%rs32, %rs33}, %r297;
	// begin inline asm
	{add.f16 %rs31,%rs32,%rs33;
}
	// end inline asm
	add.s64 	%rd48, %rd41, %rd27;
	st.global.u16 	[%rd48], %rs31;
	add.s32 	%r512, %r512, 4;
	add.s32 	%r509, %r509, 4;
	setp.eq.s32 	%p3, %r509, 0;
	@%p3 bra 	$L__BB1_4;
	bra.uni 	$L__BB1_3;
$L__BB1_4:
	and.b32  	%r17, %r37, 3;
	setp.eq.s32 	%p4, %r17, 0;
	@%p4 bra 	$L__BB1_9;
	setp.eq.s32 	%p5, %r17, 1;
	@%p5 bra 	$L__BB1_7;
	ld.param.u64 	%rd86, [_Z49rwkv7_albatross_kernel_forward_w0_fp16_dither_seqI6__halfLi4EEviiiiPT_PKS1_S4_S4_S4_S4_S4_S2_PKi_param_10];
	ld.param.u64 	%rd83, [_Z49rwkv7_albatross_kernel_forward_w0_fp16_dither_seqI6__halfLi4EEviiiiPT_PKS1_S4_S4_S4_S4_S4_S2_PKi_param_6];
	ld.param.u64 	%rd80, [_Z49rwkv7_albatross_kernel_forward_w0_fp16_dither_seqI6__halfLi4EEviiiiPT_PKS1_S4_S4_S4_S4_S4_S2_PKi_param_5];
	ld.param.u32 	%r501, [_Z49rwkv7_albatross_kernel_forward_w0_fp16_dither_seqI6__halfLi4EEviiiiPT_PKS1_S4_S4_S4_S4_S4_S2_PKi_param_2];
	add.s32 	%r428, %r508, %r6;
	mad.lo.s32 	%r429, %r428, %r501, %r7;
	bar.sync 	0;
	cvta.to.global.u64 	%rd49, %rd83;
	mul.wide.s32 	%rd50, %r429, 2;
	add.s64 	%rd51, %rd49, %rd50;
	ld.global.nc.u16 	%rs54, [%rd51];
	// begin inline asm
	{  cvt.f32.f16 %f38, %rs54;}

	// end inline asm
	mul.f32 	%f42, %f38, 0fBFB8AA3B;
	ex2.approx.f32 	%f43, %f42;
	add.f32 	%f44, %f43, 0f3F800000;
	mov.f32 	%f45, 0fBF60028B;
	div.rn.f32 	%f46, %f45, %f44;
	ex2.approx.f32 	%f47, %f46;
	add.f32 	%f48, %f47, 0fBF800000;
	ld.global.nc.u32 	%r430, [%rd5];
	add.s32 	%r431, %r430, %r508;
	mul.lo.s32 	%r432, %r431, -1640531527;
	cvt.rn.f32.s32 	%f49, %r432;
	fma.rn.f32 	%f39, %f49, 0f2B000000, %f48;
	// begin inline asm
	{  cvt.rn.f16.f32 %rs55, %f39;}

	// end inline asm
	st.shared.u16 	[%r8], %rs55;
	add.s64 	%rd52, %rd4, %rd50;
	ld.global.nc.u16 	%rs71, [%rd52];
	st.shared.u16 	[%r9], %rs71;
	add.s64 	%rd53, %rd3, %rd50;
	ld.global.nc.u16 	%rs72, [%rd53];
	st.shared.u16 	[%r10], %rs72;
	cvta.to.global.u64 	%rd54, %rd86;
	add.s64 	%rd55, %rd54, %rd50;
	ld.global.nc.u16 	%rs73, [%rd55];
	st.shared.u16 	[%r11], %rs73;
	cvta.to.global.u64 	%rd56, %rd80;
	add.s64 	%rd57, %rd56, %rd50;
	ld.global.nc.u16 	%rs74, [%rd57];
	st.shared.u16 	[%r12], %rs74;
	bar.sync 	0;
	mov.f64 	%fd2, 0d0000000000000000;
	// begin inline asm
	{  cvt.rn.f16.f64 %rs56, %fd2;}

	// end inline asm
	ld.shared.u32 	%r309, [_ZZ49rwkv7_albatross_kernel_forward_w0_fp16_dither_seqI6__halfLi4EEviiiiPT_PKS1_S4_S4_S4_S4_S4_S2_PKiE1a];
	// begin inline asm
	{mul.f16x2 %r308,%r309,%r514;
}
	// end inline asm
	mov.b32 	%r312, {%rs56, %rs56};
	// begin inline asm
	{add.f16x2 %r311,%r312,%r308;
}
	// end inline asm
	ld.shared.u32 	%r315, [_ZZ49rwkv7_albatross_kernel_forward_w0_fp16_dither_seqI6__halfLi4EEviiiiPT_PKS1_S4_S4_S4_S4_S4_S2_PKiE1a+4];
	// begin inline asm
	{mul.f16x2 %r314,%r315,%r513;
}
	// end inline asm
	// begin inline asm
	{add.f16x2 %r317,%r311,%r314;
}
	// end inline asm
	mov.b32 	{%rs58, %rs59}, %r317;
	// begin inline asm
	{add.f16 %rs57,%rs58,%rs59;
}
	// end inline asm
	add.s64 	%rd58, %rd2, %rd50;
	mov.b32 	%r330, {%rs57, %rs57};
	ld.global.nc.u16 	%rs75, [%rd58];
	mov.b32 	%r325, {%rs75, %rs75};
	ld.shared.u32 	%r322, [_ZZ49rwkv7_albatross_kernel_forward_w0_fp16_dither_seqI6__halfLi4EEviiiiPT_PKS1_S4_S4_S4_S4_S4_S2_PKiE1w];
	// begin inline asm
	{mul.f16x2 %r320,%r514,%r322;
}
	// end inline asm
	ld.shared.u32 	%r324, [_ZZ49rwkv7_albatross_kernel_forward_w0_fp16_dither_seqI6__halfLi4EEviiiiPT_PKS1_S4_S4_S4_S4_S4_S2_PKiE1k];
	// begin inline asm
	{mul.f16x2 %r323,%r324,%r325;
}
	// end inline asm
	// begin inline asm
	{add.f16x2 %r326,%r320,%r323;
}
	// end inline asm
	ld.shared.u32 	%r331, [_ZZ49rwkv7_albatross_kernel_forward_w0_fp16_dither_seqI6__halfLi4EEviiiiPT_PKS1_S4_S4_S4_S4_S4_S2_PKiE1b];
	// begin inline asm
	{mul.f16x2 %r329,%r330,%r331;
}
	// end inline asm
	// begin inline asm
	{add.f16x2 %r332,%r326,%r329;
}
	// end inline asm
	// begin inline asm
	{add.f16x2 %r335,%r514,%r332;
}
	// end inline asm
	ld.shared.u32 	%r340, [_ZZ49rwkv7_albatross_kernel_forward_w0_fp16_dither_seqI6__halfLi4EEviiiiPT_PKS1_S4_S4_S4_S4_S4_S2_PKiE1r];
	// begin inline asm
	{mul.f16x2 %r338,%r335,%r340;
}
	// end inline asm
	// begin inline asm
	{add.f16x2 %r341,%r312,%r338;
}
	// end inline asm
	ld.shared.u32 	%r346, [_ZZ49rwkv7_albatross_kernel_forward_w0_fp16_dither_seqI6__halfLi4EEviiiiPT_PKS1_S4_S4_S4_S4_S4_S2_PKiE1w+4];
	// begin inline asm
	{mul.f16x2 %r344,%r513,%r346;
}
	// end inline asm
	ld.shared.u32 	%r348, [_ZZ49rwkv7_albatross_kernel_forward_w0_fp16_dither_seqI6__halfLi4EEviiiiPT_PKS1_S4_S4_S4_S4_S4_S2_PKiE1k+4];
	// begin inline asm
	{mul.f16x2 %r347,%r348,%r325;
}
	// end inline asm
	// begin inline asm
	{add.f16x2 %r350,%r344,%r347;
}
	// end inline asm
	ld.shared.u32 	%r355, [_ZZ49rwkv7_albatross_kernel_forward_w0_fp16_dither_seqI6__halfLi4EEviiiiPT_PKS1_S4_S4_S4_S4_S4_S2_PKiE1b+4];
	// begin inline asm
	{mul.f16x2 %r353,%r330,%r355;
}
	// end inline asm
	// begin inline asm
	{add.f16x2 %r356,%r350,%r353;
}
	// end inline asm
	// begin inline asm
	{add.f16x2 %r359,%r513,%r356;
}
	// end inline asm
	ld.shared.u32 	%r364, [_ZZ49rwkv7_albatross_kernel_forward_w0_fp16_dither_seqI6__halfLi4EEviiiiPT_PKS1_S4_S4_S4_S4_S4_S2_PKiE1r+4];
	// begin inline asm
	{mul.f16x2 %r362,%r359,%r364;
}
	// end inline asm
	// begin inline asm
	{add.f16x2 %r365,%r341,%r362;
}
	// end inline asm
	mov.b32 	{%rs61, %rs62}, %r365;
	// begin inline asm
	{add.f16 %rs60,%rs61,%rs62;
}
	// end inline asm
	add.s64 	%rd59, %rd1, %rd50;
	st.global.u16 	[%rd59], %rs60;
	bar.sync 	0;
	mul.wide.s32 	%rd60, %r501, 2;
	add.s64 	%rd61, %rd51, %rd60;
	ld.global.nc.u16 	%rs63, [%rd61];
	// begin inline asm
	{  cvt.f32.f16 %f40, %rs63;}

	// end inline asm
	mul.f32 	%f50, %f40, 0fBFB8AA3B;
	ex2.approx.f32 	%f51, %f50;
	add.f32 	%f52, %f51, 0f3F800000;
	div.rn.f32 	%f53, %f45, %f52;
	ex2.approx.f32 	%f54, %f53;
	add.f32 	%f55, %f54, 0fBF800000;
	add.s32 	%r433, %r432, -1640531527;
	cvt.rn.f32.s32 	%f56, %r433;
	fma.rn.f32 	%f41, %f56, 0f2B000000, %f55;
	// begin inline asm
	{  cvt.rn.f16.f32 %rs64, %f41;}

	// end inline asm
	st.shared.u16 	[%r8], %rs64;
	add.s64 	%rd62, %rd52, %rd60;
	ld.global.nc.u16 	%rs76, [%rd62];
	st.shared.u16 	[%r9], %rs76;
	add.s64 	%rd63, %rd53, %rd60;
	ld.global.nc.u16 	%rs77, [%rd63];
	st.shared.u16 	[%r10], %rs77;
	add.s64 	%rd64, %rd55, %rd60;
	ld.global.nc.u16 	%rs78, [%rd64];
	st.shared.u16 	[%r11], %rs78;
	add.s64 	%rd65, %rd57, %rd60;
	ld.global.nc.u16 	%rs79, [%rd65];
	st.shared.u16 	[%r12], %rs79;
	bar.sync 	0;
	ld.shared.u32 	%r369, [_ZZ49rwkv7_albatross_kernel_forward_w0_fp16_dither_seqI6__halfLi4EEviiiiPT_PKS1_S4_S4_S4_S4_S4_S2_PKiE1a];
	// begin inline asm
	{mul.f16x2 %r368,%r369,%r335;
}
	// end inline asm
	// begin inline asm
	{add.f16x2 %r371,%r312,%r368;
}
	// end inline asm
	ld.shared.u32 	%r375, [_ZZ49rwkv7_albatross_kernel_forward_w0_fp16_dither_seqI6__halfLi4EEviiiiPT_PKS1_S4_S4_S4_S4_S4_S2_PKiE1a+4];
	// begin inline asm
	{mul.f16x2 %r374,%r375,%r359;
}
	// end inline asm
	// begin inline asm
	{add.f16x2 %r377,%r371,%r374;
}
	// end inline asm
	mov.b32 	{%rs66, %rs67}, %r377;
	// begin inline asm
	{add.f16 %rs65,%rs66,%rs67;
}
	// end inline asm
	add.s64 	%rd66, %rd58, %rd60;
	mov.b32 	%r390, {%rs65, %rs65};
	ld.global.nc.u16 	%rs80, [%rd66];
	mov.b32 	%r385, {%rs80, %rs80};
	ld.shared.u32 	%r382, [_ZZ49rwkv7_albatross_kernel_forward_w0_fp16_dither_seqI6__halfLi4EEviiiiPT_PKS1_S4_S4_S4_S4_S4_S2_PKiE1w];
	// begin inline asm
	{mul.f16x2 %r380,%r335,%r382;
}
	// end inline asm
	ld.shared.u32 	%r384, [_ZZ49rwkv7_albatross_kernel_forward_w0_fp16_dither_seqI6__halfLi4EEviiiiPT_PKS1_S4_S4_S4_S4_S4_S2_PKiE1k];
	// begin inline asm
	{mul.f16x2 %r383,%r384,%r385;
}
	// end inline asm
	// begin inline asm
	{add.f16x2 %r386,%r380,%r383;
}
	// end inline asm
	ld.shared.u32 	%r391, [_ZZ49rwkv7_albatross_kernel_forward_w0_fp16_dither_seqI6__halfLi4EEviiiiPT_PKS1_S4_S4_S4_S4_S4_S2_PKiE1b];
	// begin inline asm
	{mul.f16x2 %r389,%r390,%r391;
}
	// end inline asm
	// begin inline asm
	{add.f16x2 %r392,%r386,%r389;
}
	// end inline asm
	// begin inline asm
	{add.f16x2 %r514,%r335,%r392;
}
	// end inline asm
	ld.shared.u32 	%r400, [_ZZ49rwkv7_albatross_kernel_forward_w0_fp16_dither_seqI6__halfLi4EEviiiiPT_PKS1_S4_S4_S4_S4_S4_S2_PKiE1r];
	// begin inline asm
	{mul.f16x2 %r398,%r514,%r400;
}
	// end inline asm
	// begin inline asm
	{add.f16x2 %r401,%r312,%r398;
}
	// end inline asm
	ld.shared.u32 	%r406, [_ZZ49rwkv7_albatross_kernel_forward_w0_fp16_dither_seqI6__halfLi4EEviiiiPT_PKS1_S4_S4_S4_S4_S4_S2_PKiE1w+4];
	// begin inline asm
	{mul.f16x2 %r404,%r359,%r406;
}
	// end inline asm
	ld.shared.u32 	%r408, [_ZZ49rwkv7_albatross_kernel_forward_w0_fp16_dither_seqI6__halfLi4EEviiiiPT_PKS1_S4_S4_S4_S4_S4_S2_PKiE1k+4];
	// begin inline asm
	{mul.f16x2 %r407,%r408,%r385;
}
	// end inline asm
	// begin inline asm
	{add.f16x2 %r410,%r404,%r407;
}
	// end inline asm
	ld.shared.u32 	%r415, [_ZZ49rwkv7_albatross_kernel_forward_w0_fp16_dither_seqI6__halfLi4EEviiiiPT_PKS1_S4_S4_S4_S4_S4_S2_PKiE1b+4];
	// begin inline asm
	{mul.f16x2 %r413,%r390,%r415;
}
	// end inline asm
	// begin inline asm
	{add.f16x2 %r416,%r410,%r413;
}
	// end inline asm
	// begin inline asm
	{add.f16x2 %r513,%r359,%r416;
}
	// end inline asm
	ld.shared.u32 	%r424, [_ZZ49rwkv7_albatross_kernel_forward_w0_fp16_dither_seqI6__halfLi4EEviiiiPT_PKS1_S4_S4_S4_S4_S4_S2_PKiE1r+4];
	// begin inline asm
	{mul.f16x2 %r422,%r513,%r424;
}
	// end inline asm
	// begin inline asm
	{add.f16x2 %r425,%r401,%r422;
}
	// end inline asm
	mov.b32 	{%rs69, %rs70}, %r425;
	// begin inline asm
	{add.f16 %rs68,%rs69,%rs70;
}
	// end inline asm
	add.s64 	%rd67, %rd59, %rd60;
	st.global.u16 	[%rd67], %rs68;
	add.s32 	%r508, %r508, 2;
$L__BB1_7:
	and.b32  	%r434, %r37, 1;
	setp.eq.b32 	%p6, %r434, 1;
	not.pred 	%p7, %p6;
	@%p7 bra 	$L__BB1_9;
	ld.param.u64 	%rd87, [_Z49rwkv7_albatross_kernel_forward_w0_fp16_dither_seqI6__halfLi4EEviiiiPT_PKS1_S4_S4_S4_S4_S4_S2_PKi_param_10];
	ld.param.u64 	%rd84, [_Z49rwkv7_albatross_kernel_forward_w0_fp16_dither_seqI6__halfLi4EEviiiiPT_PKS1_S4_S4_S4_S4_S4_S2_PKi_param_6];
	ld.param.u64 	%rd81, [_Z49rwkv7_albatross_kernel_forward_w0_fp16_dither_seqI6__halfLi4EEviiiiPT_PKS1_S4_S4_S4_S4_S4_S2_PKi_param_5];
	ld.param.u32 	%r502, [_Z49rwkv7_albatross_kernel_forward_w0_fp16_dither_seqI6__halfLi4EEviiiiPT_PKS1_S4_S4_S4_S4_S4_S2_PKi_param_2];
	add.s32 	%r495, %r508, %r6;
	mad.lo.s32 	%r496, %r495, %r502, %r7;
	bar.sync 	0;
	cvta.to.global.u64 	%rd68, %rd84;
	mul.wide.s32 	%rd69, %r496, 2;
	add.s64 	%rd70, %rd68, %rd69;
	ld.global.nc.u16 	%rs81, [%rd70];
	// begin inline asm
	{  cvt.f32.f16 %f57, %rs81;}

	// end inline asm
	mul.f32 	%f59, %f57, 0fBFB8AA3B;
	ex2.approx.f32 	%f60, %f59;
	add.f32 	%f61, %f60, 0f3F800000;
	mov.f32 	%f62, 0fBF60028B;
	div.rn.f32 	%f63, %f62, %f61;
	ex2.approx.f32 	%f64, %f63;
	add.f32 	%f65, %f64, 0fBF800000;
	ld.global.nc.u32 	%r497, [%rd5];
	add.s32 	%r498, %r497, %r508;
	mul.lo.s32 	%r499, %r498, -1640531527;
	cvt.rn.f32.s32 	%f66, %r499;
	fma.rn.f32 	%f58, %f66, 0f2B000000, %f65;
	// begin inline asm
	{  cvt.rn.f16.f32 %rs82, %f58;}

	// end inline asm
	st.shared.u16 	[%r8], %rs82;
	add.s64 	%rd71, %rd4, %rd69;
	ld.global.nc.u16 	%rs90, [%rd71];
	st.shared.u16 	[%r9], %rs90;
	add.s64 	%rd72, %rd3, %rd69;
	ld.global.nc.u16 	%rs91, [%rd72];
	st.shared.u16 	[%r10], %rs91;
	cvta.to.global.u64 	%rd73, %rd87;
	add.s64 	%rd74, %rd73, %rd69;
	ld.global.nc.u16 	%rs92, [%rd74];
	st.shared.u16 	[%r11], %rs92;
	cvta.to.global.u64 	%rd75, %rd81;
	add.s64 	%rd76, %rd75, %rd69;
	ld.global.nc.u16 	%rs93, [%rd76];
	st.shared.u16 	[%r12], %rs93;
	bar.sync 	0;
	mov.f64 	%fd3, 0d0000000000000000;
	// begin inline asm
	{  cvt.rn.f16.f64 %rs83, %fd3;}

	// end inline asm
	ld.shared.u32 	%r436, [_ZZ49rwkv7_albatross_kernel_forward_w0_fp16_dither_seqI6__halfLi4EEviiiiPT_PKS1_S4_S4_S4_S4_S4_S2_PKiE1a];
	// begin inline asm
	{mul.f16x2 %r435,%r436,%r514;
}
	// end inline asm
	mov.b32 	%r439, {%rs83, %rs83};
	// begin inline asm
	{add.f16x2 %r438,%r439,%r435;
}
	// end inline asm
	ld.shared.u32 	%r442, [_ZZ49rwkv7_albatross_kernel_forward_w0_fp16_dither_seqI6__halfLi4EEviiiiPT_PKS1_S4_S4_S4_S4_S4_S2_PKiE1a+4];
	// begin inline asm
	{mul.f16x2 %r441,%r442,%r513;
}
	// end inline asm
	// begin inline asm
	{add.f16x2 %r444,%r438,%r441;
}
	// end inline asm
	mov.b32 	{%rs85, %rs86}, %r444;
	// begin inline asm
	{add.f16 %rs84,%rs85,%rs86;
}
	// end inline asm
	add.s64 	%rd77, %rd2, %rd69;
	mov.b32 	%r457, {%rs84, %rs84};
	ld.global.nc.u16 	%rs94, [%rd77];
	mov.b32 	%r452, {%rs94, %rs94};
	ld.shared.u32 	%r449, [_ZZ49rwkv7_albatross_kernel_forward_w0_fp16_dither_seqI6__halfLi4EEviiiiPT_PKS1_S4_S4_S4_S4_S4_S2_PKiE1w];
	// begin inline asm
	{mul.f16x2 %r447,%r514,%r449;
}
	// end inline asm
	ld.shared.u32 	%r451, [_ZZ49rwkv7_albatross_kernel_forward_w0_fp16_dither_seqI6__halfLi4EEviiiiPT_PKS1_S4_S4_S4_S4_S4_S2_PKiE1k];
	// begin inline asm
	{mul.f16x2 %r450,%r451,%r452;
}
	// end inline asm
	// begin inline asm
	{add.f16x2 %r453,%r447,%r450;
}
	// end inline asm
	ld.shared.u32 	%r458, [_ZZ49rwkv7_albatross_kernel_forward_w0_fp16_dither_seqI6__halfLi4EEviiiiPT_PKS1_S4_S4_S4_S4_S4_S2_PKiE1b];
	// begin inline asm
	{mul.f16x2 %r456,%r457,%r458;
}
	// end inline asm
	// begin inline asm
	{add.f16x2 %r459,%r453,%r456;
}
	// end inline asm
	// begin inline asm
	{add.f16x2 %r514,%r514,%r459;
}
	// end inline asm
	ld.shared.u32 	%r467, [_ZZ49rwkv7_albatross_kernel_forward_w0_fp16_dither_seqI6__halfLi4EEviiiiPT_PKS1_S4_S4_S4_S4_S4_S2_PKiE1r];
	// begin inline asm
	{mul.f16x2 %r465,%r514,%r467;
}
	// end inline asm
	// begin inline asm
	{add.f16x2 %r468,%r439,%r465;
}
	// end inline asm
	ld.shared.u32 	%r473, [_ZZ49rwkv7_albatross_kernel_forward_w0_fp16_dither_seqI6__halfLi4EEviiiiPT_PKS1_S4_S4_S4_S4_S4_S2_PKiE1w+4];
	// begin inline asm
	{mul.f16x2 %r471,%r513,%r473;
}
	// end inline asm
	ld.shared.u32 	%r475, [_ZZ49rwkv7_albatross_kernel_forward_w0_fp16_dither_seqI6__halfLi4EEviiiiPT_PKS1_S4_S4_S4_S4_S4_S2_PKiE1k+4];
	// begin inline asm
	{mul.f16x2 %r474,%r475,%r452;
}
	// end inline asm
	// begin inline asm
	{add.f16x2 %r477,%r471,%r474;
}
	// end inline asm
	ld.shared.u32 	%r482, [_ZZ49rwkv7_albatross_kernel_forward_w0_fp16_dither_seqI6__halfLi4EEviiiiPT_PKS1_S4_S4_S4_S4_S4_S2_PKiE1b+4];
	// begin inline asm
	{mul.f16x2 %r480,%r457,%r482;
}
	// end inline asm
	// begin inline asm
	{add.f16x2 %r483,%r477,%r480;
}
	// end inline asm
	// begin inline asm
	{add.f16x2 %r513,%r513,%r483;
}
	// end inline asm
	ld.shared.u32 	%r491, [_ZZ49rwkv7_albatross_kernel_forward_w0_fp16_dither_seqI6__halfLi4EEviiiiPT_PKS1_S4_S4_S4_S4_S4_S2_PKiE1r+4];
	// begin inline asm
	{mul.f16x2 %r489,%r513,%r491;
}
	// end inline asm
	// begin inline asm
	{add.f16x2 %r492,%r468,%r489;
}
	// end inline asm
	mov.b32 	{%rs88, %rs89}, %r492;
	// begin inline asm
	{add.f16 %rs87,%rs88,%rs89;
}
	// end inline asm
	add.s64 	%rd78, %rd1, %rd69;
	st.global.u16 	[%rd78], %rs87;
$L__BB1_9:
	st.shared.u32 	[%r2], %r514;
	st.shared.u32 	[%r4], %r513;
	bar.sync 	0;
	ret;

}
	// .globl	_Z49rwkv7_albatross_kernel_forward_w0_fp16_dither_seqI6__halfLi8EEviiiiPT_PKS1_S4_S4_S4_S4_S4_S2_PKi
.visible .entry _Z49rwkv7_albatross_kernel_forward_w0_fp16_dither_seqI6__halfLi8EEviiiiPT_PKS1_S4_S4_S4_S4_S4_S2_PKi(
	.param .u32 _Z49rwkv7_albatross_kernel_forward_w0_fp16_dither_seqI6__halfLi8EEviiiiPT_PKS1_S4_S4_S4_S4_S4_S2_PKi_param_0,
	.param .u32 _Z49rwkv7_albatross_kernel_forward_w0_fp16_dither_seqI6__halfLi8EEviiiiPT_PKS1_S4_S4_S4_S4_S4_S2_PKi_param_1,
	.param .u32 _Z49rwkv7_albatross_kernel_forward_w0_fp16_dither_seqI6__halfLi8EEviiiiPT_PKS1_S4_S4_S4_S4_S4_S2_PKi_param_2,
	.param .u32 _Z49rwkv7_albatross_kernel_forward_w0_fp16_dither_seqI6__halfLi8EEviiiiPT_PKS1_S4_S4_S4_S4_S4_S2_PKi_param_3,
	.param .u64 .ptr .align 1 _Z49rwkv7_albatross_kernel_forward_w0_fp16_dither_seqI6__halfLi8EEviiiiPT_PKS1_S4_S4_S4_S4_S4_S2_PKi_param_4,
	.param .u64 .ptr .align 1 _Z49rwkv7_albatross_kernel_forward_w0_fp16_dither_seqI6__halfLi8EEviiiiPT_PKS1_S4_S4_S4_S4_S4_S2_PKi_param_5,
	.param .u64 .ptr .align 1 _Z49rwkv7_albatross_kernel_forward_w0_fp16_dither_seqI6__halfLi8EEviiiiPT_PKS1_S4_S4_S4_S4_S4_S2_PKi_param_6,
	.param .u64 .ptr .align 1 _Z49rwkv7_albatross_kernel_forward_w0_fp16_dither_seqI6__halfLi8EEviiiiPT_PKS1_S4_S4_S4_S4_S4_S2_PKi_param_7,
	.param .u64 .ptr .align 1 _Z49rwkv7_albatross_kernel_forward_w0_fp16_dither_seqI6__halfLi8EEviiiiPT_PKS1_S4_S4_S4_S4_S4_S2_PKi_param_8,
	.param .u64 .ptr .align 1 _Z49rwkv7_albatross_kernel_forward_w0_fp16_dither_seqI6__halfLi8EEviiiiPT_PKS1_S4_S4_S4_S4_S4_S2_PKi_param_9,
	.param .u64 .ptr .align 1 _Z49rwkv7_albatross_kernel_forward_w0_fp16_dither_seqI6__halfLi8EEviiiiPT_PKS1_S4_S4_S4_S4_S4_S2_PKi_param_10,
	.param .u64 .ptr .align 1 _Z49rwkv7_albatross_kernel_forward_w0_fp16_dither_seqI6__halfLi8EEviiiiPT_PKS1_S4_S4_S4_S4_S4_S2_PKi_param_11,
	.param .u64 .ptr .align 1 _Z49rwkv7_albatross_kernel_forward_w0_fp16_dither_seqI6__halfLi8EEviiiiPT_PKS1_S4_S4_S4_S4_S4_S2_PKi_param_12
)
{
	.reg .pred 	%p<3>;
	.reg .b16 	%rs<15>;
	.reg .b32 	%r<204>;
	.reg .b32 	%f<11>;
	.reg .b64 	%rd<35>;
	.reg .b64 	%fd<2>;
	// demoted variable
	.shared .align 4 .b8 _ZZ49rwkv7_albatross_kernel_forward_w0_fp16_dither_seqI6__halfLi8EEviiiiPT_PKS1_S4_S4_S4_S4_S4_S2_PKiE10state_smem[128];
	// demoted variable
	.shared .align 4 .b8 _ZZ49rwkv7_albatross_kernel_forward_w0_fp16_dither_seqI6__halfLi8EEviiiiPT_PKS1_S4_S4_S4_S4_S4_S2_PKiE1r[16];
	// demoted variable
	.shared .align 4 .b8 _ZZ49rwkv7_albatross_kernel_forward_w0_fp16_dither_seqI6__halfLi8EEviiiiPT_PKS1_S4_S4_S4_S4_S4_S2_PKiE1k[16];
	// demoted variable
	.shared .align 4 .b8 _ZZ49rwkv7_albatross_kernel_forward_w0_fp16_dither_seqI6__halfLi8EEviiiiPT_PKS1_S4_S4_S4_S4_S4_S2_PKiE1w[16];
	// demoted variable
	.shared .align 4 .b8 _ZZ49rwkv7_albatross_kernel_forward_w0_fp16_dither_seqI6__halfLi8EEviiiiPT_PKS1_S4_S4_S4_S4_S4_S2_PKiE1a[16];
	// demoted variable
	.shared .align 4 .b8 _ZZ49rwkv7_albatross_kernel_forward_w0_fp16_dither_seqI6__halfLi8EEviiiiPT_PKS1_S4_S4_S4_S4_S4_S2_PKiE1b[16];
	ld.param.u32 	%r36, [_Z49rwkv7_albatross_kernel_forward_w0_fp16_dither_seqI6__halfLi8EEviiiiPT_PKS1_S4_S4_S4_S4_S4_S2_PKi_param_1];
	ld.param.u32 	%r37, [_Z49rwkv7_albatross_kernel_forward_w0_fp16_dither_seqI6__halfLi8EEviiiiPT_PKS1_S4_S4_S4_S4_S4_S2_PKi_param_2];
	ld.param.u32 	%r38, [_Z49rwkv7_albatross_kernel_forward_w0_fp16_dither_seqI6__halfLi8EEviiiiPT_PKS1_S4_S4_S4_S4_S4_S2_PKi_param_3];
	ld.param.u64 	%rd18, [_Z49rwkv7_albatross_kernel_forward_w0_fp16_dither_seqI6__halfLi8EEviiiiPT_PKS1_S4_S4_S4_S4_S4_S2_PKi_param_4];
	ld.param.u64 	%rd11, [_Z49rwkv7_albatross_kernel_forward_w0_fp16_dither_seqI6__halfLi8EEviiiiPT_PKS1_S4_S4_S4_S4_S4_S2_PKi_param_6];
	ld.param.u64 	%rd12, [_Z49rwkv7_albatross_kernel_forward_w0_fp16_dither_seqI6__halfLi8EEviiiiPT_PKS1_S4_S4_S4_S4_S4_S2_PKi_param_7];
	ld.param.u64 	%rd14, [_Z49rwkv7_albatross_kernel_forward_w0_fp16_dither_seqI6__halfLi8EEviiiiPT_PKS1_S4_S4_S4_S4_S4_S2_PKi_param_9];
	ld.param.u64 	%rd15, [_Z49rwkv7_albatross_kernel_forward_w0_fp16_dither_seqI6__halfLi8EEviiiiPT_PKS1_S4_S4_S4_S4_S4_S2_PKi_param_10];
	ld.param.u64 	%rd16, [_Z49rwkv7_albatross_kernel_forward_w0_fp16_dither_seqI6__halfLi8EEviiiiPT_PKS1_S4_S4_S4_S4_S4_S2_PKi_param_11];
	ld.param.u64 	%rd17, [_Z49rwkv7_albatross_kernel_forward_w0_fp16_dither_seqI6__halfLi8EEviiiiPT_PKS1_S4_S4_S4_S4_S4_S2_PKi_param_12];
	cvta.to.global.u64 	%rd19, %rd18;
	mov.u32 	%r39, %ctaid.x;
	div.u32 	%r1, %r39, %r38;
	mul.lo.s32 	%r40, %r1, %r38;
	sub.s32 	%r2, %r39, %r40;
	mov.u32 	%r3, %tid.x;
	mul.lo.s32 	%r41, %r37, %r1;
	shl.b32 	%r42, %r41, 3;
	shl.b32 	%r43, %r2, 6;
	add.s32 	%r44, %r43, %r42;
	mul.wide.s32 	%rd20, %r44, 2;
	add.s64 	%rd21, %rd19, %rd20;
	mul.wide.u32 	%rd22, %r3, 16;
	add.s64 	%rd1, %rd21, %rd22;
	ld.global.v4.u32 	{%r45, %r46, %r47, %r48}, [%rd1];
	shl.b32 	%r49, %r3, 4;
	mov.u32 	%r50, _ZZ49rwkv7_albatross_kernel_forward_w0_fp16_dither_seqI6__halfLi8EEviiiiPT_PKS1_S4_S4_S4_S4_S4_S2_PKiE10state_smem;
	add.s32 	%r51, %r50, %r49;
	shl.b32 	%r52, %r3, 2;
	and.b32  	%r53, %r52, 124;
	add.s32 	%r4, %r51, %r53;
	st.shared.u32 	[%r4], %r45;
	xor.b32  	%r54, %r53, 4;
	add.s32 	%r5, %r51, %r54;
	st.shared.u32 	[%r5], %r46;
	xor.b32  	%r55, %r53, 8;
	add.s32 	%r6, %r51, %r55;
	st.shared.u32 	[%r6], %r47;
	xor.b32  	%r56, %r53, 12;
	add.s32 	%r7, %r51, %r56;
	st.shared.u32 	[%r7], %r48;
	bar.sync 	0;
	ld.shared.u32 	%r200, [%r4];
	ld.shared.u32 	%r201, [%r5];
	ld.shared.u32 	%r202, [%r6];
	ld.shared.u32 	%r203, [%r7];
	setp.lt.s32 	%p1, %r36, 1;
	@%p1 bra 	$L__BB2_3;
	ld.param.u64 	%rd34, [_Z49rwkv7_albatross_kernel_forward_w0_fp16_dither_seqI6__halfLi8EEviiiiPT_PKS1_S4_S4_S4_S4_S4_S2_PKi_param_8];
	ld.param.u64 	%rd33, [_Z49rwkv7_albatross_kernel_forward_w0_fp16_dither_seqI6__halfLi8EEviiiiPT_PKS1_S4_S4_S4_S4_S4_S2_PKi_param_5];
	cvta.to.global.u64 	%rd23, %rd17;
	mul.lo.s32 	%r12, %r1, %r36;
	shl.b32 	%r58, %r2, 3;
	add.s32 	%r13, %r58, %r3;
	mul.wide.u32 	%rd24, %r1, 4;
	add.s64 	%rd2, %rd23, %rd24;
	shl.b32 	%r59, %r3, 1;
	mov.u32 	%r60, _ZZ49rwkv7_albatross_kernel_forward_w0_fp16_dither_seqI6__halfLi8EEviiiiPT_PKS1_S4_S4_S4_S4_S4_S2_PKiE1w;
	add.s32 	%r14, %r60, %r59;
	mov.u32 	%r61, _ZZ49rwkv7_albatross_kernel_forward_w0_fp16_dither_seqI6__halfLi8EEviiiiPT_PKS1_S4_S4_S4_S4_S4_S2_PKiE1k;
	add.s32 	%r15, %r61, %r59;
	mov.u32 	%r62, _ZZ49rwkv7_albatross_kernel_forward_w0_fp16_dither_seqI6__halfLi8EEviiiiPT_PKS1_S4_S4_S4_S4_S4_S2_PKiE1a;
	add.s32 	%r16, %r62, %r59;
	mov.u32 	%r63, _ZZ49rwkv7_albatross_kernel_forward_w0_fp16_dither_seqI6__halfLi8EEviiiiPT_PKS1_S4_S4_S4_S4_S4_S2_PKiE1b;
	add.s32 	%r17, %r63, %r59;
	mov.u32 	%r64, _ZZ49rwkv7_albatross_kernel_forward_w0_fp16_dither_seqI6__halfLi8EEviiiiPT_PKS1_S4_S4_S4_S4_S4_S2_PKiE1r;
	add.s32 	%r18, %r64, %r59;
	neg.s32 	%r194, %r36;
	cvta.to.global.u64 	%rd3, %rd11;
	cvta.to.global.u64 	%rd4, %rd12;
	cvta.to.global.u64 	%rd5, %rd14;
	cvta.to.global.u64 	%rd6, %rd15;
	cvta.to.global.u64 	%rd7, %rd33;
	cvta.to.global.u64 	%rd8, %rd34;
	cvta.to.global.u64 	%rd9, %rd16;
	mov.b32 	%r199, 0;
$L__BB2_2:
	add.s32 	%r185, %r199, %r12;
	mad.lo.s32 	%r186, %r185, %r37, %r13;
	bar.sync 	0;
	mul.wide.s32 	%rd25, %r186, 2;
	add.s64 	%rd26, %rd3, %rd25;
	ld.global.nc.u16 	%rs1, [%rd26];
	// begin inline asm
	{  cvt.f32.f16 %f1, %rs1;}

	// end inline asm
	mul.f32 	%f3, %f1, 0fBFB8AA3B;
	ex2.approx.f32 	%f4, %f3;
	add.f32 	%f5, %f4, 0f3F800000;
	mov.f32 	%f6, 0fBF60028B;
	div.rn.f32 	%f7, %f6, %f5;
	ex2.approx.f32 	%f8, %f7;
	add.f32 	%f9, %f8, 0fBF800000;
	ld.global.nc.u32 	%r187, [%rd2];
	add.s32 	%r188, %r187, %r199;
	mul.lo.s32 	%r189, %r188, -1640531527;
	cvt.rn.f32.s32 	%f10, %r189;
	fma.rn.f32 	%f2, %f10, 0f2B000000, %f9;
	// begin inline asm
	{  cvt.rn.f16.f32 %rs2, %f2;}

	// end inline asm
	st.shared.u16 	[%r14], %rs2;
	add.s64 	%rd27, %rd4, %rd25;
	ld.global.nc.u16 	%rs10, [%rd27];
	st.shared.u16 	[%r15], %rs10;
	add.s64 	%rd28, %rd5, %rd25;
	ld.global.nc.u16 	%rs11, [%rd28];
	st.shared.u16 	[%r16], %rs11;
	add.s64 	%rd29, %rd6, %rd25;
	ld.global.nc.u16 	%rs12, [%rd29];
	st.shared.u16 	[%r17], %rs12;
	add.s64 	%rd30, %rd7, %rd25;
	ld.global.nc.u16 	%rs13, [%rd30];
	st.shared.u16 	[%r18], %rs13;
	bar.sync 	0;
	mov.f64 	%fd1, 0d0000000000000000;
	// begin inline asm
	{  cvt.rn.f16.f64 %rs3, %fd1;}

	// end inline asm
	ld.shared.u32 	%r66, [_ZZ49rwkv7_albatross_kernel_forward_w0_fp16_dither_seqI6__halfLi8EEviiiiPT_PKS1_S4_S4_S4_S4_S4_S2_PKiE1a];
	// begin inline asm
	{mul.f16x2 %r65,%r66,%r200;
}
	// end inline asm
	mov.b32 	%r69, {%rs3, %rs3};
	// begin inline asm
	{add.f16x2 %r68,%r69,%r65;
}
	// end inline asm
	ld.shared.u32 	%r72, [_ZZ49rwkv7_albatross_kernel_forward_w0_fp16_dither_seqI6__halfLi8EEviiiiPT_PKS1_S4_S4_S4_S4_S4_S2_PKiE1a+4];
	// begin inline asm
	{mul.f16x2 %r71,%r72,%r201;
}
	// end inline asm
	// begin inline asm
	{add.f16x2 %r74,%r68,%r71;
}
	// end inline asm
	ld.shared.u32 	%r78, [_ZZ49rwkv7_albatross_kernel_forward_w0_fp16_dither_seqI6__halfLi8EEviiiiPT_PKS1_S4_S4_S4_S4_S4_S2_PKiE1a+8];
	// begin inline asm
	{mul.f16x2 %r77,%r78,%r202;
}
	// end inline asm
	// begin inline asm
	{add.f16x2 %r80,%r74,%r77;
}
	// end inline asm
	ld.shared.u32 	%r84, [_ZZ49rwkv7_albatross_kernel_forward_w0_fp16_dither_seqI6__halfLi8EEviiiiPT_PKS1_S4_S4_S4_S4_S4_S2_PKiE1a+12];
	// begin inline asm
	{mul.f16x2 %r83,%r84,%r203;
}
	// end inline asm
	// begin inline asm
	{add.f16x2 %r86,%r80,%r83;
}
	// end inline asm
	mov.b32 	{%rs5, %rs6}, %r86;
	// begin inline asm
	{add.f16 %rs4,%rs5,%rs6;
}
	// end inline asm
	add.s64 	%rd31, %rd8, %rd25;
	mov.b32 	%r99, {%rs4, %rs4};
	ld.global.nc.u16 	%rs14, [%rd31];
	mov.b32 	%r94, {%rs14, %rs14};
	ld.shared.u32 	%r91, [_ZZ49rwkv7_albatross_kernel_forward_w0_fp16_dither_seqI6__halfLi8EEviiiiPT_PKS1_S4_S4_S4_S4_S4_S2_PKiE1w];
	// begin inline asm
	{mul.f16x2 %r89,%r200,%r91;
}
	// end inline asm
	ld.shared.u32 	%r93, [_ZZ49rwkv7_albatross_kernel_forward_w0_fp16_dither_seqI6__halfLi8EEviiiiPT_PKS1_S4_S4_S4_S4_S4_S2_PKiE1k];
	// begin inline asm
	{mul.f16x2 %r92,%r93,%r94;
}
	// end inline asm
	// begin inline asm
	{add.f16x2 %r95,%r89,%r92;
}
	// end inline asm
	ld.shared.u32 	%r100, [_ZZ49rwkv7_albatross_kernel_forward_w0_fp16_dither_seqI6__halfLi8EEviiiiPT_PKS1_S4_S4_S4_S4_S4_S2_PKiE1b];
	// begin inline asm
	{mul.f16x2 %r98,%r99,%r100;
}
	// end inline asm
	// begin inline asm
	{add.f16x2 %r101,%r95,%r98;
}
	// end inline asm
	// begin inline asm
	{add.f16x2 %r200,%r200,%r101;
}
	// end inline asm
	ld.shared.u32 	%r109, [_ZZ49rwkv7_albatross_kernel_forward_w0_fp16_dither_seqI6__halfLi8EEviiiiPT_PKS1_S4_S4_S4_S4_S4_S2_PKiE1r];
	// begin inline asm
	{mul.f16x2 %r107,%r200,%r109;
}
	// end inline asm
	// begin inline asm
	{add.f16x2 %r110,%r69,%r107;
}
	// end inline asm
	ld.shared.u32 	%r115, [_ZZ49rwkv7_albatross_kernel_forward_w0_fp16_dither_seqI6__halfLi8EEviiiiPT_PKS1_S4_S4_S4_S4_S4_S2_PKiE1w+4];
	// begin inline asm
	{mul.f16x2 %r113,%r201,%r115;
}
	// end inline asm
	ld.shared.u32 	%r117, [_ZZ49rwkv7_albatross_kernel_forward_w0_fp16_dither_seqI6__halfLi8EEviiiiPT_PKS1_S4_S4_S4_S4_S4_S2_PKiE1k+4];
	// begin inline asm
	{mul.f16x2 %r116,%r117,%r94;
}
	// end inline asm
	// begin inline asm
	{add.f16x2 %r119,%r113,%r116;
}
	// end inline asm
	ld.shared.u32 	%r124, [_ZZ49rwkv7_albatross_kernel_forward_w0_fp16_dither_seqI6__halfLi8EEviiiiPT_PKS1_S4_S4_S4_S4_S4_S2_PKiE1b+4];
	// begin inline asm
	{mul.f16x2 %r122,%r99,%r124;
}
	// end inline asm
	// begin inline asm
	{add.f16x2 %r125,%r119,%r122;
}
	// end inline asm
	// begin inline asm
	{add.f16x2 %r201,%r201,%r125;
}
	// end inline asm
	ld.shared.u32 	%r133, [_ZZ49rwkv7_albatross_kernel_forward_w0_fp16_dither_seqI6__halfLi8EEviiiiPT_PKS1_S4_S4_S4_S4_S4_S2_PKiE1r+4];
	// begin inline asm
	{mul.f16x2 %r131,%r201,%r133;
}
	// end inline asm
	// begin inline asm
	{add.f16x2 %r134,%r110,%r131;
}
	// end inline asm
	ld.shared.u32 	%r139, [_ZZ49rwkv7_albatross_kernel_forward_w0_fp16_dither_seqI6__halfLi8EEviiiiPT_PKS1_S4_S4_S4_S4_S4_S2_PKiE1w+8];
	// begin inline asm
	{mul.f16x2 %r137,%r202,%r139;
}
	// end inline asm
	ld.shared.u32 	%r141, [_ZZ49rwkv7_albatross_kernel_forward_w0_fp16_dither_seqI6__halfLi8EEviiiiPT_PKS1_S4_S4_S4_S4_S4_S2_PKiE1k+8];
	// begin inline asm
	{mul.f16x2 %r140,%r141,%r94;
}
	// end inline asm
	// begin inline asm
	{add.f16x2 %r143,%r137,%r140;
}
	// end inline asm
	ld.shared.u32 	%r148, [_ZZ49rwkv7_albatross_kernel_forward_w0_fp16_dither_seqI6__halfLi8EEviiiiPT_PKS1_S4_S4_S4_S4_S4_S2_PKiE1b+8];
	// begin inline asm
	{mul.f16x2 %r146,%r99,%r148;
}
	// end inline asm
	// begin inline asm
	{add.f16x2 %r149,%r143,%r146;
}
	// end inline asm
	// begin inline asm
	{add.f16x2 %r202,%r202,%r149;
}
	// end inline asm
	ld.shared.u32 	%r157, [_ZZ49rwkv7_albatross_kernel_forward_w0_fp16_dither_seqI6__halfLi8EEviiiiPT_PKS1_S4_S4_S4_S4_S4_S2_PKiE1r+8];
	// begin inline asm
	{mul.f16x2 %r155,%r202,%r157;
}
	// end inline asm
	// begin inline asm
	{add.f16x2 %r158,%r134,%r155;
}
	// end inline asm
	ld.shared.u32 	%r163, [_ZZ49rwkv7_albatross_kernel_forward_w0_fp16_dither_seqI6__halfLi8EEviiiiPT_PKS1_S4_S4_S4_S4_S4_S2_PKiE1w+12];
	// begin inline asm
	{mul.f16x2 %r161,%r203,%r163;
}
	// end inline asm
	ld.shared.u32 	%r165, [_ZZ49rwkv7_albatross_kernel_forward_w0_fp16_dither_seqI6__halfLi8EEviiiiPT_PKS1_S4_S4_S4_S4_S4_S2_PKiE1k+12];
	// begin inline asm
	{mul.f16x2 %r164,%r165,%r94;
}
	// end inline asm
	// begin inline asm
	{add.f16x2 %r167,%r161,%r164;
}
	// end inline asm
	ld.shared.u32 	%r172, [_ZZ49rwkv7_albatross_kernel_forward_w0_fp16_dither_seqI6__halfLi8EEviiiiPT_PKS1_S4_S4_S4_S4_S4_S2_PKiE1b+12];
	// begin inline asm
	{mul.f16x2 %r170,%r99,%r172;
}
	// end inline asm
	// begin inline asm
	{add.f16x2 %r173,%r167,%r170;
}
	// end inline asm
	// begin inline asm
	{add.f16x2 %r203,%r203,%r173;
}
	// end inline asm
	ld.shared.u32 	%r181, [_ZZ49rwkv7_albatross_kernel_forward_w0_fp16_dither_seqI6__halfLi8EEviiiiPT_PKS1_S4_S4_S4_S4_S4_S2_PKiE1r+12];
	// begin inline asm
	{mul.f16x2 %r179,%r203,%r181;
}
	// end inline asm
	// begin inline asm
	{add.f16x2 %r182,%r158,%r179;
}
	// end inline asm
	mov.b32 	{%rs8, %rs9}, %r182;
	// begin inline asm
	{add.f16 %rs7,%rs8,%rs9;
}
	// end inline asm
	add.s64 	%rd32, %rd9, %rd25;
	st.global.u16 	[%rd32], %rs7;
	add.s32 	%r199, %r199, 1;
	add.s32 	%r194, %r194, 1;
	setp.ne.s32 	%p2, %r194, 0;
	@%p2 bra 	$L__BB2_2;
$L__BB2_3:
	st.shared.u32 	[%r4], %r200;
	st.shared.u32 	[%r5], %r201;
	st.shared.u32 	[%r6], %r202;
	st.shared.u32 	[%r7], %r203;
	bar.sync 	0;
	ld.shared.u32 	%r190, [%r4];
	ld.shared.u32 	%r191, [%r5];
	ld.shared.u32 	%r192, [%r6];
	ld.shared.u32 	%r193, [%r7];
	st.global.v4.u32 	[%rd1], {%r190, %r191, %r192, %r193};
	ret;

}
	// .globl	_Z49rwkv7_albatross_kernel_forward_w0_fp16_dither_seqI6__halfLi16EEviiiiPT_PKS1_S4_S4_S4_S4_S4_S2_PKi
.visible .entry _Z49rwkv7_albatross_kernel_forward_w0_fp16_dither_seqI6__halfLi16EEviiiiPT_PKS1_S4_S4_S4_S4_S4_S2_PKi(
	.param .u32 _Z49rwkv7_albatross_kernel_forward_w0_fp16_dither_seqI6__halfLi16EEviiiiPT_PKS1_S4_S4_S4_S4_S4_S2_PKi_param_0,
	.param .u32 _Z49rwkv7_albatross_kernel_forward_w0_fp16_dither_seqI6__halfLi16EEviiiiPT_PKS1_S4_S4_S4_S4_S4_S2_PKi_param_1,
	.param .u32 _Z49rwkv7_albatross_kernel_forward_w0_fp16_dither_seqI6__halfLi16EEviiiiPT_PKS1_S4_S4_S4_S4_S4_S2_PKi_param_2,
	.param .u32 _Z49rwkv7_albatross_kernel_forward_w0_fp16_dither_seqI6__halfLi16EEviiiiPT_PKS1_S4_S4_S4_S4_S4_S2_PKi_param_3,
	.param .u64 .ptr .align 1 _Z49rwkv7_albatross_kernel_forward_w0_fp16_dither_seqI6__halfLi16EEviiiiPT_PKS1_S4_S4_S4_S4_S4_S2_PKi_param_4,
	.param .u64 .ptr .align 1 _Z49rwkv7_albatross_kernel_forward_w0_fp16_dither_seqI6__halfLi16EEviiiiPT_PKS1_S4_S4_S4_S4_S4_S2_PKi_param_5,
	.param .u64 .ptr .align 1 _Z49rwkv7_albatross_kernel_forward_w0_fp16_dither_seqI6__halfLi16EEviiiiPT_PKS1_S4_S4_S4_S4_S4_S2_PKi_param_6,
	.param .u64 .ptr .align 1 _Z49rwkv7_albatross_kernel_forward_w0_fp16_dither_seqI6__halfLi16EEviiiiPT_PKS1_S4_S4_S4_S4_S4_S2_PKi_param_7,
	.param .u64 .ptr .align 1 _Z49rwkv7_albatross_kernel_forward_w0_fp16_dither_seqI6__halfLi16EEviiiiPT_PKS1_S4_S4_S4_S4_S4_S2_PKi_param_8,
	.param .u64 .ptr .align 1 _Z49rwkv7_albatross_kernel_forward_w0_fp16_dither_seqI6__halfLi16EEviiiiPT_PKS1_S4_S4_S4_S4_S4_S2_PKi_param_9,
	.param .u64 .ptr .align 1 _Z49rwkv7_albatross_kernel_forward_w0_fp16_dither_seqI6__halfLi16EEviiiiPT_PKS1_S4_S4_S4_S4_S4_S2_PKi_param_10,
	.param .u64 .ptr .align 1 _Z49rwkv7_albatross_kernel_forward_w0_fp16_dither_seqI6__halfLi16EEviiiiPT_PKS1_S4_S4_S4_S4_S4_S2_PKi_param_11,
	.param .u64 .ptr .align 1 _Z49rwkv7_albatross_kernel_forward_w0_fp16_dither_seqI6__halfLi16EEviiiiPT_PKS1_S4_S4_S4_S4_S4_S2_PKi_param_12
)
{
	.reg .pred 	%p<3>;
	.reg .b16 	%rs<15>;
	.reg .b32 	%r<398>;
	.reg .b32 	%f<11>;
	.reg .b64 	%rd<35>;
	.reg .b64 	%fd<2>;
	// demoted variable
	.shared .align 4 .b8 _ZZ49rwkv7_albatross_kernel_forward_w0_fp16_dither_seqI6__halfLi16EEviiiiPT_PKS1_S4_S4_S4_S4_S4_S2_PKiE10state_smem[512];
	// demoted variable
	.shared .align 4 .b8 _ZZ49rwkv7_albatross_kernel_forward_w0_fp16_dither_seqI6__halfLi16EEviiiiPT_PKS1_S4_S4_S4_S4_S4_S2_PKiE1r[32];
	// demoted variable
	.shared .align 4 .b8 _ZZ49rwkv7_albatross_kernel_forward_w0_fp16_dither_seqI6__halfLi16EEviiiiPT_PKS1_S4_S4_S4_S4_S4_S2_PKiE1k[32];
	// demoted variable
	.shared .align 4 .b8 _ZZ49rwkv7_albatross_kernel_forward_w0_fp16_dither_seqI6__halfLi16EEviiiiPT_PKS1_S4_S4_S4_S4_S4_S2_PKiE1w[32];
	// demoted variable
	.shared .align 4 .b8 _ZZ49rwkv7_albatross_kernel_forward_w0_fp16_dither_seqI6__halfLi16EEviiiiPT_PKS1_S4_S4_S4_S4_S4_S2_PKiE1a[32];
	// demoted variable
	.shared .align 4 .b8 _ZZ49rwkv7_albatross_kernel_forward_w0_fp16_dither_seqI6__halfLi16EEviiiiPT_PKS1_S4_S4_S4_S4_S4_S2_PKiE1b[32];
	ld.param.u32 	%r64, [_Z49rwkv7_albatross_kernel_forward_w0_fp16_dither_seqI6__halfLi16EEviiiiPT_PKS1_S4_S4_S4_S4_S4_S2_PKi_param_1];
	ld.param.u32 	%r65, [_Z49rwkv7_albatross_kernel_forward_w0_fp16_dither_seqI6__halfLi16EEviiiiPT_PKS1_S4_S4_S4_S4_S4_S2_PKi_param_2];
	ld.param.u32 	%r66, [_Z49rwkv7_albatross_kernel_forward_w0_fp16_dither_seqI6__halfLi16EEviiiiPT_PKS1_S4_S4_S4_S4_S4_S2_PKi_param_3];
	ld.param.u64 	%rd18, [_Z49rwkv7_albatross_kernel_forward_w0_fp16_dither_seqI6__halfLi16EEviiiiPT_PKS1_S4_S4_S4_S4_S4_S2_PKi_param_4];
	ld.param.u64 	%rd11, [_Z49rwkv7_albatross_kernel_forward_w0_fp16_dither_seqI6__halfLi16EEviiiiPT_PKS1_S4_S4_S4_S4_S4_S2_PKi_param_6];
	ld.param.u64 	%rd12, [_Z49rwkv7_albatross_kernel_forward_w0_fp16_dither_seqI6__halfLi16EEviiiiPT_PKS1_S4_S4_S4_S4_S4_S2_PKi_param_7];
	ld.param.u64 	%rd14, [_Z49rwkv7_albatross_kernel_forward_w0_fp16_dither_seqI6__halfLi16EEviiiiPT_PKS1_S4_S4_S4_S4_S4_S2_PKi_param_9];
	ld.param.u64 	%rd15, [_Z49rwkv7_albatross_kernel_forward_w0_fp16_dither_seqI6__halfLi16EEviiiiPT_PKS1_S4_S4_S4_S4_S4_S2_PKi_param_10];
	ld.param.u64 	%rd16, [_Z49rwkv7_albatross_kernel_forward_w0_fp16_dither_seqI6__halfLi16EEviiiiPT_PKS1_S4_S4_S4_S4_S4_S2_PKi_param_11];
	ld.param.u64 	%rd17, [_Z49rwkv7_albatross_kernel_forward_w0_fp16_dither_seqI6__halfLi16EEviiiiPT_PKS1_S4_S4_S4_S4_S4_S2_PKi_param_12];
	cvta.to.global.u64 	%rd19, %rd18;
	mov.u32 	%r67, %ctaid.x;
	div.u32 	%r1, %r67, %r66;
	mul.lo.s32 	%r68, %r1, %r66;
	sub.s32 	%r2, %r67, %r68;
	mov.u32 	%r3, %tid.x;
	mul.lo.s32 	%r69, %r65, %r1;
	shl.b32 	%r70, %r69, 4;
	shl.b32 	%r71, %r2, 8;
	add.s32 	%r72, %r71, %r70;
	mul.wide.s32 	%rd20, %r72, 2;
	add.s64 	%rd21, %rd19, %rd20;
	shr.u32 	%r73, %r3, 1;
	shl.b32 	%r74, %r3, 2;
	and.b32  	%r75, %r74, 4;
	mul.wide.u32 	%rd22, %r3, 16;
	add.s64 	%rd1, %rd21, %rd22;
	ld.global.v4.u32 	{%r76, %r77, %r78, %r79}, [%rd1];
	and.b32  	%r80, %r73, 31;
	shl.b32 	%r81, %r73, 5;
	mov.u32 	%r82, _ZZ49rwkv7_albatross_kernel_forward_w0_fp16_dither_seqI6__halfLi16EEviiiiPT_PKS1_S4_S4_S4_S4_S4_S2_PKiE10state_smem;
	add.s32 	%r83, %r82, %r81;
	xor.b32  	%r84, %r75, %r80;
	shl.b32 	%r85, %r84, 2;
	add.s32 	%r4, %r83, %r85;
	st.shared.u32 	[%r4], %r76;
	or.b32  	%r86, %r75, 1;
	xor.b32  	%r87, %r86, %r80;
	shl.b32 	%r88, %r87, 2;
	add.s32 	%r5, %r83, %r88;
	st.shared.u32 	[%r5], %r77;
	or.b32  	%r89, %r75, 2;
	xor.b32  	%r90, %r89, %r80;
	shl.b32 	%r91, %r90, 2;
	add.s32 	%r6, %r83, %r91;
	st.shared.u32 	[%r6], %r78;
	or.b32  	%r92, %r75, 3;
	xor.b32  	%r93, %r92, %r80;
	shl.b32 	%r94, %r93, 2;
	add.s32 	%r7, %r83, %r94;
	st.shared.u32 	[%r7], %r79;
	ld.global.v4.u32 	{%r95, %r96, %r97, %r98}, [%rd1+256];
	add.s32 	%r99, %r73, 8;
	and.b32  	%r100, %r99, 31;
	xor.b32  	%r101, %r75, %r100;
	shl.b32 	%r102, %r101, 2;
	add.s32 	%r8, %r83, %r102;
	st.shared.u32 	[%r8+256], %r95;
	xor.b32  	%r103, %r86, %r100;
	shl.b32 	%r104, %r103, 2;
	add.s32 	%r9, %r83, %r104;
	st.shared.u32 	[%r9+256], %r96;
	xor.b32  	%r105, %r89, %r100;
	shl.b32 	%r106, %r105, 2;
	add.s32 	%r10, %r83, %r106;
	st.shared.u32 	[%r10+256], %r97;
	xor.b32  	%r107, %r92, %r100;
	shl.b32 	%r108, %r107, 2;
	add.s32 	%r11, %r83, %r108;
	st.shared.u32 	[%r11+256], %r98;
	bar.sync 	0;
	shl.b32 	%r109, %r3, 5;
	add.s32 	%r110, %r82, %r109;
	and.b32  	%r111, %r74, 124;
	add.s32 	%r12, %r110, %r111;
	ld.shared.u32 	%r390, [%r12];
	xor.b32  	%r112, %r111, 4;
	add.s32 	%r14, %r110, %r112;
	ld.shared.u32 	%r391, [%r14];
	xor.b32  	%r113, %r111, 8;
	add.s32 	%r16, %r110, %r113;
	ld.shared.u32 	%r392, [%r16];
	xor.b32  	%r114, %r111, 12;
	add.s32 	%r18, %r110, %r114;
	ld.shared.u32 	%r393, [%r18];
	xor.b32  	%r115, %r111, 16;
	add.s32 	%r20, %r110, %r115;
	ld.shared.u32 	%r394, [%r20];
	xor.b32  	%r116, %r111, 20;
	add.s32 	%r22, %r110, %r116;
	ld.shared.u32 	%r395, [%r22];
	xor.b32  	%r117, %r111, 24;
	add.s32 	%r24, %r110, %r117;
	ld.shared.u32 	%r396, [%r24];
	xor.b32  	%r118, %r111, 28;
	add.s32 	%r26, %r110, %r118;
	ld.shared.u32 	%r397, [%r26];
	setp.lt.s32 	%p1, %r64, 1;
	@%p1 bra 	$L__BB3_3;
	ld.param.u64 	%rd34, [_Z49rwkv7_albatross_kernel_forward_w0_fp16_dither_seqI6__halfLi16EEviiiiPT_PKS1_S4_S4_S4_S4_S4_S2_PKi_param_8];
	ld.param.u64 	%rd33, [_Z49rwkv7_albatross_kernel_forward_w0_fp16_dither_seqI6__halfLi16EEviiiiPT_PKS1_S4_S4_S4_S4_S4_S2_PKi_param_5];
	cvta.to.global.u64 	%rd23, %rd17;
	mul.lo.s32 	%r28, %r1, %r64;
	shl.b32 	%r120, %r2, 4;
	add.s32 	%r29, %r120, %r3;
	mul.wide.u32 	%rd24, %r1, 4;
	add.s64 	%rd2, %rd23, %rd24;
	shl.b32 	%r121, %r3, 1;
	mov.u32 	%r122, _ZZ49rwkv7_albatross_kernel_forward_w0_fp16_dither_seqI6__halfLi16EEviiiiPT_PKS1_S4_S4_S4_S4_S4_S2_PKiE1w;
	add.s32 	%r30, %r122, %r121;
	mov.u32 	%r123, _ZZ49rwkv7_albatross_kernel_forward_w0_fp16_dither_seqI6__halfLi16EEviiiiPT_PKS1_S4_S4_S4_S4_S4_S2_PKiE1k;
	add.s32 	%r31, %r123, %r121;
	mov.u32 	%r124, _ZZ49rwkv7_albatross_kernel_forward_w0_fp16_dither_seqI6__halfLi16EEviiiiPT_PKS1_S4_S4_S4_S4_S4_S2_PKiE1a;
	add.s32 	%r32, %r124, %r121;
	mov.u32 	%r125, _ZZ49rwkv7_albatross_kernel_forward_w0_fp16_dither_seqI6__halfLi16EEviiiiPT_PKS1_S4_S4_S4_S4_S4_S2_PKiE1b;
	add.s32 	%r33, %r125, %r121;
	mov.u32 	%r126, _ZZ49rwkv7_albatross_kernel_forward_w0_fp16_dither_seqI6__halfLi16EEviiiiPT_PKS1_S4_S4_S4_S4_S4_S2_PKiE1r;
	add.s32 	%r34, %r126, %r121;
	neg.s32 	%r380, %r64;
	cvta.to.global.u64 	%rd3, %rd11;
	cvta.to.global.u64 	%rd4, %rd12;
	cvta.to.global.u64 	%rd5, %rd14;
	cvta.to.global.u64 	%rd6, %rd15;
	cvta.to.global.u64 	%rd7, %rd33;
	cvta.to.global.u64 	%rd8, %rd34;
	cvta.to.global.u64 	%rd9, %rd16;
	mov.b32 	%r389, 0;
$L__BB3_2:
	add.s32 	%r367, %r389, %r28;
	mad.lo.s32 	%r368, %r367, %r65, %r29;
	bar.sync 	0;
	mul.wide.s32 	%rd25, %r368, 2;
	add.s64 	%rd26, %rd3, %rd25;
	ld.global.nc.u16 	%rs1, [%rd26];
	// begin inline asm
	{  cvt.f32.f16 %f1, %rs1;}

	// end inline asm
	mul.f32 	%f3, %f1, 0fBFB8AA3B;
	ex2.approx.f32 	%f4, %f3;
	add.f32 	%f5, %f4, 0f3F800000;
	mov.f32 	%f6, 0fBF60028B;
	div.rn.f32 	%f7, %f6, %f5;
	ex2.approx.f32 	%f8, %f7;
	add.f32 	%f9, %f8, 0fBF800000;
	ld.global.nc.u32 	%r369, [%rd2];
	add.s32 	%r370, %r369, %r389;
	mul.lo.s32 	%r371, %r370, -1640531527;
	cvt.rn.f32.s32 	%f10, %r371;
	fma.rn.f32 	%f2, %f10, 0f2B000000, %f9;
	// begin inline asm
	{  cvt.rn.f16.f32 %rs2, %f2;}

	// end inline asm
	st.shared.u16 	[%r30], %rs2;
	add.s64 	%rd27, %rd4, %rd25;
	ld.global.nc.u16 	%rs10, [%rd27];
	st.shared.u16 	[%r31], %rs10;
	add.s64 	%rd28, %rd5, %rd25;
	ld.global.nc.u16 	%rs11, [%rd28];
	st.shared.u16 	[%r32], %rs11;
	add.s64 	%rd29, %rd6, %rd25;
	ld.global.nc.u16 	%rs12, [%rd29];
	st.shared.u16 	[%r33], %rs12;
	add.s64 	%rd30, %rd7, %rd25;
	ld.global.nc.u16 	%rs13, [%rd30];
	st.shared.u16 	[%r34], %rs13;
	bar.sync 	0;
	mov.f64 	%fd1, 0d0000000000000000;
	// begin inline asm
	{  cvt.rn.f16.f64 %rs3, %fd1;}

	// end inline asm
	ld.shared.u32 	%r128, [_ZZ49rwkv7_albatross_kernel_forward_w0_fp16_dither_seqI6__halfLi16EEviiiiPT_PKS1_S4_S4_S4_S4_S4_S2_PKiE1a];
	// begin inline asm
	{mul.f16x2 %r127,%r128,%r390;
}
	// end inline asm
	mov.b32 	%r131, {%rs3, %rs3};
	// begin inline asm
	{add.f16x2 %r130,%r131,%r127;
}
	// end inline asm
	ld.shared.u32 	%r134, [_ZZ49rwkv7_albatross_kernel_forward_w0_fp16_dither_seqI6__halfLi16EEviiiiPT_PKS1_S4_S4_S4_S4_S4_S2_PKiE1a+4];
	// begin inline asm
	{mul.f16x2 %r133,%r134,%r391;
}
	// end inline asm
	// begin inline asm
	{add.f16x2 %r136,%r130,%r133;
}
	// end inline asm
	ld.shared.u32 	%r140, [_ZZ49rwkv7_albatross_kernel_forward_w0_fp16_dither_seqI6__halfLi16EEviiiiPT_PKS1_S4_S4_S4_S4_S4_S2_PKiE1a+8];
	// begin inline asm
	{mul.f16x2 %r139,%r140,%r392;
}
	// end inline asm
	// begin inline asm
	{add.f16x2 %r142,%r136,%r139;
}
	// end inline asm
	ld.shared.u32 	%r146, [_ZZ49rwkv7_albatross_kernel_forward_w0_fp16_dither_seqI6__halfLi16EEviiiiPT_PKS1_S4_S4_S4_S4_S4_S2_PKiE1a+12];
	// begin inline asm
	{mul.f16x2 %r145,%r146,%r393;
}
	// end inline asm
	// begin inline asm
	{add.f16x2 %r148,%r142,%r145;
}
	// end inline asm
	ld.shared.u32 	%r152, [_ZZ49rwkv7_albatross_kernel_forward_w0_fp16_dither_seqI6__halfLi16EEviiiiPT_PKS1_S4_S4_S4_S4_S4_S2_PKiE1a+16];
	// begin inline asm
	{mul.f16x2 %r151,%r152,%r394;
}
	// end inline asm
	// begin inline asm
	{add.f16x2 %r154,%r148,%r151;
}
	// end inline asm
	ld.shared.u32 	%r158, [_ZZ49rwkv7_albatross_kernel_forward_w0_fp16_dither_seqI6__halfLi16EEviiiiPT_PKS1_S4_S4_S4_S4_S4_S2_PKiE1a+20];
	// begin inline asm
	{mul.f16x2 %r157,%r158,%r395;
}
	// end inline asm
	// begin inline asm
	{add.f16x2 %r160,%r154,%r157;
}
	// end inline asm
	ld.shared.u32 	%r164, [_ZZ49rwkv7_albatross_kernel_forward_w0_fp16_dither_seqI6__halfLi16EEviiiiPT_PKS1_S4_S4_S4_S4_S4_S2_PKiE1a+24];
	// begin inline asm
	{mul.f16x2 %r163,%r164,%r396;
}
	// end inline asm
	// begin inline asm
	{add.f16x2 %r166,%r160,%r163;
}
	// end inline asm
	ld.shared.u32 	%r170, [_ZZ49rwkv7_albatross_kernel_forward_w0_fp16_dither_seqI6__halfLi16EEviiiiPT_PKS1_S4_S4_S4_S4_S4_S2_PKiE1a+28];
	// begin inline asm
	{mul.f16x2 %r169,%r170,%r397;
}
	// end inline asm
	// begin inline asm
	{add.f16x2 %r172,%r166,%r169;
}
	// end inline asm
	mov.b32 	{%rs5, %rs6}, %r172;
	// begin inline asm
	{add.f16 %rs4,%rs5,%rs6;
}
	// end inline asm
	add.s64 	%rd31, %rd8, %rd25;
	mov.b32 	%r185, {%rs4, %rs4};
	ld.global.nc.u16 	%rs14, [%rd31];
	mov.b32 	%r180, {%rs14, %rs14};
	ld.shared.u32 	%r177, [_ZZ49rwkv7_albatross_kernel_forward_w0_fp16_dither_seqI6__halfLi16EEviiiiPT_PKS1_S4_S4_S4_S4_S4_S2_PKiE1w];
	// begin inline asm
	{mul.f16x2 %r175,%r390,%r177;
}
	// end inline asm
	ld.shared.u32 	%r179, [_ZZ49rwkv7_albatross_kernel_forward_w0_fp16_dither_seqI6__halfLi16EEviiiiPT_PKS1_S4_S4_S4_S4_S4_S2_PKiE1k];
	// begin inline asm
	{mul.f16x2 %r178,%r179,%r180;
}
	// end inline asm
	// begin inline asm
	{add.f16x2 %r181,%r175,%r178;
}
	// end inline asm
	ld.shared.u32 	%r186, [_ZZ49rwkv7_albatross_kernel_forward_w0_fp16_dither_seqI6__halfLi16EEviiiiPT_PKS1_S4_S4_S4_S4_S4_S2_PKiE1b];
	// begin inline asm
	{mul.f16x2 %r184,%r185,%r186;
}
	// end inline asm
	// begin inline asm
	{add.f16x2 %r187,%r181,%r184;
}
	// end inline asm
	// begin inline asm
	{add.f16x2 %r390,%r390,%r187;
}
	// end inline asm
	ld.shared.u32 	%r195, [_ZZ49rwkv7_albatross_kernel_forward_w0_fp16_dither_seqI6__halfLi16EEviiiiPT_PKS1_S4_S4_S4_S4_S4_S2_PKiE1r];
	// begin inline asm
	{mul.f16x2 %r193,%r390,%r195;
}
	// end inline asm
	// begin inline asm
	{add.f16x2 %r196,%r131,%r193;
}
	// end inline asm
	ld.shared.u32 	%r201, [_ZZ49rwkv7_albatross_kernel_forward_w0_fp16_dither_seqI6__halfLi16EEviiiiPT_PKS1_S4_S4_S4_S4_S4_S2_PKiE1w+4];
	// begin inline asm
	{mul.f16x2 %r199,%r391,%r201;
}
	// end inline asm
	ld.shared.u32 	%r203, [_ZZ49rwkv7_albatross_kernel_forward_w0_fp16_dither_seqI6__halfLi16EEviiiiPT_PKS1_S4_S4_S4_S4_S4_S2_PKiE1k+4];
	// begin inline asm
	{mul.f16x2 %r202,%r203,%r180;
}
	// end inline asm
	// begin inline asm
	{add.f16x2 %r205,%r199,%r202;
}
	// end inline asm
	ld.shared.u32 	%r210, [_ZZ49rwkv7_albatross_kernel_forward_w0_fp16_dither_seqI6__halfLi16EEviiiiPT_PKS1_S4_S4_S4_S4_S4_S2_PKiE1b+4];
	// begin inline asm
	{mul.f16x2 %r208,%r185,%r210;
}
	// end inline asm
	// begin inline asm
	{add.f16x2 %r211,%r205,%r208;
}
	// end inline asm
	// begin inline asm
	{add.f16x2 %r391,%r391,%r211;
}
	// end inline asm
	ld.shared.u32 	%r219, [_ZZ49rwkv7_albatross_kernel_forward_w0_fp16_dither_seqI6__halfLi16EEviiiiPT_PKS1_S4_S4_S4_S4_S4_S2_PKiE1r+4];
	// begin inline asm
	{mul.f16x2 %r217,%r391,%r219;
}
	// end inline asm
	// begin inline asm
	{add.f16x2 %r220,%r196,%r217;
}
	// end inline asm
	ld.shared.u32 	%r225, [_ZZ49rwkv7_albatross_kernel_forward_w0_fp16_dither_seqI6__halfLi16EEviiiiPT_PKS1_S4_S4_S4_S4_S4_S2_PKiE1w+8];
	// begin inline asm
	{mul.f16x2 %r223,%r392,%r225;
}
	// end inline asm
	ld.shared.u32 	%r227, [_ZZ49rwkv7_albatross_kernel_forward_w0_fp16_dither_seqI6__halfLi16EEviiiiPT_PKS1_S4_S4_S4_S4_S4_S2_PKiE1k+8];
	// begin inline asm
	{mul.f16x2 %r226,%r227,%r180;
}
	// end inline asm
	// begin inline asm
	{add.f16x2 %r229,%r223,%r226;
}
	// end inline asm
	ld.shared.u32 	%r234, [_ZZ49rwkv7_albatross_kernel_forward_w0_fp16_dither_seqI6__halfLi16EEviiiiPT_PKS1_S4_S4_S4_S4_S4_S2_PKiE1b+8];
	// begin inline asm
	{mul.f16x2 %r232,%r185,%r234;
}
	// end inline asm
	// begin inline asm
	{add.f16x2 %r235,%r229,%r232;
}
	// end inline asm
	// begin inline asm
	{add.f16x2 %r392,%r392,%r235;
}
	// end inline asm
	ld.shared.u32 	%r243, [_ZZ49rwkv7_albatross_kernel_forward_w0_fp16_dither_seqI6__halfLi16EEviiiiPT_PKS1_S4_S4_S4_S4_S4_S2_PKiE1r+8];
	// begin inline asm
	{mul.f16x2 %r241,%r392,%r243;
}
	// end inline asm
	// begin inline asm
	{add.f16x2 %r244,%r220,%r241;
}
	// end inline asm
	ld.shared.u32 	%r249, [_ZZ49rwkv7_albatross_kernel_forward_w0_fp16_dither_seqI6__halfLi16EEviiiiPT_PKS1_S4_S4_S4_S4_S4_S2_PKiE1w+12];
	// begin inline asm
	{mul.f16x2 %r247,%r393,%r249;
}
	// end inline asm
	ld.shared.u32 	%r251, [_ZZ49rwkv7_albatross_kernel_forward_w0_fp16_dither_seqI6__halfLi16EEviiiiPT_PKS1_S4_S4_S4_S4_S4_S2_PKiE1k+12];
	// begin inline asm
	{mul.f16x2 %r250,%r251,%r180;
}
	// end inline asm
	// begin inline asm
	{add.f16x2 %r253,%r247,%r250;
}
	// end inline asm
	ld.shared.u32 	%r258, [_ZZ49rwkv7_albatross_kernel_forward_w0_fp16_dither_seqI6__halfLi16EEviiiiPT_PKS1_S4_S4_S4_S4_S4_S2_PKiE1b+12];
	// begin inline asm
	{mul.f16x2 %r256,%r185,%r258;
}
	// end inline asm
	// begin inline asm
	{add.f16x2 %r259,%r253,%r256;
}
	// end inline asm
	// begin inline asm
	{add.f16x2 %r393,%r393,%r259;
}
	// end inline asm
	ld.shared.u32 	%r267, [_ZZ49rwkv7_albatross_kernel_forward_w0_fp16_dither_seqI6__halfLi16EEviiiiPT_PKS1_S4_S4_S4_S4_S4_S2_PKiE1r+12];
	// begin inline asm
	{mul.f16x2 %r265,%r393,%r267;
}
	// end inline asm
	// begin inline asm
	{add.f16x2 %r268,%r244,%r265;
}
	// end inline asm
	ld.shared.u32 	%r273, [_ZZ49rwkv7_albatross_kernel_forward_w0_fp16_dither_seqI6__halfLi16EEviiiiPT_PKS1_S4_S4_S4_S4_S4_S2_PKiE1w+16];
	// begin inline asm
	{mul.f16x2 %r271,%r394,%r273;
}
	// end inline asm
	ld.shared.u32 	%r275, [_ZZ49rwkv7_albatross_kernel_forward_w0_fp16_dither_seqI6__halfLi16EEviiiiPT_PKS1_S4_S4_S4_S4_S4_S2_PKiE1k+16];
	// begin inline asm
	{mul.f16x2 %r274,%r275,%r180;
}
	// end inline asm
	// begin inline asm
	{add.f16x2 %r277,%r271,%r274;
}
	// end inline asm
	ld.shared.u32 	%r282, [_ZZ49rwkv7_albatross_kernel_forward_w0_fp16_dither_seqI6__halfLi16EEviiiiPT_PKS1_S4_S4_S4_S4_S4_S2_PKiE1b+16];
	// begin inline asm
	{mul.f16x2 %r280,%r185,%r282;
}
	// end inline asm
	// begin inline asm
	{add.f16x2 %r283,%r277,%r280;
}
	// end inline asm
	// begin inline asm
	{add.f16x2 %r394,%r394,%r283;
}
	// end inline asm
	ld.shared.u32 	%r291, [_ZZ49rwkv7_albatross_kernel_forward_w0_fp16_dither_seqI6__halfLi16EEviiiiPT_PKS1_S4_S4_S4_S4_S4_S2_PKiE1r+16];
	// begin inline asm
	{mul.f16x2 %r289,%r394,%r291;
}
	// end inline asm
	// begin inline asm
	{add.f16x2 %r292,%r268,%r289;
}
	// end inline asm
	ld.shared.u32 	%r297, [_ZZ49rwkv7_albatross_kernel_forward_w0_fp16_dither_seqI6__halfLi16EEviiiiPT_PKS1_S4_S4_S4_S4_S4_S2_PKiE1w+20];
	// begin inline asm
	{mul.f16x2 %r295,%r395,%r297;
}
	// end inline asm
	ld.shared.u32 	%r299, [_ZZ49rwkv7_albatross_kernel_forward_w0_fp16_dither_seqI6__halfLi16EEviiiiPT_PKS1_S4_S4_S4_S4_S4_S2_PKiE1k+20];
	// begin inline asm
	{mul.f16x2 %r298,%r299,%r180;
}
	// end inline asm
	// begin inline asm
	{add.f16x2 %r301,%r295,%r298;
}
	// end inline asm
	ld.shared.u32 	%r306, [_ZZ49rwkv7_albatross_kernel_forward_w0_fp16_dither_seqI6__halfLi16EEviiiiPT_PKS1_S4_S4_S4_S4_S4_S2_PKiE1b+20];
	// begin inline asm
	{mul.f16x2 %r304,%r185,%r306;
}
	// end inline asm
	// begin inline asm
	{add.f16x2 %r307,%r301,%r304;
}
	// end inline asm
	// begin inline asm
	{add.f16x2 %r395,%r395,%r307;
}
	// end inline asm
	ld.shared.u32 	%r315, [_ZZ49rwkv7_albatross_kernel_forward_w0_fp16_dither_seqI6__halfLi16EEviiiiPT_PKS1_S4_S4_S4_S4_S4_S2_PKiE1r+20];
	// begin inline asm
	{mul.f16x2 %r313,%r395,%r315;
}
	// end inline asm
	// begin inline asm
	{add.f16x2 %r316,%r292,%r313;
}
	// end inline asm
	ld.shared.u32 	%r321, [_ZZ49rwkv7_albatross_kernel_forward_w0_fp16_dither_seqI6__halfLi16EEviiiiPT_PKS1_S4_S4_S4_S4_S4_S2_PKiE1w+24];
	// begin inline asm
	{mul.f16x2 %r319,%r396,%r321;
}
	// end inline asm
	ld.shared.u32 	%r323, [_ZZ49rwkv7_albatross_kernel_forward_w0_fp16_dither_seqI6__halfLi16EEviiiiPT_PKS1_S4_S4_S4_S4_S4_S2_PKiE1k+24];
	// begin inline asm
	{mul.f16x2 %r322,%r323,%r180;
}
	// end inline asm
	// begin inline asm
	{add.f16x2 %r325,%r319,%r322;
}
	// end inline asm
	ld.shared.u32 	%r330, [_ZZ49rwkv7_albatross_kernel_forward_w0_fp16_dither_seqI6__halfLi16EEviiiiPT_PKS1_S4_S4_S4_S4_S4_S2_PKiE1b+24];
	// begin inline asm
	{mul.f16x2 %r328,%r185,%r330;
}
	// end inline asm
	// begin inline asm
	{add.f16x2 %r331,%r325,%r328;
}
	// end inline asm
	// begin inline asm
	{add.f16x2 %r396,%r396,%r331;
}
	// end inline asm
	ld.shared.u32 	%r339, [_ZZ49rwkv7_albatross_kernel_forward_w0_fp16_dither_seqI6__halfLi16EEviiiiPT_PKS1_S4_S4_S4_S4_S4_S2_PKiE1r+24];
	// begin inline asm
	{mul.f16x2 %r337,%r396,%r339;
}
	// end inline asm
	// begin inline asm
	{add.f16x2 %r340,%r316,%r337;
}
	// end inline asm
	ld.shared.u32 	%r345, [_ZZ49rwkv7_albatross_kernel_forward_w0_fp16_dither_seqI6__halfLi16EEviiiiPT_PKS1_S4_S4_S4_S4_S4_S2_PKiE1w+28];
	// begin inline asm
	{mul.f16x2 %r343,%r397,%r345;
}
	// end inline asm
	ld.shared.u32 	%r347, [_ZZ49rwkv7_albatross_kernel_forward_w0_fp16_dither_seqI6__halfLi16EEviiiiPT_PKS1_S4_S4_S4_S4_S4_S2_PKiE1k+28];
	// begin inline asm
	{mul.f16x2 %r346,%r347,%r180;
}
	// end inline asm
	// begin inline asm
	{add.f16x2 %r349,%r343,%r346;
}
	// end inline asm
	ld.shared.u32 	%r354, [_ZZ49rwkv7_albatross_kernel_forward_w0_fp16_dither_seqI6__halfLi16EEviiiiPT_PKS1_S4_S4_S4_S4_S4_S2_PKiE1b+28];
	// begin inline asm
	{mul.f16x2 %r352,%r185,%r354;
}
	// end inline asm
	// begin inline asm
	{add.f16x2 %r355,%r349,%r352;
}
	// end inline asm
	// begin inline asm
	{add.f16x2 %r397,%r397,%r355;
}
	// end inline asm
	ld.shared.u32 	%r363, [_ZZ49rwkv7_albatross_kernel_forward_w0_fp16_dither_seqI6__halfLi16EEviiiiPT_PKS1_S4_S4_S4_S4_S4_S2_PKiE1r+28];
	// begin inline asm
	{mul.f16x2 %r361,%r397,%r363;
}
	// end inline asm
	// begin inline asm
	{add.f16x2 %r364,%r340,%r361;
}
	// end inline asm
	mov.b32 	{%rs8, %rs9}, %r364;
	// begin inline asm
	{add.f16 %rs7,%rs8,%rs9;
}
	// end inline asm
	add.s64 	%rd32, %rd9, %rd25;
	st.global.u16 	[%rd32], %rs7;
	add.s32 	%r389, %r389, 1;
	add.s32 	%r380, %r380, 1;
	setp.ne.s32 	%p2, %r380, 0;
	@%p2 bra 	$L__BB3_2;
$L__BB3_3:
	st.shared.u32 	[%r12], %r390;
	st.shared.u32 	[%r14], %r391;
	st.shared.u32 	[%r16], %r392;
	st.shared.u32 	[%r18], %r393;
	st.shared.u32 	[%r20], %r394;
	st.shared.u32 	[%r22], %r395;
	st.shared.u32 	[%r24], %r396;
	st.shared.u32 	[%r26], %r397;
	bar.sync 	0;
	ld.shared.u32 	%r372, [%r4];
	ld.shared.u32 	%r373, [%r5];
	ld.shared.u32 	%r374, [%r6];
	ld.shared.u32 	%r375, [%r7];
	st.global.v4.u32 	[%rd1], {%r372, %r373, %r374, %r375};
	ld.shared.u32 	%r376, [%r8+256];
	ld.shared.u32 	%r377, [%r9+256];
	ld.shared.u32 	%r378, [%r10+256];
	ld.shared.u32 	%r379, [%r11+256];
	st.global.v4.u32 	[%rd1+256], {%r376, %r377, %r378, %r379};
	ret;

}
	// .globl	_Z49rwkv7_albatross_kernel_forward_w0_fp16_dither_seqI6__halfLi32EEviiiiPT_PKS1_S4_S4_S4_S4_S4_S2_PKi
.visible .entry _Z49rwkv7_albatross_kernel_forward_w0_fp16_dither_seqI6__halfLi32EEviiiiPT_PKS1_S4_S4_S4_S4_S4_S2_PKi(
	.param .u32 _Z49rwkv7_albatross_kernel_forward_w0_fp16_dither_seqI6__halfLi32EEviiiiPT_PKS1_S4_S4_S4_S4_S4_S2_PKi_param_0,
	.param .u32 _Z49rwkv7_albatross_kernel_forward_w0_fp16_dither_seqI6__halfLi32EEviiiiPT_PKS1_S4_S4_S4_S4_S4_S2_PKi_param_1,
	.param .u32 _Z49rwkv7_albatross_kernel_forward_w0_fp16_dither_seqI6__halfLi32EEviiiiPT_PKS1_S4_S4_S4_S4_S4_S2_PKi_param_2,
	.param .u32 _Z49rwkv7_albatross_kernel_forward_w0_fp16_dither_seqI6__halfLi32EEviiiiPT_PKS1_S4_S4_S4_S4_S4_S2_PKi_param_3,
	.param .u64 .ptr .align 1 _Z49rwkv7_albatross_kernel_forward_w0_fp16_dither_seqI6__halfLi32EEviiiiPT_PKS1_S4_S4_S4_S4_S4_S2_PKi_param_4,
	.param .u64 .ptr .align 1 _Z49rwkv7_albatross_kernel_forward_w0_fp16_dither_seqI6__halfLi32EEviiiiPT_PKS1_S4_S4_S4_S4_S4_S2_PKi_param_5,
	.param .u64 .ptr .align 1 _Z49rwkv7_albatross_kernel_forward_w0_fp16_dither_seqI6__halfLi32EEviiiiPT_PKS1_S4_S4_S4_S4_S4_S2_PKi_param_6,
	.param .u64 .ptr .align 1 _Z49rwkv7_albatross_kernel_forward_w0_fp16_dither_seqI6__halfLi32EEviiiiPT_PKS1_S4_S4_S4_S4_S4_S2_PKi_param_7,
	.param .u64 .ptr .align 1 _Z49rwkv7_albatross_kernel_forward_w0_fp16_dither_seqI6__halfLi32EEviiiiPT_PKS1_S4_S4_S4_S4_S4_S2_PKi_param_8,
	.param .u64 .ptr .align 1 _Z49rwkv7_albatross_kernel_forward_w0_fp16_dither_seqI6__halfLi32EEviiiiPT_PKS1_S4_S4_S4_S4_S4_S2_PKi_param_9,
	.param .u64 .ptr .align 1 _Z49rwkv7_albatross_kernel_forward_w0_fp16_dither_seqI6__halfLi32EEviiiiPT_PKS1_S4_S4_S4_S4_S4_S2_PKi_param_10,
	.param .u64 .ptr .align 1 _Z49rwkv7_albatross_kernel_forward_w0_fp16_dither_seqI6__halfLi32EEviiiiPT_PKS1_S4_S4_S4_S4_S4_S2_PKi_param_11,
	.param .u64 .ptr .align 1 _Z49rwkv7_albatross_kernel_forward_w0_fp16_dither_seqI6__halfLi32EEviiiiPT_PKS1_S4_S4_S4_S4_S4_S2_PKi_param_12
)
{
	.reg .pred 	%p<3>;
	.reg .b16 	%rs<15>;
	.reg .b32 	%r<745>;
	.reg .b32 	%f<11>;
	.reg .b64 	%rd<41>;
	.reg .b64 	%fd<2>;
	// demoted variable
	.shared .align 4 .b8 _ZZ49rwkv7_albatross_kernel_forward_w0_fp16_dither_seqI6__halfLi32EEviiiiPT_PKS1_S4_S4_S4_S4_S4_S2_PKiE10state_smem[2048];
	// demoted variable
	.shared .align 4 .b8 _ZZ49rwkv7_albatross_kernel_forward_w0_fp16_dither_seqI6__halfLi32EEviiiiPT_PKS1_S4_S4_S4_S4_S4_S2_PKiE1r[64];
	// demoted variable
	.shared .align 4 .b8 _ZZ49rwkv7_albatross_kernel_forward_w0_fp16_dither_seqI6__halfLi32EEviiiiPT_PKS1_S4_S4_S4_S4_S4_S2_PKiE1k[64];
	// demoted variable
	.shared .align 4 .b8 _ZZ49rwkv7_albatross_kernel_forward_w0_fp16_dither_seqI6__halfLi32EEviiiiPT_PKS1_S4_S4_S4_S4_S4_S2_PKiE1w[64];
	// demoted variable
	.shared .align 4 .b8 _ZZ49rwkv7_albatross_kernel_forward_w0_fp16_dither_seqI6__halfLi32EEviiiiPT_PKS1_S4_S4_S4_S4_S4_S2_PKiE1a[64];
	// demoted variable
	.shared .align 4 .b8 _ZZ49rwkv7_albatross_kernel_forward_w0_fp16_dither_seqI6__halfLi32EEviiiiPT_PKS1_S4_S4_S4_S4_S4_S2_PKiE1b[64];
	ld.param.u32 	%r112, [_Z49rwkv7_albatross_kernel_forward_w0_fp16_dither_seqI6__halfLi32EEviiiiPT_PKS1_S4_S4_S4_S4_S4_S2_PKi_param_1];
	ld.param.u32 	%r113, [_Z49rwkv7_albatross_kernel_forward_w0_fp16_dither_seqI6__halfLi32EEviiiiPT_PKS1_S4_S4_S4_S4_S4_S2_PKi_param_2];
	ld.param.u32 	%r114, [_Z49rwkv7_albatross_kernel_forward_w0_fp16_dither_seqI6__halfLi32EEviiiiPT_PKS1_S4_S4_S4_S4_S4_S2_PKi_param_3];
	ld.param.u64 	%rd16, [_Z49rwkv7_albatross_kernel_forward_w0_fp16_dither_seqI6__halfLi32EEviiiiPT_PKS1_S4_S4_S4_S4_S4_S2_PKi_param_4];
	cvta.to.global.u64 	%rd17, %rd16;
	mov.u32 	%r115, %ctaid.x;
	div.u32 	%r1, %r115, %r114;
	mul.lo.s32 	%r116, %r1, %r114;
	sub.s32 	%r2, %r115, %r116;
	mov.u32 	%r3, %tid.x;
	mul.lo.s32 	%r117, %r113, %r1;
	shl.b32 	%r118, %r117, 5;
	shl.b32 	%r119, %r2, 10;
	add.s32 	%r120, %r119, %r118;
	mul.wide.s32 	%rd18, %r120, 2;
	add.s64 	%rd19, %rd17, %rd18;
	shr.u32 	%r121, %r3, 2;
	shl.b32 	%r122, %r3, 2;
	and.b32  	%r123, %r122, 12;
	mul.wide.u32 	%rd20, %r3, 16;
	add.s64 	%rd1, %rd19, %rd20;
	ld.global.v4.u32 	{%r124, %r125, %r126, %r127}, [%rd1];
	and.b32  	%r128, %r121, 31;
	shl.b32 	%r129, %r121, 6;
	mov.u32 	%r130, _ZZ49rwkv7_albatross_kernel_forward_w0_fp16_dither_seqI6__halfLi32EEviiiiPT_PKS1_S4_S4_S4_S4_S4_S2_PKiE10state_smem;
	add.s32 	%r131, %r130, %r129;
	xor.b32  	%r132, %r123, %r128;
	shl.b32 	%r133, %r132, 2;
	add.s32 	%r4, %r131, %r133;
	st.shared.u32 	[%r4], %r124;
	or.b32  	%r134, %r123, 1;
	xor.b32  	%r135, %r134, %r128;
	shl.b32 	%r136, %r135, 2;
	add.s32 	%r5, %r131, %r136;
	st.shared.u32 	[%r5], %r125;
	or.b32  	%r137, %r123, 2;
	xor.b32  	%r138, %r137, %r128;
	shl.b32 	%r139, %r138, 2;
	add.s32 	%r6, %r131, %r139;
	st.shared.u32 	[%r6], %r126;
	or.b32  	%r140, %r123, 3;
	xor.b32  	%r141, %r140, %r128;
	shl.b32 	%r142, %r141, 2;
	add.s32 	%r7, %r131, %r142;
	st.shared.u32 	[%r7], %r127;
	ld.global.v4.u32 	{%r143, %r144, %r145, %r146}, [%rd1+512];
	add.s32 	%r147, %r121, 8;
	and.b32  	%r148, %r147, 31;
	xor.b32  	%r149, %r123, %r148;
	shl.b32 	%r150, %r149, 2;
	add.s32 	%r8, %r131, %r150;
	st.shared.u32 	[%r8+512], %r143;
	xor.b32  	%r151, %r134, %r148;
	shl.b32 	%r152, %r151, 2;
	add.s32 	%r9, %r131, %r152;
	st.shared.u32 	[%r9+512], %r144;
	xor.b32  	%r153, %r137, %r148;
	shl.b32 	%r154, %r153, 2;
	add.s32 	%r10, %r131, %r154;
	st.shared.u32 	[%r10+512], %r145;
	xor.b32  	%r155, %r140, %r148;
	shl.b32 	%r156, %r155, 2;
	add.s32 	%r11, %r131, %r156;
	st.shared.u32 	[%r11+512], %r146;
	ld.global.v4.u32 	{%r157, %r158, %r159, %r160}, [%rd1+1024];
	xor.b32  	%r161, %r128, 16;
	xor.b32  	%r162, %r123, %r161;
	shl.b32 	%r163, %r162, 2;
	add.s32 	%r12, %r131, %r163;
	st.shared.u32 	[%r12+1024], %r157;
	xor.b32  	%r164, %r134, %r161;
	shl.b32 	%r165, %r164, 2;
	add.s32 	%r13, %r131, %r165;
	st.shared.u32 	[%r13+1024], %r158;
	xor.b32  	%r166, %r137, %r161;
	shl.b32 	%r167, %r166, 2;
	add.s32 	%r14, %r131, %r167;
	st.shared.u32 	[%r14+1024], %r159;
	xor.b32  	%r168, %r140, %r161;
	shl.b32 	%r169, %r168, 2;
	add.s32 	%r15, %r131, %r169;
	st.shared.u32 	[%r15+1024], %r160;
	ld.global.v4.u32 	{%r170, %r171, %r172, %r173}, [%rd1+1536];
	add.s32 	%r174, %r121, 24;
	and.b32  	%r175, %r174, 31;
	xor.b32  	%r176, %r123, %r175;
	shl.b32 	%r177, %r176, 2;
	add.s32 	%r16, %r131, %r177;
	st.shared.u32 	[%r16+1536], %r170;
	xor.b32  	%r178, %r134, %r175;
	shl.b32 	%r179, %r178, 2;
	add.s32 	%r17, %r131, %r179;
	st.shared.u32 	[%r17+1536], %r171;
	xor.b32  	%r180, %r137, %r175;
	shl.b32 	%r181, %r180, 2;
	add.s32 	%r18, %r131, %r181;
	st.shared.u32 	[%r18+1536], %r172;
	xor.b32  	%r182, %r140, %r175;
	shl.b32 	%r183, %r182, 2;
	add.s32 	%r19, %r131, %r183;
	st.shared.u32 	[%r19+1536], %r173;
	bar.sync 	0;
	shl.b32 	%r184, %r3, 6;
	add.s32 	%r185, %r130, %r184;
	and.b32  	%r186, %r122, 124;
	add.s32 	%r20, %r185, %r186;
	ld.shared.u32 	%r736, [%r20];
	xor.b32  	%r187, %r186, 4;
	add.s32 	%r22, %r185, %r187;
	ld.shared.u32 	%r735, [%r22];
	xor.b32  	%r188, %r186, 8;
	add.s32 	%r24, %r185, %r188;
	ld.shared.u32 	%r734, [%r24];
	xor.b32  	%r189, %r186, 12;
	add.s32 	%r26, %r185, %r189;
	ld.shared.u32 	%r733, [%r26];
	xor.b32  	%r190, %r186, 16;
	add.s32 	%r28, %r185, %r190;
	ld.shared.u32 	%r732, [%r28];
	xor.b32  	%r191, %r186, 20;
	add.s32 	%r30, %r185, %r191;
	ld.shared.u32 	%r731, [%r30];
	xor.b32  	%r192, %r186, 24;
	add.s32 	%r32, %r185, %r192;
	ld.shared.u32 	%r730, [%r32];
	xor.b32  	%r193, %r186, 28;
	add.s32 	%r34, %r185, %r193;
	ld.shared.u32 	%r729, [%r34];
	xor.b32  	%r194, %r186, 32;
	add.s32 	%r36, %r185, %r194;
	ld.shared.u32 	%r737, [%r36];
	xor.b32  	%r195, %r186, 36;
	add.s32 	%r38, %r185, %r195;
	ld.shared.u32 	%r738, [%r38];
	xor.b32  	%r196, %r186, 40;
	add.s32 	%r40, %r185, %r196;
	ld.shared.u32 	%r739, [%r40];
	xor.b32  	%r197, %r186, 44;
	add.s32 	%r42, %r185, %r197;
	ld.shared.u32 	%r740, [%r42];
	xor.b32  	%r198, %r186, 48;
	add.s32 	%r44, %r185, %r198;
	ld.shared.u32 	%r741, [%r44];
	xor.b32  	%r199, %r186, 52;
	add.s32 	%r46, %r185, %r199;
	ld.shared.u32 	%r742, [%r46];
	xor.b32  	%r200, %r186, 56;
	add.s32 	%r48, %r185, %r200;
	ld.shared.u32 	%r743, [%r48];
	xor.b32  	%r201, %r186, 60;
	add.s32 	%r50, %r185, %r201;
	ld.shared.u32 	%r744, [%r50];
	setp.lt.s32 	%p1, %r112, 1;
	@%p1 bra 	$L__BB4_3;
	ld.param.u64 	%rd40, [_Z49rwkv7_albatross_kernel_forward_w0_fp16_dither_seqI6__halfLi32EEviiiiPT_PKS1_S4_S4_S4_S4_S4_S2_PKi_param_12];
	ld.param.u64 	%rd39, [_Z49rwkv7_albatross_kernel_forward_w0_fp16_dither_seqI6__halfLi32EEviiiiPT_PKS1_S4_S4_S4_S4_S4_S2_PKi_param_11];
	ld.param.u64 	%rd38, [_Z49rwkv7_albatross_kernel_forward_w0_fp16_dither_seqI6__halfLi32EEviiiiPT_PKS1_S4_S4_S4_S4_S4_S2_PKi_param_10];
	ld.param.u64 	%rd37, [_Z49rwkv7_albatross_kernel_forward_w0_fp16_dither_seqI6__halfLi32EEviiiiPT_PKS1_S4_S4_S4_S4_S4_S2_PKi_param_9];
	ld.param.u64 	%rd35, [_Z49rwkv7_albatross_kernel_forward_w0_fp16_dither_seqI6__halfLi32EEviiiiPT_PKS1_S4_S4_S4_S4_S4_S2_PKi_param_7];
	ld.param.u64 	%rd34, [_Z49rwkv7_albatross_kernel_forward_w0_fp16_dither_seqI6__halfLi32EEviiiiPT_PKS1_S4_S4_S4_S4_S4_S2_PKi_param_6];
	cvta.to.global.u64 	%rd21, %rd40;
	mul.lo.s32 	%r52, %r1, %r112;
	shl.b32 	%r203, %r2, 5;
	add.s32 	%r53, %r203, %r3;
	mul.wide.u32 	%rd22, %r1, 4;
	add.s64 	%rd2, %rd21, %rd22;
	shl.b32 	%r204, %r3, 1;
	mov.u32 	%r205, _ZZ49rwkv7_albatross_kernel_forward_w0_fp16_dither_seqI6__halfLi32EEviiiiPT_PKS1_S4_S4_S4_S4_S4_S2_PKiE1w;
	add.s32 	%r54, %r205, %r204;
	mov.u32 	%r206, _ZZ49rwkv7_albatross_kernel_forward_w0_fp16_dither_seqI6__halfLi32EEviiiiPT_PKS1_S4_S4_S4_S4_S4_S2_PKiE1k;
	add.s32 	%r55, %r206, %r204;
	mov.u32 	%r207, _ZZ49rwkv7_albatross_kernel_forward_w0_fp16_dither_seqI6__halfLi32EEviiiiPT_PKS1_S4_S4_S4_S4_S4_S2_PKiE1a;
	add.s32 	%r56, %r207, %r204;
	mov.u32 	%r208, _ZZ49rwkv7_albatross_kernel_forward_w0_fp16_dither_seqI6__halfLi32EEviiiiPT_PKS1_S4_S4_S4_S4_S4_S2_PKiE1b;
	add.s32 	%r57, %r208, %r204;
	mov.u32 	%r209, _ZZ49rwkv7_albatross_kernel_forward_w0_fp16_dither_seqI6__halfLi32EEviiiiPT_PKS1_S4_S4_S4_S4_S4_S2_PKiE1r;
	add.s32 	%r58, %r209, %r204;
	neg.s32 	%r711, %r112;
	cvta.to.global.u64 	%rd3, %rd34;
	cvta.to.global.u64 	%rd4, %rd35;
	cvta.to.global.u64 	%rd5, %rd37;
	cvta.to.global.u64 	%rd6, %rd38;
	cvta.to.global.u64 	%rd7, %rd39;
	mov.b32 	%r728, 0;
$L__BB4_2:
	ld.param.u64 	%rd36, [_Z49rwkv7_albatross_kernel_forward_w0_fp16_dither_seqI6__halfLi32EEviiiiPT_PKS1_S4_S4_S4_S4_S4_S2_PKi_param_8];
	ld.param.u64 	%rd33, [_Z49rwkv7_albatross_kernel_forward_w0_fp16_dither_seqI6__halfLi32EEviiiiPT_PKS1_S4_S4_S4_S4_S4_S2_PKi_param_5];
	add.s32 	%r690, %r728, %r52;
	mad.lo.s32 	%r691, %r690, %r113, %r53;
	bar.sync 	0;
	mul.wide.s32 	%rd23, %r691, 2;
	add.s64 	%rd24, %rd3, %rd23;
	ld.global.nc.u16 	%rs1, [%rd24];
	// begin inline asm
	{  cvt.f32.f16 %f1, %rs1;}

	// end inline asm
	mul.f32 	%f3, %f1, 0fBFB8AA3B;
	ex2.approx.f32 	%f4, %f3;
	add.f32 	%f5, %f4, 0f3F800000;
	mov.f32 	%f6, 0fBF60028B;
	div.rn.f32 	%f7, %f6, %f5;
	ex2.approx.f32 	%f8, %f7;
	add.f32 	%f9, %f8, 0fBF800000;
	ld.global.nc.u32 	%r692, [%rd2];
	add.s32 	%r693, %r692, %r728;
	mul.lo.s32 	%r694, %r693, -1640531527;
	cvt.rn.f32.s32 	%f10, %r694;
	fma.rn.f32 	%f2, %f10, 0f2B000000, %f9;
	// begin inline asm
	{  cvt.rn.f16.f32 %rs2, %f2;}

	// end inline asm
	st.shared.u16 	[%r54], %rs2;
	add.s64 	%rd25, %rd4, %rd23;
	ld.global.nc.u16 	%rs10, [%rd25];
	st.shared.u16 	[%r55], %rs10;
	add.s64 	%rd26, %rd5, %rd23;
	ld.global.nc.u16 	%rs11, [%rd26];
	st.shared.u16 	[%r56], %rs11;
	add.s64 	%rd27, %rd6, %rd23;
	ld.global.nc.u16 	%rs12, [%rd27];
	st.shared.u16 	[%r57], %rs12;
	cvta.to.global.u64 	%rd28, %rd33;
	add.s64 	%rd29, %rd28, %rd23;
	ld.global.nc.u16 	%rs13, [%rd29];
	st.shared.u16 	[%r58], %rs13;
	bar.sync 	0;
	mov.f64 	%fd1, 0d0000000000000000;
	// begin inline asm
	{  cvt.rn.f16.f64 %rs3, %fd1;}

	// end inline asm
	ld.shared.u32 	%r211, [_ZZ49rwkv7_albatross_kernel_forward_w0_fp16_dither_seqI6__halfLi32EEviiiiPT_PKS1_S4_S4_S4_S4_S4_S2_PKiE1a];
	// begin inline asm
	{mul.f16x2 %r210,%r211,%r736;
}
	// end inline asm
	mov.b32 	%r214, {%rs3, %rs3};
	// begin inline asm
	{add.f16x2 %r213,%r214,%r210;
}
	// end inline asm
	ld.shared.u32 	%r217, [_ZZ49rwkv7_albatross_kernel_forward_w0_fp16_dither_seqI6__halfLi32EEviiiiPT_PKS1_S4_S4_S4_S4_S4_S2_PKiE1a+4];
	// begin inline asm
	{mul.f16x2 %r216,%r217,%r735;
}
	// end inline asm
	// begin inline asm
	{add.f16x2 %r219,%r213,%r216;
}
	// end inline asm
	ld.shared.u32 	%r223, [_ZZ49rwkv7_albatross_kernel_forward_w0_fp16_dither_seqI6__halfLi32EEviiiiPT_PKS1_S4_S4_S4_S4_S4_S2_PKiE1a+8];
	// begin inline asm
	{mul.f16x2 %r222,%r223,%r734;
}
	// end inline asm
	// begin inline asm
	{add.f16x2 %r225,%r219,%r222;
}
	// end inline asm
	ld.shared.u32 	%r229, [_ZZ49rwkv7_albatross_kernel_forward_w0_fp16_dither_seqI6__halfLi32EEviiiiPT_PKS1_S4_S4_S4_S4_S4_S2_PKiE1a+12];
	// begin inline asm
	{mul.f16x2 %r228,%r229,%r733;
}
	// end inline asm
	// begin inline asm
	{add.f16x2 %r231,%r225,%r228;
}
	// end inline asm
	ld.shared.u32 	%r235, [_ZZ49rwkv7_albatross_kernel_forward_w0_fp16_dither_seqI6__halfLi32EEviiiiPT_PKS1_S4_S4_S4_S4_S4_S2_PKiE1a+16];
	// begin inline asm
	{mul.f16x2 %r234,%r235,%r732;
}
	// end inline asm
	// begin inline asm
	{add.f16x2 %r237,%r231,%r234;
}
	// end inline asm
	ld.shared.u32 	%r241, [_ZZ49rwkv7_albatross_kernel_forward_w0_fp16_dither_seqI6__halfLi32EEviiiiPT_PKS1_S4_S4_S4_S4_S4_S2_PKiE1a+20];
	// begin inline asm
	{mul.f16x2 %r240,%r241,%r731;
}
	// end inline asm
	// begin inline asm
	{add.f16x2 %r243,%r237,%r240;
}
	// end inline asm
	ld.shared.u32 	%r247, [_ZZ49rwkv7_albatross_kernel_forward_w0_fp16_dither_seqI6__halfLi32EEviiiiPT_PKS1_S4_S4_S4_S4_S4_S2_PKiE1a+24];
	// begin inline asm
	{mul.f16x2 %r246,%r247,%r730;
}
	// end inline asm
	// begin inline asm
	{add.f16x2 %r249,%r243,%r246;
}
	// end inline asm
	ld.shared.u32 	%r253, [_ZZ49rwkv7_albatross_kernel_forward_w0_fp16_dither_seqI6__halfLi32EEviiiiPT_PKS1_S4_S4_S4_S4_S4_S2_PKiE1a+28];
	// begin inline asm
	{mul.f16x2 %r252,%r253,%r729;
}
	// end inline asm
	// begin inline asm
	{add.f16x2 %r255,%r249,%r252;
}
	// end inline asm
	ld.shared.u32 	%r259, [_ZZ49rwkv7_albatross_kernel_forward_w0_fp16_dither_seqI6__halfLi32EEviiiiPT_PKS1_S4_S4_S4_S4_S4_S2_PKiE1a+32];
	// begin inline asm
	{mul.f16x2 %r258,%r259,%r737;
}
	// end inline asm
	// begin inline asm
	{add.f16x2 %r261,%r255,%r258;
}
	// end inline asm
	ld.shared.u32 	%r265, [_ZZ49rwkv7_albatross_kernel_forward_w0_fp16_dither_seqI6__halfLi32EEviiiiPT_PKS1_S4_S4_S4_S4_S4_S2_PKiE1a+36];
	// begin inline asm
	{mul.f16x2 %r264,%r265,%r738;
}
	// end inline asm
	// begin inline asm
	{add.f16x2 %r267,%r261,%r264;
}
	// end inline asm
	ld.shared.u32 	%r271, [_ZZ49rwkv7_albatross_kernel_forward_w0_fp16_dither_seqI6__halfLi32EEviiiiPT_PKS1_S4_S4_S4_S4_S4_S2_PKiE1a+40];
	// begin inline asm
	{mul.f16x2 %r270,%r271,%r739;
}
	// end inline asm
	// begin inline asm
	{add.f16x2 %r273,%r267,%r270;
}
	// end inline asm
	ld.shared.u32 	%r277, [_ZZ49rwkv7_albatross_kernel_forward_w0_fp16_dither_seqI6__halfLi32EEviiiiPT_PKS1_S4_S4_S4_S4_S4_S2_PKiE1a+44];
	// begin inline asm
	{mul.f16x2 %r276,%r277,%r740;
}
	// end inline asm
	// begin inline asm
	{add.f16x2 %r279,%r273,%r276;
}
	// end inline asm
	ld.shared.u32 	%r283, [_ZZ49rwkv7_albatross_kernel_forward_w0_fp16_dither_seqI6__halfLi32EEviiiiPT_PKS1_S4_S4_S4_S4_S4_S2_PKiE1a+48];
	// begin inline asm
	{mul.f16x2 %r282,%r283,%r741;
}
	// end inline asm
	// begin inline asm
	{add.f16x2 %r285,%r279,%r282;
}
	// end inline asm
	ld.shared.u32 	%r289, [_ZZ49rwkv7_albatross_kernel_forward_w0_fp16_dither_seqI6__halfLi32EEviiiiPT_PKS1_S4_S4_S4_S4_S4_S2_PKiE1a+52];
	// begin inline asm
	{mul.f16x2 %r288,%r289,%r742;
}
	// end inline asm
	// begin inline asm
	{add.f16x2 %r291,%r285,%r288;
}
	// end inline asm
	ld.shared.u32 	%r295, [_ZZ49rwkv7_albatross_kernel_forward_w0_fp16_dither_seqI6__halfLi32EEviiiiPT_PKS1_S4_S4_S4_S4_S4_S2_PKiE1a+56];
	// begin inline asm
	{mul.f16x2 %r294,%r295,%r743;
}
	// end inline asm
	// begin inline asm
	{add.f16x2 %r297,%r291,%r294;
}
	// end inline asm
	ld.shared.u32 	%r301, [_ZZ49rwkv7_albatross_kernel_forward_w0_fp16_dither_seqI6__halfLi32EEviiiiPT_PKS1_S4_S4_S4_S4_S4_S2_PKiE1a+60];
	// begin inline asm
	{mul.f16x2 %r300,%r301,%r744;
}
	// end inline asm
	// begin inline asm
	{add.f16x2 %r303,%r297,%r300;
}
	// end inline asm
	mov.b32 	{%rs5, %rs6}, %r303;
	// begin inline asm
	{add.f16 %rs4,%rs5,%rs6;
}
	// end inline asm
	cvta.to.global.u64 	%rd30, %rd36;
	add.s64 	%rd31, %rd30, %rd23;
	mov.b32 	%r316, {%rs4, %rs4};
	ld.global.nc.u16 	%rs14, [%rd31];
	mov.b32 	%r311, {%rs14, %rs14};
	ld.shared.u32 	%r308, [_ZZ49rwkv7_albatross_kernel_forward_w0_fp16_dither_seqI6__halfLi32EEviiiiPT_PKS1_S4_S4_S4_S4_S4_S2_PKiE1w];
	// begin inline asm
	{mul.f16x2 %r306,%r736,%r308;
}
	// end inline asm
	ld.shared.u32 	%r310, [_ZZ49rwkv7_albatross_kernel_forward_w0_fp16_dither_seqI6__halfLi32EEviiiiPT_PKS1_S4_S4_S4_S4_S4_S2_PKiE1k];
	// begin inline asm
	{mul.f16x2 %r309,%r310,%r311;
}
	// end inline asm
	// begin inline asm
	{add.f16x2 %r312,%r306,%r309;
}
	// end inline asm
	ld.shared.u32 	%r317, [_ZZ49rwkv7_albatross_kernel_forward_w0_fp16_dither_seqI6__halfLi32EEviiiiPT_PKS1_S4_S4_S4_S4_S4_S2_PKiE1b];
	// begin inline asm
	{mul.f16x2 %r315,%r316,%r317;
}
	// end inline asm
	// begin inline asm
	{add.f16x2 %r318,%r312,%r315;
}
	// end inline asm
	// begin inline asm
	{add.f16x2 %r736,%r736,%r318;
}
	// end inline asm
	ld.shared.u32 	%r326, [_ZZ49rwkv7_albatross_kernel_forward_w0_fp16_dither_seqI6__halfLi32EEviiiiPT_PKS1_S4_S4_S4_S4_S4_S2_PKiE1r];
	// begin inline asm
	{mul.f16x2 %r324,%r736,%r326;
}
	// end inline asm
	// begin inline asm
	{add.f16x2 %r327,%r214,%r324;
}
	// end inline asm
	ld.shared.u32 	%r332, [_ZZ49rwkv7_albatross_kernel_forward_w0_fp16_dither_seqI6__halfLi32EEviiiiPT_PKS1_S4_S4_S4_S4_S4_S2_PKiE1w+4];
	// begin inline asm
	{mul.f16x2 %r330,%r735,%r332;
}
	// end inline asm
	ld.shared.u32 	%r334, [_ZZ49rwkv7_albatross_kernel_forward_w0_fp16_dither_seqI6__halfLi32EEviiiiPT_PKS1_S4_S4_S4_S4_S4_S2_PKiE1k+4];
	// begin inline asm
	{mul.f16x2 %r333,%r334,%r311;
}
	// end inline asm
	// begin inline asm
	{add.f16x2 %r336,%r330,%r333;
}
	// end inline asm
	ld.shared.u32 	%r341, [_ZZ49rwkv7_albatross_kernel_forward_w0_fp16_dither_seqI6__halfLi32EEviiiiPT_PKS1_S4_S4_S4_S4_S4_S2_PKiE1b+4];
	// begin inline asm
	{mul.f16x2 %r339,%r316,%r341;
}
	// end inline asm
	// begin inline asm
	{add.f16x2 %r342,%r336,%r339;
}
	// end inline asm
	// begin inline asm
	{add.f16x2 %r735,%r735,%r342;
}
	// end inline asm
	ld.shared.u32 	%r350, [_ZZ49rwkv7_albatross_kernel_forward_w0_fp16_dither_seqI6__halfLi32EEviiiiPT_PKS1_S4_S4_S4_S4_S4_S2_PKiE1r+4];
	// begin inline asm
	{mul.f16x2 %r348,%r735,%r350;
}
	// end inline asm
	// begin inline asm
	{add.f16x2 %r351,%r327,%r348;
}
	// end inline asm
	ld.shared.u32 	%r356, [_ZZ49rwkv7_albatross_kernel_forward_w0_fp16_dither_seqI6__halfLi32EEviiiiPT_PKS1_S4_S4_S4_S4_S4_S2_PKiE1w+8];
	// begin inline asm
	{mul.f16x2 %r354,%r734,%r356;
}
	// end inline asm
	ld.shared.u32 	%r358, [_ZZ49rwkv7_albatross_kernel_forward_w0_fp16_dither_seqI6__halfLi32EEviiiiPT_PKS1_S4_S4_S4_S4_S4_S2_PKiE1k+8];
	// begin inline asm
	{mul.f16x2 %r357,%r358,%r311;
}
	// end inline asm
	// begin inline asm
	{add.f16x2 %r360,%r354,%r357;
}
	// end inline asm
	ld.shared.u32 	%r365, [_ZZ49rwkv7_albatross_kernel_forward_w0_fp16_dither_seqI6__halfLi32EEviiiiPT_PKS1_S4_S4_S4_S4_S4_S2_PKiE1b+8];
	// begin inline asm
	{mul.f16x2 %r363,%r316,%r365;
}
	// end inline asm
	// begin inline asm
	{add.f16x2 %r366,%r360,%r363;
}
	// end inline asm
	// begin inline asm
	{add.f16x2 %r734,%r734,%r366;
}
	// end inline asm
	ld.shared.u32 	%r374, [_ZZ49rwkv7_albatross_kernel_forward_w0_fp16_dither_seqI6__halfLi32EEviiiiPT_PKS1_S4_S4_S4_S4_S4_S2_PKiE1r+8];
	// begin inline asm
	{mul.f16x2 %r372,%r734,%r374;
}
	// end inline asm
	// begin inline asm
	{add.f16x2 %r375,%r351,%r372;
}
	// end inline asm
	ld.shared.u32 	%r380, [_ZZ49rwkv7_albatross_kernel_forward_w0_fp16_dither_seqI6__halfLi32EEviiiiPT_PKS1_S4_S4_S4_S4_S4_S2_PKiE1w+12];
	// begin inline asm
	{mul.f16x2 %r378,%r733,%r380;
}
	// end inline asm
	ld.shared.u32 	%r382, [_ZZ49rwkv7_albatross_kernel_forward_w0_fp16_dither_seqI6__halfLi32EEviiiiPT_PKS1_S4_S4_S4_S4_S4_S2_PKiE1k+12];
	// begin inline asm
	{mul.f16x2 %r381,%r382,%r311;
}
	// end inline asm
	// begin inline asm
	{add.f16x2 %r384,%r378,%r381;
}
	// end inline asm
	ld.shared.u32 	%r389, [_ZZ49rwkv7_albatross_kernel_forward_w0_fp16_dither_seqI6__halfLi32EEviiiiPT_PKS1_S4_S4_S4_S4_S4_S2_PKiE1b+12];
	// begin inline asm
	{mul.f16x2 %r387,%r316,%r389;
}
	// end inline asm
	// begin inline asm
	{add.f16x2 %r390,%r384,%r387;
}
	// end inline asm
	// begin inline asm
	{add.f16x2 %r733,%r733,%r390;
}
	// end inline asm
	ld.shared.u32 	%r398, [_ZZ49rwkv7_albatross_kernel_forward_w0_fp16_dither_seqI6__halfLi32EEviiiiPT_PKS1_S4_S4_S4_S4_S4_S2_PKiE1r+12];
	// begin inline asm
	{mul.f16x2 %r396,%r733,%r398;
}
	// end inline asm
	// begin inline asm
	{add.f16x2 %r399,%r375,%r396;
}
	// end inline asm
	ld.shared.u32 	%r404, [_ZZ49rwkv7_albatross_kernel_forward_w0_fp16_dither_seqI6__halfLi32EEviiiiPT_PKS1_S4_S4_S4_S4_S4_S2_PKiE1w+16];
	// begin inline asm
	{mul.f16x2 %r402,%r732,%r404;
}
	// end inline asm
	ld.shared.u32 	%r406, [_ZZ49rwkv7_albatross_kernel_forward_w0_fp16_dither_seqI6__halfLi32EEviiiiPT_PKS1_S4_S4_S4_S4_S4_S2_PKiE1k+16];
	// begin inline asm
	{mul.f16x2 %r405,%r406,%r311;
}
	// end inline asm
	// begin inline asm
	{add.f16x2 %r408,%r402,%r405;
}
	// end inline asm
	ld.shared.u32 	%r413, [_ZZ49rwkv7_albatross_kernel_forward_w0_fp16_dither_seqI6__halfLi32EEviiiiPT_PKS1_S4_S4_S4_S4_S4_S2_PKiE1b+16];
	// begin inline asm
	{mul.f16x2 %r411,%r316,%r413;
}
	// end inline asm
	// begin inline asm
	{add.f16x2 %r414,%r408,%r411;
}
	// end inline asm
	// begin inline asm
	{add.f16x2 %r732,%r732,%r414;
}
	// end inline asm
	ld.shared.u32 	%r422, [_ZZ49rwkv7_albatross_kernel_forward_w0_fp16_dither_seqI6__halfLi32EEviiiiPT_PKS1_S4_S4_S4_S4_S4_S2_PKiE1r+16];
	// begin inline asm
	{mul.f16x2 %r420,%r732,%r422;
}
	// end inline asm
	// begin inline asm
	{add.f16x2 %r423,%r399,%r420;
}
	// end inline asm
	ld.shared.u32 	%r428, [_ZZ49rwkv7_albatross_kernel_forward_w0_fp16_dither_seqI6__halfLi32EEviiiiPT_PKS1_S4_S4_S4_S4_S4_S2_PKiE1w+20];
	// begin inline asm
	{mul.f16x2 %r426,%r731,%r428;
}
	// end inline asm
	ld.shared.u32 	%r430, [_ZZ49rwkv7_albatross_kernel_forward_w0_fp16_dither_seqI6__halfLi32EEviiiiPT_PKS1_S4_S4_S4_S4_S4_S2_PKiE1k+20];
	// begin inline asm
	{mul.f16x2 %r429,%r430,%r311;
}
	// end inline asm
	// begin inline asm
	{add.f16x2 %r432,%r426,%r429;
}
	// end inline asm
	ld.shared.u32 	%r437, [_ZZ49rwkv7_albatross_kernel_forward_w0_fp16_dither_seqI6__halfLi32EEviiiiPT_PKS1_S4_S4_S4_S4_S4_S2_PKiE1b+20];
	// begin inline asm
	{mul.f16x2 %r435,%r316,%r437;
}
	// end inline asm
	// begin inline asm
	{add.f16x2 %r438,%r432,%r435;
}
	// end inline asm
	// begin inline asm
	{add.f16x2 %r731,%r731,%r438;
}
	// end inline asm
	ld.shared.u32 	%r446, [_ZZ49rwkv7_albatross_kernel_forward_w0_fp16_dither_seqI6__halfLi32EEviiiiPT_PKS1_S4_S4_S4_S4_S4_S2_PKiE1r+20];
	// begin inline asm
	{mul.f16x2 %r444,%r731,%r446;
}
	// end inline asm
	// begin inline asm
	{add.f16x2 %r447,%r423,%r444;
}
	// end inline asm
	ld.shared.u32 	%r452, [_ZZ49rwkv7_albatross_kernel_forward_w0_fp16_dither_seqI6__halfLi32EEviiiiPT_PKS1_S4_S4_S4_S4_S4_S2_PKiE1w+24];
	// begin inline asm
	{mul.f16x2 %r450,%r730,%r452;
}
	// end inline asm
	ld.shared.u32 	%r454, [_ZZ49rwkv7_albatross_kernel_forward_w0_fp16_dither_seqI6__halfLi32EEviiiiPT_PKS1_S4_S4_S4_S4_S4_S2_PKiE1k+24];
	// begin inline asm
	{mul.f16x2 %r453,%r454,%r311;
}
	// end inline asm
	// begin inline asm
	{add.f16x2 %r456,%r450,%r453;
}
	// end inline asm
	ld.shared.u32 	%r461, [_ZZ49rwkv7_albatross_kernel_forward_w0_fp16_dither_seqI6__halfLi32EEviiiiPT_PKS1_S4_S4_S4_S4_S4_S2_PKiE1b+24];
	// begin inline asm
	{mul.f16x2 %r459,%r316,%r461;
}
	// end inline asm
	// begin inline asm
	{add.f16x2 %r462,%r456,%r459;
}
	// end inline asm
	// begin inline asm
	{add.f16x2 %r730,%r730,%r462;
}
	// end inline asm
	ld.shared.u32 	%r470, [_ZZ49rwkv7_albatross_kernel_forward_w0_fp16_dither_seqI6__halfLi32EEviiiiPT_PKS1_S4_S4_S4_S4_S4_S2_PKiE1r+24];
	// begin inline asm
	{mul.f16x2 %r468,%r730,%r470;
}
	// end inline asm
	// begin inline asm
	{add.f16x2 %r471,%r447,%r468;
}
	// end inline asm
	ld.shared.u32 	%r476, [_ZZ49rwkv7_albatross_kernel_forward_w0_fp16_dither_seqI6__halfLi32EEviiiiPT_PKS1_S4_S4_S4_S4_S4_S2_PKiE1w+28];
	// begin inline asm
	{mul.f16x2 %r474,%r729,%r476;
}
	// end inline asm
	ld.shared.u32 	%r478, [_ZZ49rwkv7_albatross_kernel_forward_w0_fp16_dither_seqI6__halfLi32EEviiiiPT_PKS1_S4_S4_S4_S4_S4_S2_PKiE1k+28];
	// begin inline asm
	{mul.f16x2 %r477,%r478,%r311;
}
	// end inline asm
	// begin inline asm
	{add.f16x2 %r480,%r474,%r477;
}
	// end inline asm
	ld.shared.u32 	%r485, [_ZZ49rwkv7_albatross_kernel_forward_w0_fp16_dither_seqI6__halfLi32EEviiiiPT_PKS1_S4_S4_S4_S4_S4_S2_PKiE1b+28];
	// begin inline asm
	{mul.f16x2 %r483,%r316,%r485;
}
	// end inline asm
	// begin inline asm
	{add.f16x2 %r486,%r480,%r483;
}
	// end inline asm
	// begin inline asm
	{add.f16x2 %r729,%r729,%r486;
}
	// end inline asm
	ld.shared.u32 	%r494, [_ZZ49rwkv7_albatross_kernel_forward_w0_fp16_dither_seqI6__halfLi32EEviiiiPT_PKS1_S4_S4_S4_S4_S4_S2_PKiE1r+28];
	// begin inline asm
	{mul.f16x2 %r492,%r729,%r494;
}
	// end inline asm
	// begin inline asm
	{add.f16x2 %r495,%r471,%r492;
}
	// end inline asm
	ld.shared.u32 	%r500, [_ZZ49rwkv7_albatross_kernel_forward_w0_fp16_dither_seqI6__halfLi32EEviiiiPT_PKS1_S4_S4_S4_S4_S4_S2_PKiE1w+32];
	// begin inline asm
	{mul.f16x2 %r498,%r737,%r500;
}
	// end inline asm
	ld.shared.u32 	%r502, [_ZZ49rwkv7_albatross_kernel_forward_w0_fp16_dither_seqI6__halfLi32EEviiiiPT_PKS1_S4_S4_S4_S4_S4_S2_PKiE1k+32];
	// begin inline asm
	{mul.f16x2 %r501,%r502,%r311;
}
	// end inline asm
	// begin inline asm
	{add.f16x2 %r504,%r498,%r501;
}
	// end inline asm
	ld.shared.u32 	%r509, [_ZZ49rwkv7_albatross_kernel_forward_w0_fp16_dither_seqI6__halfLi32EEviiiiPT_PKS1_S4_S4_S4_S4_S4_S2_PKiE1b+32];
	// begin inline asm
	{mul.f16x2 %r507,%r316,%r509;
}
	// end inline asm
	// begin inline asm
	{add.f16x2 %r510,%r504,%r507;
}
	// end inline asm
	// begin inline asm
	{add.f16x2 %r737,%r737,%r510;
}
	// end inline asm
	ld.shared.u32 	%r518, [_ZZ49rwkv7_albatross_kernel_forward_w0_fp16_dither_seqI6__halfLi32EEviiiiPT_PKS1_S4_S4_S4_S4_S4_S2_PKiE1r+32];
	// begin inline asm
	{mul.f16x2 %r516,%r737,%r518;
}
	// end inline asm
	// begin inline asm
	{add.f16x2 %r519,%r495,%r516;
}
	// end inline asm
	ld.shared.u32 	%r524, [_ZZ49rwkv7_albatross_kernel_forward_w0_fp16_dither_seqI6__halfLi32EEviiiiPT_PKS1_S4_S4_S4_S4_S4_S2_PKiE1w+36];
	// begin inline asm
	{mul.f16x2 %r522,%r738,%r524;
}
	// end inline asm
	ld.shared.u32 	%r526, [_ZZ49rwkv7_albatross_kernel_forward_w0_fp16_dither_seqI6__halfLi32EEviiiiPT_PKS1_S4_S4_S4_S4_S4_S2_PKiE1k+36];
	// begin inline asm
	{mul.f16x2 %r525,%r526,%r311;
}
	// end inline asm
	// begin inline asm
	{add.f16x2 %r528,%r522,%r525;
}
	// end inline asm
	ld.shared.u32 	%r533, [_ZZ49rwkv7_albatross_kernel_forward_w0_fp16_dither_seqI6__halfLi32EEviiiiPT_PKS1_S4_S4_S4_S4_S4_S2_PKiE1b+36];
	// begin inline asm
	{mul.f16x2 %r531,%r316,%r533;
}
	// end inline asm
	// begin inline asm
	{add.f16x2 %r534,%r528,%r531;
}
	// end inline asm
	// begin inline asm
	{add.f16x2 %r738,%r738,%r534;
}
	// end inline asm
	ld.shared.u32 	%r542, [_ZZ49rwkv7_albatross_kernel_forward_w0_fp16_dither_seqI6__halfLi32EEviiiiPT_PKS1_S4_S4_S4_S4_S4_S2_PKiE1r+36];
	// begin inline asm
	{mul.f16x2 %r540,%r738,%r542;
}
	// end inline asm
	// begin inline asm
	{add.f16x2 %r543,%r519,%r540;
}
	// end inline asm
	ld.shared.u32 	%r548, [_ZZ49rwkv7_albatross_kernel_forward_w0_fp16_dither_seqI6__halfLi32EEviiiiPT_PKS1_S4_S4_S4_S4_S4_S2_PKiE1w+40];
	// begin inline asm
	{mul.f16x2 %r546,%r739,%r548;
}
	// end inline asm
	ld.shared.u32 	%r550, [_ZZ49rwkv7_albatross_kernel_forward_w0_fp16_dither_seqI6__halfLi32EEviiiiPT_PKS1_S4_S4_S4_S4_S4_S2_PKiE1k+40];
	// begin inline asm
	{mul.f16x2 %r549,%r550,%r311;
}
	// end inline asm
	// begin inline asm
	{add.f16x2 %r552,%r546,%r549;
}
	// end inline asm
	ld.shared.u32 	%r557, [_ZZ49rwkv7_albatross_kernel_forward_w0_fp16_dither_seqI6__halfLi32EEviiiiPT_PKS1_S4_S4_S4_S4_S4_S2_PKiE1b+40];
	// begin inline asm
	{mul.f16x2 %r555,%r316,%r557;
}
	// end inline asm
	// begin inline asm
	{add.f16x2 %r558,%r552,%r555;
}
	// end inline asm
	// begin inline asm
	{add.f16x2 %r739,%r739,%r558;
}
	// end inline asm
	ld.shared.u32 	%r566, [_ZZ49rwkv7_albatross_kernel_forward_w0_fp16_dither_seqI6__halfLi32EEviiiiPT_PKS1_S4_S4_S4_S4_S4_S2_PKiE1r+40];
	// begin inline asm
	{mul.f16x2 %r564,%r739,%r566;
}
	// end inline asm
	// begin inline asm
	{add.f16x2 %r567,%r543,%r564;
}
	// end inline asm
	ld.shared.u32 	%r572, [_ZZ49rwkv7_albatross_kernel_forward_w0_fp16_dither_seqI6__halfLi32EEviiiiPT_PKS1_S4_S4_S4_S4_S4_S2_PKiE1w+44];
	// begin inline asm
	{mul.f16x2 %r570,%r740,%r572;
}
	// end inline asm
	ld.shared.u32 	%r574, [_ZZ49rwkv7_albatross_kernel_forward_w0_fp16_dither_seqI6__halfLi32EEviiiiPT_PKS1_S4_S4_S4_S4_S4_S2_PKiE1k+44];
	// begin inline asm
	{mul.f16x2 %r573,%r574,%r311;
}
	// end inline asm
	// begin inline asm
	{add.f16x2 %r576,%r570,%r573;
}
	// end inline asm
	ld.shared.u32 	%r581, [_ZZ49rwkv7_albatross_kernel_forward_w0_fp16_dither_seqI6__halfLi32EEviiiiPT_PKS1_S4_S4_S4_S4_S4_S2_PKiE1b+44];
	// begin inline asm
	{mul.f16x2 %r579,%r316,%r581;
}
	// end inline asm
	// begin inline asm
	{add.f16x2 %r582,%r576,%r579;
}
	// end inline asm
	// begin inline asm
	{add.f16x2 %r740,%r740,%r582;
}
	// end inline asm
	ld.shared.u32 	%r590, [_ZZ49rwkv7_albatross_kernel_forward_w0_fp16_dither_seqI6__halfLi32EEviiiiPT_PKS1_S4_S4_S4_S4_S4_S2_PKiE1r+44];
	// begin inline asm
	{mul.f16x2 %r588,%r740,%r590;
}
	// end inline asm
	// begin inline asm
	{add.f16x2 %r591,%r567,%r588;
}
	// end inline asm
	ld.shared.u32 	%r596, [_ZZ49rwkv7_albatross_kernel_forward_w0_fp16_dither_seqI6__halfLi32EEviiiiPT_PKS1_S4_S4_S4_S4_S4_S2_PKiE1w+48];
	// begin inline asm
	{mul.f16x2 %r594,%r741,%r596;
}
	// end inline asm
	ld.shared.u32 	%r598, [_ZZ49rwkv7_albatross_kernel_forward_w0_fp16_dither_seqI6__halfLi32EEviiiiPT_PKS1_S4_S4_S4_S4_S4_S2_PKiE1k+48];
	// begin inline asm
	{mul.f16x2 %r597,%r598,%r311;
}
	// end inline asm
	// begin inline asm
	{add.f16x2 %r600,%r594,%r597;
}
	// end inline asm
	ld.shared.u32 	%r605, [_ZZ49rwkv7_albatross_kernel_forward_w0_fp16_dither_seqI6__halfLi32EEviiiiPT_PKS1_S4_S4_S4_S4_S4_S2_PKiE1b+48];
	// begin inline asm
	{mul.f16x2 %r603,%r316,%r605;
}
	// end inline asm
	// begin inline asm
	{add.f16x2 %r606,%r600,%r603;
}
	// end inline asm
	// begin inline asm
	{add.f16x2 %r741,%r741,%r606;
}
	// end inline asm
	ld.shared.u32 	%r614, [_ZZ49rwkv7_albatross_kernel_forward_w0_fp16_dither_seqI6__halfLi32EEviiiiPT_PKS1_S4_S4_S4_S4_S4_S2_PKiE1r+48];
	// begin inline asm
	{mul.f16x2 %r612,%r741,%r614;
}
	// end inline asm
	// begin inline asm
	{add.f16x2 %r615,%r591,%r612;
}
	// end inline asm
	ld.shared.u32 	%r620, [_ZZ49rwkv7_albatross_kernel_forward_w0_fp16_dither_seqI6__halfLi32EEviiiiPT_PKS1_S4_S4_S4_S4_S4_S2_PKiE1w+52];
	// begin inline asm
	{mul.f16x2 %r618,%r742,%r620;
}
	// end inline asm
	ld.shared.u32 	%r622, [_ZZ49rwkv7_albatross_kernel_forward_w0_fp16_dither_seqI6__halfLi32EEviiiiPT_PKS1_S4_S4_S4_S4_S4_S2_PKiE1k+52];
	// begin inline asm
	{mul.f16x2 %r621,%r622,%r311;
}
	// end inline asm
	// begin inline asm
	{add.f16x2 %r624,%r618,%r621;
}
	// end inline asm
	ld.shared.u32 	%r629, [_ZZ49rwkv7_albatross_kernel_forward_w0_fp16_dither_seqI6__halfLi32EEviiiiPT_PKS1_S4_S4_S4_S4_S4_S2_PKiE1b+52];
	// begin inline asm
	{mul.f16x2 %r627,%r316,%r629;
}
	// end inline asm
	// begin inline asm
	{add.f16x2 %r630,%r624,%r627;
}
	// end inline asm
	// begin inline asm
	{add.f16x2 %r742,%r742,%r630;
}
	// end inline asm
	ld.shared.u32 	%r638, [_ZZ49rwkv7_albatross_kernel_forward_w0_fp16_dither_seqI6__halfLi32EEviiiiPT_PKS1_S4_S4_S4_S4_S4_S2_PKiE1r+52];
	// begin inline asm
	{mul.f16x2 %r636,%r742,%r638;
}
	// end inline asm
	// begin inline asm
	{add.f16x2 %r639,%r615,%r636;
}
	// end inline asm
	ld.shared.u32 	%r644, [_ZZ49rwkv7_albatross_kernel_forward_w0_fp16_dither_seqI6__halfLi32EEviiiiPT_PKS1_S4_S4_S4_S4_S4_S2_PKiE1w+56];
	// begin inline asm
	{mul.f16x2 %r642,%r743,%r644;
}
	// end inline asm
	ld.shared.u32 	%r646, [_ZZ49rwkv7_albatross_kernel_forward_w0_fp16_dither_seqI6__halfLi32EEviiiiPT_PKS1_S4_S4_S4_S4_S4_S2_PKiE1k+56];
	// begin inline asm
	{mul.f16x2 %r645,%r646,%r311;
}
	// end inline asm
	// begin inline asm
	{add.f16x2 %r648,%r642,%r645;
}
	// end inline asm
	ld.shared.u32 	%r653, [_ZZ49rwkv7_albatross_kernel_forward_w0_fp16_dither_seqI6__halfLi32EEviiiiPT_PKS1_S4_S4_S4_S4_S4_S2_PKiE1b+56];
	// begin inline asm
	{mul.f16x2 %r651,%r316,%r653;
}
	// end inline asm
	// begin inline asm
	{add.f16x2 %r654,%r648,%r651;
}
	// end inline asm
	// begin inline asm
	{add.f16x2 %r743,%r743,%r654;
}
	// end inline asm
	ld.shared.u32 	%r662, [_ZZ49rwkv7_albatross_kernel_forward_w0_fp16_dither_seqI6__halfLi32EEviiiiPT_PKS1_S4_S4_S4_S4_S4_S2_PKiE1r+56];
	// begin inline asm
	{mul.f16x2 %r660,%r743,%r662;
}
	// end inline asm
	// begin inline asm
	{add.f16x2 %r663,%r639,%r660;
}
	// end inline asm
	ld.shared.u32 	%r668, [_ZZ49rwkv7_albatross_kernel_forward_w0_fp16_dither_seqI6__halfLi32EEviiiiPT_PKS1_S4_S4_S4_S4_S4_S2_PKiE1w+60];
	// begin inline asm
	{mul.f16x2 %r666,%r744,%r668;
}
	// end inline asm
	ld.shared.u32 	%r670, [_ZZ49rwkv7_albatross_kernel_forward_w0_fp16_dither_seqI6__halfLi32EEviiiiPT_PKS1_S4_S4_S4_S4_S4_S2_PKiE1k+60];
	// begin inline asm
	{mul.f16x2 %r669,%r670,%r311;
}
	// end inline asm
	// begin inline asm
	{add.f16x2 %r672,%r666,%r669;
}
	// end inline asm
	ld.shared.u32 	%r677, [_ZZ49rwkv7_albatross_kernel_forward_w0_fp16_dither_seqI6__halfLi32EEviiiiPT_PKS1_S4_S4_S4_S4_S4_S2_PKiE1b+60];
	// begin inline asm
	{mul.f16x2 %r675,%r316,%r677;
}
	// end inline asm
	// begin inline asm
	{add.f16x2 %r678,%r672,%r675;
}
	// end inline asm
	// begin inline asm
	{add.f16x2 %r744,%r744,%r678;
}
	// end inline asm
	ld.shared.u32 	%r686, [_ZZ49rwkv7_albatross_kernel_forward_w0_fp16_dither_seqI6__halfLi32EEviiiiPT_PKS1_S4_S4_S4_S4_S4_S2_PKiE1r+60];
	// begin inline asm
	{mul.f16x2 %r684,%r744,%r686;
}
	// end inline asm
	// begin inline asm
	{add.f16x2 %r687,%r663,%r684;
}
	// end inline asm
	mov.b32 	{%rs8, %rs9}, %r687;
	// begin inline asm
	{add.f16 %rs7,%rs8,%rs9;
}
	// end inline asm
	add.s64 	%rd32, %rd7, %rd23;
	st.global.u16 	[%rd32], %rs7;
	add.s32 	%r728, %r728, 1;
	add.s32 	%r711, %r711, 1;
	setp.ne.s32 	%p2, %r711, 0;
	@%p2 bra 	$L__BB4_2;
$L__BB4_3:
	st.shared.u32 	[%r20], %r736;
	st.shared.u32 	[%r22], %r735;
	st.shared.u32 	[%r24], %r734;
	st.shared.u32 	[%r26], %r733;
	st.shared.u32 	[%r28], %r732;
	st.shared.u32 	[%r30], %r731;
	st.shared.u32 	[%r32], %r730;
	st.shared.u32 	[%r34], %r729;
	st.shared.u32 	[%r36], %r737;
	st.shared.u32 	[%r38], %r738;
	st.shared.u32 	[%r40], %r739;
	st.shared.u32 	[%r42], %r740;
	st.shared.u32 	[%r44], %r741;
	st.shared.u32 	[%r46], %r742;
	st.shared.u32 	[%r48], %r743;
	st.shared.u32 	[%r50], %r744;
	bar.sync 	0;
	ld.shared.u32 	%r695, [%r4];
	ld.shared.u32 	%r696, [%r5];
	ld.shared.u32 	%r697, [%r6];
	ld.shared.u32 	%r698, [%r7];
	st.global.v4.u32 	[%rd1], {%r695, %r696, %r697, %r698};
	ld.shared.u32 	%r699, [%r8+512];
	ld.shared.u32 	%r700, [%r9+512];
	ld.shared.u32 	%r701, [%r10+512];
	ld.shared.u32 	%r702, [%r11+512];
	st.global.v4.u32 	[%rd1+512], {%r699, %r700, %r701, %r702};
	ld.shared.u32 	%r703, [%r12+1024];
	ld.shared.u32 	%r704, [%r13+1024];
	ld.shared.u32 	%r705, [%r14+1024];
	ld.shared.u32 	%r706, [%r15+1024];
	st.global.v4.u32 	[%rd1+1024], {%r703, %r704, %r705, %r706};
	ld.shared.u32 	%r707, [%r16+1536];
	ld.shared.u32 	%r708, [%r17+1536];
	ld.shared.u32 	%r709, [%r18+1536];
	ld.shared.u32 	%r710, [%r19+1536];
	st.global.v4.u32 	[%rd1+1536], {%r707, %r708, %r709, %r710};
	ret;

}
	// .globl	_Z49rwkv7_albatross_kernel_forward_w0_fp16_dither_seqI6__halfLi64EEviiiiPT_PKS1_S4_S4_S4_S4_S4_S2_PKi
.visible .entry _Z49rwkv7_albatross_kernel_forward_w0_fp16_dither_seqI6__halfLi64EEviiiiPT_PKS1_S4_S4_S4_S4_S4_S2_PKi(
	.param .u32 _Z49rwkv7_albatross_kernel_forward_w0_fp16_dither_seqI6__halfLi64EEviiiiPT_PKS1_S4_S4_S4_S4_S4_S2_PKi_param_0,
	.param .u32 _Z49rwkv7_albatross_kernel_forward_w0_fp16_dither_seqI6__halfLi64EEviiiiPT_PKS1_S4_S4_S4_S4_S4_S2_PKi_param_1,
	.param .u32 _Z49rwkv7_albatross_kernel_forward_w0_fp16_dither_seqI6__halfLi64EEviiiiPT_PKS1_S4_S4_S4_S4_S4_S2_PKi_param_2,
	.param .u32 _Z49rwkv7_albatross_kernel_forward_w0_fp16_dither_seqI6__halfLi64EEviiiiPT_PKS1_S4_S4_S4_S4_S4_S2_PKi_param_3,
	.param .u64 .ptr .align 1 _Z49rwkv7_albatross_kernel_forward_w0_fp16_dither_seqI6__halfLi64EEviiiiPT_PKS1_S4_S4_S4_S4_S4_S2_PKi_param_4,
	.param .u64 .ptr .align 1 _Z49rwkv7_albatross_kernel_forward_w0_fp16_dither_seqI6__halfLi64EEviiiiPT_PKS1_S4_S4_S4_S4_S4_S2_PKi_param_5,
	.param .u64 .ptr .align 1 _Z49rwkv7_albatross_kernel_forward_w0_fp16_dither_seqI6__halfLi64EEviiiiPT_PKS1_S4_S4_S4_S4_S4_S2_PKi_param_6,
	.param .u64 .ptr .align 1 _Z49rwkv7_albatross_kernel_forward_w0_fp16_dither_seqI6__halfLi64EEviiiiPT_PKS1_S4_S4_S4_S4_S4_S2_PKi_param_7,
	.param .u64 .ptr .align 1 _Z49rwkv7_albatross_kernel_forward_w0_fp16_dither_seqI6__halfLi64EEviiiiPT_PKS1_S4_S4_S4_S4_S4_S2_PKi_param_8,
	.param .u64 .ptr .align 1 _Z49rwkv7_albatross_kernel_forward_w0_fp16_dither_seqI6__halfLi64EEviiiiPT_PKS1_S4_S4_S4_S4_S4_S2_PKi_param_9,
	.param .u64 .ptr .align 1 _Z49rwkv7_albatross_kernel_forward_w0_fp16_dither_seqI6__halfLi64EEviiiiPT_PKS1_S4_S4_S4_S4_S4_S2_PKi_param_10,
	.param .u64 .ptr .align 1 _Z49rwkv7_albatross_kernel_forward_w0_fp16_dither_seqI6__halfLi64EEviiiiPT_PKS1_S4_S4_S4_S4_S4_S2_PKi_param_11,
	.param .u64 .ptr .align 1 _Z49rwkv7_albatross_kernel_forward_w0_fp16_dither_seqI6__halfLi64EEviiiiPT_PKS1_S4_S4_S4_S4_S4_S2_PKi_param_12
)
{
	.reg .pred 	%p<3>;
	.reg .b16 	%rs<15>;
	.reg .b32 	%r<1466>;
	.reg .b32 	%f<11>;
	.reg .b64 	%rd<41>;
	.reg .b64 	%fd<2>;
	// demoted variable
	.shared .align 4 .b8 _ZZ49rwkv7_albatross_kernel_forward_w0_fp16_dither_seqI6__halfLi64EEviiiiPT_PKS1_S4_S4_S4_S4_S4_S2_PKiE10state_smem[8192];
	// demoted variable
	.shared .align 4 .b8 _ZZ49rwkv7_albatross_kernel_forward_w0_fp16_dither_seqI6__halfLi64EEviiiiPT_PKS1_S4_S4_S4_S4_S4_S2_PKiE1r[128];
	// demoted variable
	.shared .align 4 .b8 _ZZ49rwkv7_albatross_kernel_forward_w0_fp16_dither_seqI6__halfLi64EEviiiiPT_PKS1_S4_S4_S4_S4_S4_S2_PKiE1k[128];
	// demoted variable
	.shared .align 4 .b8 _ZZ49rwkv7_albatross_kernel_forward_w0_fp16_dither_seqI6__halfLi64EEviiiiPT_PKS1_S4_S4_S4_S4_S4_S2_PKiE1w[128];
	// demoted variable
	.shared .align 4 .b8 _ZZ49rwkv7_albatross_kernel_forward_w0_fp16_dither_seqI6__halfLi64EEviiiiPT_PKS1_S4_S4_S4_S4_S4_S2_PKiE1a[128];
	// demoted variable
	.shared .align 4 .b8 _ZZ49rwkv7_albatross_kernel_forward_w0_fp16_dither_seqI6__halfLi64EEviiiiPT_PKS1_S4_S4_S4_S4_S4_S2_PKiE1b[128];
	ld.param.u32 	%r153, [_Z49rwkv7_albatross_kernel_forward_w0_fp16_dither_seqI6__halfLi64EEviiiiPT_PKS1_S4_S4_S4_S4_S4_S2_PKi_param_1];
	ld.param.u32 	%r154, [_Z49rwkv7_albatross_kernel_forward_w0_fp16_dither_seqI6__halfLi64EEviiiiPT_PKS1_S4_S4_S4_S4_S4_S2_PKi_param_2];
	ld.param.u32 	%r155, [_Z49rwkv7_albatross_kernel_forward_w0_fp16_dither_seqI6__halfLi64EEviiiiPT_PKS1_S4_S4_S4_S4_S4_S2_PKi_param_3];
	ld.param.u64 	%rd10, [_Z49rwkv7_albatross_kernel_forward_w0_fp16_dither_seqI6__halfLi64EEviiiiPT_PKS1_S4_S4_S4_S4_S4_S2_PKi_param_4];
	cvta.to.global.u64 	%rd11, %rd10;
	mov.u32 	%r156, %ctaid.x;
	div.u32 	%r1, %r156, %r155;
	mul.lo.s32 	%r157, %r1, %r155;
	sub.s32 	%r2, %r156, %r157;
	mov.u32 	%r158, %tid.x;
	mul.lo.s32 	%r159, %r154, %r1;
	shl.b32 	%r160, %r159, 6;
	shl.b32 	%r161, %r2, 12;
	add.s32 	%r162, %r161, %r160;
	mul.wide.s32 	%rd12, %r162, 2;
	add.s64 	%rd13, %rd11, %rd12;
	shr.u32 	%r163, %r158, 3;
	shl.b32 	%r164, %r158, 2;
	and.b32  	%r165, %r164, 28;
	mul.wide.u32 	%rd14, %r158, 16;
	add.s64 	%rd1, %rd13, %rd14;
	ld.global.v4.u32 	{%r166, %r167, %r168, %r169}, [%rd1];
	and.b32  	%r170, %r163, 31;
	shl.b32 	%r171, %r163, 7;
	mov.u32 	%r172, _ZZ49rwkv7_albatross_kernel_forward_w0_fp16_dither_seqI6__halfLi64EEviiiiPT_PKS1_S4_S4_S4_S4_S4_S2_PKiE10state_smem;
	add.s32 	%r173, %r172, %r171;
	xor.b32  	%r174, %r165, %r170;
	shl.b32 	%r175, %r174, 2;
	add.s32 	%r176, %r173, %r175;
	st.shared.u32 	[%r176], %r166;
	or.b32  	%r177, %r165, 1;
	xor.b32  	%r178, %r177, %r170;
	shl.b32 	%r179, %r178, 2;
	add.s32 	%r3, %r173, %r179;
	st.shared.u32 	[%r3], %r167;
	or.b32  	%r180, %r165, 2;
	xor.b32  	%r181, %r180, %r170;
	shl.b32 	%r182, %r181, 2;
	add.s32 	%r4, %r173, %r182;
	st.shared.u32 	[%r4], %r168;
	or.b32  	%r183, %r165, 3;
	xor.b32  	%r184, %r183, %r170;
	shl.b32 	%r185, %r184, 2;
	add.s32 	%r5, %r173, %r185;
	st.shared.u32 	[%r5], %r169;
	ld.global.v4.u32 	{%r186, %r187, %r188, %r189}, [%rd1+1024];
	add.s32 	%r190, %r163, 8;
	and.b32  	%r191, %r190, 31;
	xor.b32  	%r192, %r165, %r191;
	shl.b32 	%r193, %r192, 2;
	add.s32 	%r6, %r173, %r193;
	st.shared.u32 	[%r6+1024], %r186;
	xor.b32  	%r194, %r177, %r191;
	shl.b32 	%r195, %r194, 2;
	add.s32 	%r7, %r173, %r195;
	st.shared.u32 	[%r7+1024], %r187;
	xor.b32  	%r196, %r180, %r191;
	shl.b32 	%r197, %r196, 2;
	add.s32 	%r8, %r173, %r197;
	st.shared.u32 	[%r8+1024], %r188;
	xor.b32  	%r198, %r183, %r191;
	shl.b32 	%r199, %r198, 2;
	add.s32 	%r9, %r173, %r199;
	st.shared.u32 	[%r9+1024], %r189;
	ld.global.v4.u32 	{%r200, %r201, %r202, %r203}, [%rd1+2048];
	xor.b32  	%r204, %r170, 16;
	xor.b32  	%r205, %r165, %r204;
	shl.b32 	%r206, %r205, 2;
	add.s32 	%r10, %r173, %r206;
	st.shared.u32 	[%r10+2048], %r200;
	xor.b32  	%r207, %r177, %r204;
	shl.b32 	%r208, %r207, 2;
	add.s32 	%r11, %r173, %r208;
	st.shared.u32 	[%r11+2048], %r201;
	xor.b32  	%r209, %r180, %r204;
	shl.b32 	%r210, %r209, 2;
	add.s32 	%r12, %r173, %r210;
	st.shared.u32 	[%r12+2048], %r202;
	xor.b32  	%r211, %r183, %r204;
	shl.b32 	%r212, %r211, 2;
	add.s32 	%r13, %r173, %r212;
	st.shared.u32 	[%r13+2048], %r203;
	ld.global.v4.u32 	{%r213, %r214, %r215, %r216}, [%rd1+3072];
	add.s32 	%r217, %r163, 24;
	and.b32  	%r218, %r217, 31;
	xor.b32  	%r219, %r165, %r218;
	shl.b32 	%r220, %r219, 2;
	add.s32 	%r14, %r173, %r220;
	st.shared.u32 	[%r14+3072], %r213;
	xor.b32  	%r221, %r177, %r218;
	shl.b32 	%r222, %r221, 2;
	add.s32 	%r15, %r173, %r222;
	st.shared.u32 	[%r15+3072], %r214;
	xor.b32  	%r223, %r180, %r218;
	shl.b32 	%r224, %r223, 2;
	add.s32 	%r16, %r173, %r224;
	st.shared.u32 	[%r16+3072], %r215;
	xor.b32  	%r225, %r183, %r218;
	shl.b32 	%r226, %r225, 2;
	add.s32 	%r17, %r173, %r226;
	st.shared.u32 	[%r17+3072], %r216;
	ld.global.v4.u32 	{%r227, %r228, %r229, %r230}, [%rd1+4096];
	st.shared.u32 	[%r176+4096], %r227;
	st.shared.u32 	[%r3+4096], %r228;
	st.shared.u32 	[%r4+4096], %r229;
	st.shared.u32 	[%r5+4096], %r230;
	ld.global.v4.u32 	{%r231, %r232, %r233, %r234}, [%rd1+5120];
	st.shared.u32 	[%r6+5120], %r231;
	st.shared.u32 	[%r7+5120], %r232;
	st.shared.u32 	[%r8+5120], %r233;
	st.shared.u32 	[%r9+5120], %r234;
	ld.global.v4.u32 	{%r235, %r236, %r237, %r238}, [%rd1+6144];
	st.shared.u32 	[%r10+6144], %r235;
	st.shared.u32 	[%r11+6144], %r236;
	st.shared.u32 	[%r12+6144], %r237;
	st.shared.u32 	[%r13+6144], %r238;
	ld.global.v4.u32 	{%r239, %r240, %r241, %r242}, [%rd1+7168];
	st.shared.u32 	[%r14+7168], %r239;
	st.shared.u32 	[%r15+7168], %r240;
	st.shared.u32 	[%r16+7168], %r241;
	st.shared.u32 	[%r17+7168], %r242;
	bar.sync 	0;
	shl.b32 	%r243, %r158, 7;
	add.s32 	%r244, %r172, %r243;
	and.b32  	%r245, %r164, 124;
	add.s32 	%r246, %r244, %r245;
	ld.shared.u32 	%r1457, [%r246];
	xor.b32  	%r247, %r245, 4;
	add.s32 	%r248, %r244, %r247;
	ld.shared.u32 	%r1456, [%r248];
	xor.b32  	%r249, %r245, 8;
	add.s32 	%r250, %r244, %r249;
	ld.shared.u32 	%r1455, [%r250];
	xor.b32  	%r251, %r245, 12;
	add.s32 	%r252, %r244, %r251;
	ld.shared.u32 	%r1454, [%r252];
	xor.b32  	%r253, %r245, 16;
	add.s32 	%r254, %r244, %r253;
	ld.shared.u32 	%r1453, [%r254];
	xor.b32  	%r255, %r245, 20;
	add.s32 	%r256, %r244, %r255;
	ld.shared.u32 	%r1452, [%r256];
	xor.b32  	%r257, %r245, 24;
	add.s32 	%r258, %r244, %r257;
	ld.shared.u32 	%r1451, [%r258];
	xor.b32  	%r259, %r245, 28;
	add.s32 	%r260, %r244, %r259;
	ld.shared.u32 	%r1450, [%r260];
	xor.b32  	%r261, %r245, 32;
	add.s32 	%r262, %r244, %r261;
	ld.shared.u32 	%r1449, [%r262];
	xor.b32  	%r263, %r245, 36;
	add.s32 	%r264, %r244, %r263;
	ld.shared.u32 	%r1448, [%r264];
	xor.b32  	%r265, %r245, 40;
	add.s32 	%r266, %r244, %r265;
	ld.shared.u32 	%r1447, [%r266];
	xor.b32  	%r267, %r245, 44;
	add.s32 	%r268, %r244, %r267;
	ld.shared.u32 	%r1446, [%r268];
	xor.b32  	%r269, %r245, 48;
	add.s32 	%r270, %r244, %r269;
	ld.shared.u32 	%r1445, [%r270];
	xor.b32  	%r271, %r245, 52;
	add.s32 	%r272, %r244, %r271;
	ld.shared.u32 	%r1444, [%r272];
	xor.b32  	%r273, %r245, 56;
	add.s32 	%r274, %r244, %r273;
	ld.shared.u32 	%r1443, [%r274];
	xor.b32  	%r275, %r245, 60;
	add.s32 	%r276, %r244, %r275;
	ld.shared.u32 	%r1442, [%r276];
	xor.b32  	%r277, %r245, 64;
	add.s32 	%r278, %r244, %r277;
	ld.shared.u32 	%r1441, [%r278];
	xor.b32  	%r279, %r245, 68;
	add.s32 	%r280, %r244, %r279;
	ld.shared.u32 	%r1440, [%r280];
	xor.b32  	%r281, %r245, 72;
	add.s32 	%r282, %r244, %r281;
	ld.shared.u32 	%r1439, [%r282];
	xor.b32  	%r283, %r245, 76;
	add.s32 	%r284, %r244, %r283;
	ld.shared.u32 	%r1438, [%r284];
	xor.b32  	%r285, %r245, 80;
	add.s32 	%r286, %r244, %r285;
	ld.shared.u32 	%r1437, [%r286];
	xor.b32  	%r287, %r245, 84;
	add.s32 	%r288, %r244, %r287;
	ld.shared.u32 	%r1436, [%r288];
	xor.b32  	%r289, %r245, 88;
	add.s32 	%r290, %r244, %r289;
	ld.shared.u32 	%r1435, [%r290];
	xor.b32  	%r291, %r245, 92;
	add.s32 	%r292, %r244, %r291;
	ld.shared.u32 	%r1434, [%r292];
	xor.b32  	%r293, %r245, 96;
	add.s32 	%r294, %r244, %r293;
	ld.shared.u32 	%r1458, [%r294];
	xor.b32  	%r295, %r245, 100;
	add.s32 	%r296, %r244, %r295;
	ld.shared.u32 	%r1459, [%r296];
	xor.b32  	%r297, %r245, 104;
	add.s32 	%r298, %r244, %r297;
	ld.shared.u32 	%r1460, [%r298];
	xor.b32  	%r299, %r245, 108;
	add.s32 	%r300, %r244, %r299;
	ld.shared.u32 	%r1461, [%r300];
	xor.b32  	%r301, %r245, 112;
	add.s32 	%r302, %r244, %r301;
	ld.shared.u32 	%r1462, [%r302];
	xor.b32  	%r303, %r245, 116;
	add.s32 	%r304, %r244, %r303;
	ld.shared.u32 	%r1463, [%r304];
	xor.b32  	%r305, %r245, 120;
	add.s32 	%r306, %r244, %r305;
	ld.shared.u32 	%r1464, [%r306];
	xor.b32  	%r307, %r245, 124;
	add.s32 	%r308, %r244, %r307;
	ld.shared.u32 	%r1465, [%r308];
	setp.lt.s32 	%p1, %r153, 1;
	@%p1 bra 	$L__BB5_3;
	ld.param.u32 	%r1398, [_Z49rwkv7_albatross_kernel_forward_w0_fp16_dither_seqI6__halfLi64EEviiiiPT_PKS1_S4_S4_S4_S4_S4_S2_PKi_param_1];
	mul.lo.s32 	%r50, %r1, %r1398;
	shl.b32 	%r310, %r2, 6;
	add.s32 	%r51, %r310, %r158;
	neg.s32 	%r1400, %r1398;
	mov.b32 	%r1433, 0;
	mul.wide.u32 	%rd19, %r1, 4;
$L__BB5_2:
	ld.param.u64 	%rd40, [_Z49rwkv7_albatross_kernel_forward_w0_fp16_dither_seqI6__halfLi64EEviiiiPT_PKS1_S4_S4_S4_S4_S4_S2_PKi_param_12];
	ld.param.u64 	%rd39, [_Z49rwkv7_albatross_kernel_forward_w0_fp16_dither_seqI6__halfLi64EEviiiiPT_PKS1_S4_S4_S4_S4_S4_S2_PKi_param_11];
	ld.param.u64 	%rd38, [_Z49rwkv7_albatross_kernel_forward_w0_fp16_dither_seqI6__halfLi64EEviiiiPT_PKS1_S4_S4_S4_S4_S4_S2_PKi_param_10];
	ld.param.u64 	%rd37, [_Z49rwkv7_albatross_kernel_forward_w0_fp16_dither_seqI6__halfLi64EEviiiiPT_PKS1_S4_S4_S4_S4_S4_S2_PKi_param_9];
	ld.param.u64 	%rd36, [_Z49rwkv7_albatross_kernel_forward_w0_fp16_dither_seqI6__halfLi64EEviiiiPT_PKS1_S4_S4_S4_S4_S4_S2_PKi_param_8];
	ld.param.u64 	%rd35, [_Z49rwkv7_albatross_kernel_forward_w0_fp16_dither_seqI6__halfLi64EEviiiiPT_PKS1_S4_S4_S4_S4_S4_S2_PKi_param_7];
	ld.param.u64 	%rd34, [_Z49rwkv7_albatross_kernel_forward_w0_fp16_dither_seqI6__halfLi64EEviiiiPT_PKS1_S4_S4_S4_S4_S4_S2_PKi_param_6];
	ld.param.u64 	%rd33, [_Z49rwkv7_albatross_kernel_forward_w0_fp16_dither_seqI6__halfLi64EEviiiiPT_PKS1_S4_S4_S4_S4_S4_S2_PKi_param_5];
	ld.param.u32 	%r1399, [_Z49rwkv7_albatross_kernel_forward_w0_fp16_dither_seqI6__halfLi64EEviiiiPT_PKS1_S4_S4_S4_S4_S4_S2_PKi_param_2];
	add.s32 	%r1272, %r1433, %r50;
	mad.lo.s32 	%r1273, %r1272, %r1399, %r51;
	bar.sync 	0;
	cvta.to.global.u64 	%rd15, %rd34;
	mul.wide.s32 	%rd16, %r1273, 2;
	add.s64 	%rd17, %rd15, %rd16;
	ld.global.nc.u16 	%rs1, [%rd17];
	// begin inline asm
	{  cvt.f32.f16 %f1, %rs1;}

	// end inline asm
	mul.f32 	%f3, %f1, 0fBFB8AA3B;
	ex2.approx.f32 	%f4, %f3;
	add.f32 	%f5, %f4, 0f3F800000;
	mov.f32 	%f6, 0fBF60028B;
	div.rn.f32 	%f7, %f6, %f5;
	ex2.approx.f32 	%f8, %f7;
	add.f32 	%f9, %f8, 0fBF800000;
	cvta.to.global.u64 	%rd18, %rd40;
	add.s64 	%rd20, %rd18, %rd19;
	ld.global.nc.u32 	%r1274, [%rd20];
	add.s32 	%r1275, %r1274, %r1433;
	mul.lo.s32 	%r1276, %r1275, -1640531527;
	cvt.rn.f32.s32 	%f10, %r1276;
	fma.rn.f32 	%f2, %f10, 0f2B000000, %f9;
	// begin inline asm
	{  cvt.rn.f16.f32 %rs2, %f2;}

	// end inline asm
	mov.u32 	%r1277, %tid.x;
	shl.b32 	%r1278, %r1277, 1;
	mov.u32 	%r1279, _ZZ49rwkv7_albatross_kernel_forward_w0_fp16_dither_seqI6__halfLi64EEviiiiPT_PKS1_S4_S4_S4_S4_S4_S2_PKiE1w;
	add.s32 	%r1280, %r1279, %r1278;
	st.shared.u16 	[%r1280], %rs2;
	cvta.to.global.u64 	%rd21, %rd35;
	add.s64 	%rd22, %rd21, %rd16;
	ld.global.nc.u16 	%rs10, [%rd22];
	mov.u32 	%r1281, _ZZ49rwkv7_albatross_kernel_forward_w0_fp16_dither_seqI6__halfLi64EEviiiiPT_PKS1_S4_S4_S4_S4_S4_S2_PKiE1k;
	add.s32 	%r1282, %r1281, %r1278;
	st.shared.u16 	[%r1282], %rs10;
	cvta.to.global.u64 	%rd23, %rd37;
	add.s64 	%rd24, %rd23, %rd16;
	ld.global.nc.u16 	%rs11, [%rd24];
	mov.u32 	%r1283, _ZZ49rwkv7_albatross_kernel_forward_w0_fp16_dither_seqI6__halfLi64EEviiiiPT_PKS1_S4_S4_S4_S4_S4_S2_PKiE1a;
	add.s32 	%r1284, %r1283, %r1278;
	st.shared.u16 	[%r1284], %rs11;
	cvta.to.global.u64 	%rd25, %rd38;
	add.s64 	%rd26, %rd25, %rd16;
	ld.global.nc.u16 	%rs12, [%rd26];
	mov.u32 	%r1285, _ZZ49rwkv7_albatross_kernel_forward_w0_fp16_dither_seqI6__halfLi64EEviiiiPT_PKS1_S4_S4_S4_S4_S4_S2_PKiE1b;
	add.s32 	%r1286, %r1285, %r1278;
	st.shared.u16 	[%r1286], %rs12;
	cvta.to.global.u64 	%rd27, %rd33;
	add.s64 	%rd28, %rd27, %rd16;
	ld.global.nc.u16 	%rs13, [%rd28];
	mov.u32 	%r1287, _ZZ49rwkv7_albatross_kernel_forward_w0_fp16_dither_seqI6__halfLi64EEviiiiPT_PKS1_S4_S4_S4_S4_S4_S2_PKiE1r;
	add.s32 	%r1288, %r1287, %r1278;
	st.shared.u16 	[%r1288], %rs13;
	bar.sync 	0;
	mov.f64 	%fd1, 0d0000000000000000;
	// begin inline asm
	{  cvt.rn.f16.f64 %rs3, %fd1;}

	// end inline asm
	ld.shared.u32 	%r313, [_ZZ49rwkv7_albatross_kernel_forward_w0_fp16_dither_seqI6__halfLi64EEviiiiPT_PKS1_S4_S4_S4_S4_S4_S2_PKiE1a];
	// begin inline asm
	{mul.f16x2 %r312,%r313,%r1457;
}
	// end inline asm
	mov.b32 	%r316, {%rs3, %rs3};
	// begin inline asm
	{add.f16x2 %r315,%r316,%r312;
}
	// end inline asm
	ld.shared.u32 	%r319, [_ZZ49rwkv7_albatross_kernel_forward_w0_fp16_dither_seqI6__halfLi64EEviiiiPT_PKS1_S4_S4_S4_S4_S4_S2_PKiE1a+4];
	// begin inline asm
	{mul.f16x2 %r318,%r319,%r1456;
}
	// end inline asm
	// begin inline asm
	{add.f16x2 %r321,%r315,%r318;
}
	// end inline asm
	ld.shared.u32 	%r325, [_ZZ49rwkv7_albatross_kernel_forward_w0_fp16_dither_seqI6__halfLi64EEviiiiPT_PKS1_S4_S4_S4_S4_S4_S2_PKiE1a+8];
	// begin inline asm
	{mul.f16x2 %r324,%r325,%r1455;
}
	// end inline asm
	// begin inline asm
	{add.f16x2 %r327,%r321,%r324;
}
	// end inline asm
	ld.shared.u32 	%r331, [_ZZ49rwkv7_albatross_kernel_forward_w0_fp16_dither_seqI6__halfLi64EEviiiiPT_PKS1_S4_S4_S4_S4_S4_S2_PKiE1a+12];
	// begin inline asm
	{mul.f16x2 %r330,%r331,%r1454;
}
	// end inline asm
	// begin inline asm
	{add.f16x2 %r333,%r327,%r330;
}
	// end inline asm
	ld.shared.u32 	%r337, [_ZZ49rwkv7_albatross_kernel_forward_w0_fp16_dither_seqI6__halfLi64EEviiiiPT_PKS1_S4_S4_S4_S4_S4_S2_PKiE1a+16];
	// begin inline asm
	{mul.f16x2 %r336,%r337,%r1453;
}
	// end inline asm
	// begin inline asm
	{add.f16x2 %r339,%r333,%r336;
}
	// end inline asm
	ld.shared.u32 	%r343, [_ZZ49rwkv7_albatross_kernel_forward_w0_fp16_dither_seqI6__halfLi64EEviiiiPT_PKS1_S4_S4_S4_S4_S4_S2_PKiE1a+20];
	// begin inline asm
	{mul.f16x2 %r342,%r343,%r1452;
}
	// end inline asm
	// begin inline asm
	{add.f16x2 %r345,%r339,%r342;
}
	// end inline asm
	ld.shared.u32 	%r349, [_ZZ49rwkv7_albatross_kernel_forward_w0_fp16_dither_seqI6__halfLi64EEviiiiPT_PKS1_S4_S4_S4_S4_S4_S2_PKiE1a+24];
	// begin inline asm
	{mul.f16x2 %r348,%r349,%r1451;
}
	// end inline asm
	// begin inline asm
	{add.f16x2 %r351,%r345,%r348;
}
	// end inline asm
	ld.shared.u32 	%r355, [_ZZ49rwkv7_albatross_kernel_forward_w0_fp16_dither_seqI6__halfLi64EEviiiiPT_PKS1_S4_S4_S4_S4_S4_S2_PKiE1a+28];
	// begin inline asm
	{mul.f16x2 %r354,%r355,%r1450;
}
	// end inline asm
	// begin inline asm
	{add.f16x2 %r357,%r351,%r354;
}
	// end inline asm
	ld.shared.u32 	%r361, [_ZZ49rwkv7_albatross_kernel_forward_w0_fp16_dither_seqI6__halfLi64EEviiiiPT_PKS1_S4_S4_S4_S4_S4_S2_PKiE1a+32];
	// begin inline asm
	{mul.f16x2 %r360,%r361,%r1449;
}
	// end inline asm
	// begin inline asm
	{add.f16x2 %r363,%r357,%r360;
}
	// end inline asm
	ld.shared.u32 	%r367, [_ZZ49rwkv7_albatross_kernel_forward_w0_fp16_dither_seqI6__halfLi64EEviiiiPT_PKS1_S4_S4_S4_S4_S4_S2_PKiE1a+36];
	// begin inline asm
	{mul.f16x2 %r366,%r367,%r1448;
}
	// end inline asm
	// begin inline asm
	{add.f16x2 %r369,%r363,%r366;
}
	// end inline asm
	ld.shared.u32 	%r373, [_ZZ49rwkv7_albatross_kernel_forward_w0_fp16_dither_seqI6__halfLi64EEviiiiPT_PKS1_S4_S4_S4_S4_S4_S2_PKiE1a+40];
	// begin inline asm
	{mul.f16x2 %r372,%r373,%r1447;
}
	// end inline asm
	// begin inline asm
	{add.f16x2 %r375,%r369,%r372;
}
	// end inline asm
	ld.shared.u32 	%r379, [_ZZ49rwkv7_albatross_kernel_forward_w0_fp16_dither_seqI6__halfLi64EEviiiiPT_PKS1_S4_S4_S4_S4_S4_S2_PKiE1a+44];
	// begin inline asm
	{mul.f16x2 %r378,%r379,%r1446;
}
	// end inline asm
	// begin inline asm
	{add.f16x2 %r381,%r375,%r378;
}
	// end inline asm
	ld.shared.u32 	%r385, [_ZZ49rwkv7_albatross_kernel_forward_w0_fp16_dither_seqI6__halfLi64EEviiiiPT_PKS1_S4_S4_S4_S4_S4_S2_PKiE1a+48];
	// begin inline asm
	{mul.f16x2 %r384,%r385,%r1445;
}
	// end inline asm
	// begin inline asm
	{add.f16x2 %r387,%r381,%r384;
}
	// end inline asm
	ld.shared.u32 	%r391, [_ZZ49rwkv7_albatross_kernel_forward_w0_fp16_dither_seqI6__halfLi64EEviiiiPT_PKS1_S4_S4_S4_S4_S4_S2_PKiE1a+52];
	// begin inline asm
	{mul.f16x2 %r390,%r391,%r1444;
}
	// end inline asm
	// begin inline asm
	{add.f16x2 %r393,%r387,%r390;
}
	// end inline asm
	ld.shared.u32 	%r397, [_ZZ49rwkv7_albatross_kernel_forward_w0_fp16_dither_seqI6__halfLi64EEviiiiPT_PKS1_S4_S4_S4_S4_S4_S2_PKiE1a+56];
	// begin inline asm
	{mul.f16x2 %r396,%r397,%r1443;
}
	// end inline asm
	// begin inline asm
	{add.f16x2 %r399,%r393,%r396;
}
	// end inline asm
	ld.shared.u32 	%r403, [_ZZ49rwkv7_albatross_kernel_forward_w0_fp16_dither_seqI6__halfLi64EEviiiiPT_PKS1_S4_S4_S4_S4_S4_S2_PKiE1a+60];
	// begin inline asm
	{mul.f16x2 %r402,%r403,%r1442;
}
	// end inline asm
	// begin inline asm
	{add.f16x2 %r405,%r399,%r402;
}
	// end inline asm
	ld.shared.u32 	%r409, [_ZZ49rwkv7_albatross_kernel_forward_w0_fp16_dither_seqI6__halfLi64EEviiiiPT_PKS1_S4_S4_S4_S4_S4_S2_PKiE1a+64];
	// begin inline asm
	{mul.f16x2 %r408,%r409,%r1441;
}
	// end inline asm
	// begin inline asm
	{add.f16x2 %r411,%r405,%r408;
}
	// end inline asm
	ld.shared.u32 	%r415, [_ZZ49rwkv7_albatross_kernel_forward_w0_fp16_dither_seqI6__halfLi64EEviiiiPT_PKS1_S4_S4_S4_S4_S4_S2_PKiE1a+68];
	// begin inline asm
	{mul.f16x2 %r414,%r415,%r1440;
}
	// end inline asm
	// begin inline asm
	{add.f16x2 %r417,%r411,%r414;
}
	// end inline asm
	ld.shared.u32 	%r421, [_ZZ49rwkv7_albatross_kernel_forward_w0_fp16_dither_seqI6__halfLi64EEviiiiPT_PKS1_S4_S4_S4_S4_S4_S2_PKiE1a+72];
	// begin inline asm
	{mul.f16x2 %r420,%r421,%r1439;
}
	// end inline asm
	// begin inline asm
	{add.f16x2 %r423,%r417,%r420;
}
	// end inline asm
	ld.shared.u32 	%r427, [_ZZ49rwkv7_albatross_kernel_forward_w0_fp16_dither_seqI6__halfLi64EEviiiiPT_PKS1_S4_S4_S4_S4_S4_S2_PKiE1a+76];
	// begin inline asm
	{mul.f16x2 %r426,%r427,%r1438;
}
	// end inline asm
	// begin inline asm
	{add.f16x2 %r429,%r423,%r426;
}
	// end inline asm
	ld.shared.u32 	%r433, [_ZZ49rwkv7_albatross_kernel_forward_w0_fp16_dither_seqI6__halfLi64EEviiiiPT_PKS1_S4_S4_S4_S4_S4_S2_PKiE1a+80];
	// begin inline asm
	{mul.f16x2 %r432,%r433,%r1437;
}
	// end inline asm
	// begin inline asm
	{add.f16x2 %r435,%r429,%r432;
}
	// end inline asm
	ld.shared.u32 	%r439, [_ZZ49rwkv7_albatross_kernel_forward_w0_fp16_dither_seqI6__halfLi64EEviiiiPT_PKS1_S4_S4_S4_S4_S4_S2_PKiE1a+84];
	// begin inline asm
	{mul.f16x2 %r438,%r439,%r1436;
}
	// end inline asm
	// begin inline asm
	{add.f16x2 %r441,%r435,%r438;
}
	// end inline asm
	ld.shared.u32 	%r445, [_ZZ49rwkv7_albatross_kernel_forward_w0_fp16_dither_seqI6__halfLi64EEviiiiPT_PKS1_S4_S4_S4_S4_S4_S2_PKiE1a+88];
	// begin inline asm
	{mul.f16x2 %r444,%r445,%r1435;
}
	// end inline asm
	// begin inline asm
	{add.f16x2 %r447,%r441,%r444;
}
	// end inline asm
	ld.shared.u32 	%r451, [_ZZ49rwkv7_albatross_kernel_forward_w0_fp16_dither_seqI6__halfLi64EEviiiiPT_PKS1_S4_S4_S4_S4_S4_S2_PKiE1a+92];
	// begin inline asm
	{mul.f16x2 %r450,%r451,%r1434;
}
	// end inline asm
	// begin inline asm
	{add.f16x2 %r453,%r447,%r450;
}
	// end inline asm
	ld.shared.u32 	%r457, [_ZZ49rwkv7_albatross_kernel_forward_w0_fp16_dither_seqI6__halfLi64EEviiiiPT_PKS1_S4_S4_S4_S4_S4_S2_PKiE1a+96];
	// begin inline asm
	{mul.f16x2 %r456,%r457,%r1458;
}
	// end inline asm
	// begin inline asm
	{add.f16x2 %r459,%r453,%r456;
}
	// end inline asm
	ld.shared.u32 	%r463, [_ZZ49rwkv7_albatross_kernel_forward_w0_fp16_dither_seqI6__halfLi64EEviiiiPT_PKS1_S4_S4_S4_S4_S4_S2_PKiE1a+100];
	// begin inline asm
	{mul.f16x2 %r462,%r463,%r1459;
}
	// end inline asm
	// begin inline asm
	{add.f16x2 %r465,%r459,%r462;
}
	// end inline asm
	ld.shared.u32 	%r469, [_ZZ49rwkv7_albatross_kernel_forward_w0_fp16_dither_seqI6__halfLi64EEviiiiPT_PKS1_S4_S4_S4_S4_S4_S2_PKiE1a+104];
	// begin inline asm
	{mul.f16x2 %r468,%r469,%r1460;
}
	// end inline asm
	// begin inline asm
	{add.f16x2 %r471,%r465,%r468;
}
	// end inline asm
	ld.shared.u32 	%r475, [_ZZ49rwkv7_albatross_kernel_forward_w0_fp16_dither_seqI6__halfLi64EEviiiiPT_PKS1_S4_S4_S4_S4_S4_S2_PKiE1a+108];
	// begin inline asm
	{mul.f16x2 %r474,%r475,%r1461;
}
	// end inline asm
	// begin inline asm
	{add.f16x2 %r477,%r471,%r474;
}
	// end inline asm
	ld.shared.u32 	%r481, [_ZZ49rwkv7_albatross_kernel_forward_w0_fp16_dither_seqI6__halfLi64EEviiiiPT_PKS1_S4_S4_S4_S4_S4_S2_PKiE1a+112];
	// begin inline asm
	{mul.f16x2 %r480,%r481,%r1462;
}
	// end inline asm
	// begin inline asm
	{add.f16x2 %r483,%r477,%r480;
}
	// end inline asm
	ld.shared.u32 	%r487, [_ZZ49rwkv7_albatross_kernel_forward_w0_fp16_dither_seqI6__halfLi64EEviiiiPT_PKS1_S4_S4_S4_S4_S4_S2_PKiE1a+116];
	// begin inline asm
	{mul.f16x2 %r486,%r487,%r1463;
}
	// end inline asm
	// begin inline asm
	{add.f16x2 %r489,%r483,%r486;
}
	// end inline asm
	ld.shared.u32 	%r493, [_ZZ49rwkv7_albatross_kernel_forward_w0_fp16_dither_seqI6__halfLi64EEviiiiPT_PKS1_S4_S4_S4_S4_S4_S2_PKiE1a+120];
	// begin inline asm
	{mul.f16x2 %r492,%r493,%r1464;
}
	// end inline asm
	// begin inline asm
	{add.f16x2 %r495,%r489,%r492;
}
	// end inline asm
	ld.shared.u32 	%r499, [_ZZ49rwkv7_albatross_kernel_forward_w0_fp16_dither_seqI6__halfLi64EEviiiiPT_PKS1_S4_S4_S4_S4_S4_S2_PKiE1a+124];
	// begin inline asm
	{mul.f16x2 %r498,%r499,%r1465;
}
	// end inline asm
	// begin inline asm
	{add.f16x2 %r501,%r495,%r498;
}
	// end inline asm
	mov.b32 	{%rs5, %rs6}, %r501;
	// begin inline asm
	{add.f16 %rs4,%rs5,%rs6;
}
	// end inline asm
	cvta.to.global.u64 	%rd29, %rd36;
	add.s64 	%rd30, %rd29, %rd16;
	mov.b32 	%r514, {%rs4, %rs4};
	ld.global.nc.u16 	%rs14, [%rd30];
	mov.b32 	%r509, {%rs14, %rs14};
	ld.shared.u32 	%r506, [_ZZ49rwkv7_albatross_kernel_forward_w0_fp16_dither_seqI6__halfLi64EEviiiiPT_PKS1_S4_S4_S4_S4_S4_S2_PKiE1w];
	// begin inline asm
	{mul.f16x2 %r504,%r1457,%r506;
}
	// end inline asm
	ld.shared.u32 	%r508, [_ZZ49rwkv7_albatross_kernel_forward_w0_fp16_dither_seqI6__halfLi64EEviiiiPT_PKS1_S4_S4_S4_S4_S4_S2_PKiE1k];
	// begin inline asm
	{mul.f16x2 %r507,%r508,%r509;
}
	// end inline asm
	// begin inline asm
	{add.f16x2 %r510,%r504,%r507;
}
	// end inline asm
	ld.shared.u32 	%r515, [_ZZ49rwkv7_albatross_kernel_forward_w0_fp16_dither_seqI6__halfLi64EEviiiiPT_PKS1_S4_S4_S4_S4_S4_S2_PKiE1b];
	// begin inline asm
	{mul.f16x2 %r513,%r514,%r515;
}
	// end inline asm
	// begin inline asm
	{add.f16x2 %r516,%r510,%r513;
}
	// end inline asm
	// begin inline asm
	{add.f16x2 %r1457,%r1457,%r516;
}
	// end inline asm
	ld.shared.u32 	%r524, [_ZZ49rwkv7_albatross_kernel_forward_w0_fp16_dither_seqI6__halfLi64EEviiiiPT_PKS1_S4_S4_S4_S4_S4_S2_PKiE1r];
	// begin inline asm
	{mul.f16x2 %r522,%r1457,%r524;
}
	// end inline asm
	// begin inline asm
	{add.f16x2 %r525,%r316,%r522;
}
	// end inline asm
	ld.shared.u32 	%r530, [_ZZ49rwkv7_albatross_kernel_forward_w0_fp16_dither_seqI6__halfLi64EEviiiiPT_PKS1_S4_S4_S4_S4_S4_S2_PKiE1w+4];
	// begin inline asm
	{mul.f16x2 %r528,%r1456,%r530;
}
	// end inline asm
	ld.shared.u32 	%r532, [_ZZ49rwkv7_albatross_kernel_forward_w0_fp16_dither_seqI6__halfLi64EEviiiiPT_PKS1_S4_S4_S4_S4_S4_S2_PKiE1k+4];
	// begin inline asm
	{mul.f16x2 %r531,%r532,%r509;
}
	// end inline asm
	// begin inline asm
	{add.f16x2 %r534,%r528,%r531;
}
	// end inline asm
	ld.shared.u32 	%r539, [_ZZ49rwkv7_albatross_kernel_forward_w0_fp16_dither_seqI6__halfLi64EEviiiiPT_PKS1_S4_S4_S4_S4_S4_S2_PKiE1b+4];
	// begin inline asm
	{mul.f16x2 %r537,%r514,%r539;
}
	// end inline asm
	// begin inline asm
	{add.f16x2 %r540,%r534,%r537;
}
	// end inline asm
	// begin inline asm
	{add.f16x2 %r1456,%r1456,%r540;
}
	// end inline asm
	ld.shared.u32 	%r548, [_ZZ49rwkv7_albatross_kernel_forward_w0_fp16_dither_seqI6__halfLi64EEviiiiPT_PKS1_S4_S4_S4_S4_S4_S2_PKiE1r+4];
	// begin inline asm
	{mul.f16x2 %r546,%r1456,%r548;
}
	// end inline asm
	// begin inline asm
	{add.f16x2 %r549,%r525,%r546;
}
	// end inline asm
	ld.shared.u32 	%r554, [_ZZ49rwkv7_albatross_kernel_forward_w0_fp16_dither_seqI6__halfLi64EEviiiiPT_PKS1_S4_S4_S4_S4_S4_S2_PKiE1w+8];
	// begin inline asm
	{mul.f16x2 %r552,%r1455,%r554;
}
	// end inline asm
	ld.shared.u32 	%r556, [_ZZ49rwkv7_albatross_kernel_forward_w0_fp16_dither_seqI6__halfLi64EEviiiiPT_PKS1_S4_S4_S4_S4_S4_S2_PKiE1k+8];
	// begin inline asm
	{mul.f16x2 %r555,%r556,%r509;
}
	// end inline asm
	// begin inline asm
	{add.f16x2 %r558,%r552,%r555;
}
	// end inline asm
	ld.shared.u32 	%r563, [_ZZ49rwkv7_albatross_kernel_forward_w0_fp16_dither_seqI6__halfLi64EEviiiiPT_PKS1_S4_S4_S4_S4_S4_S2_PKiE1b+8];
	// begin inline asm
	{mul.f16x2 %r561,%r514,%r563;
}
	// end inline asm
	// begin inline asm
	{add.f16x2 %r564,%r558,%r561;
}
	// end inline asm
	// begin inline asm
	{add.f16x2 %r1455,%r1455,%r564;
}
	// end inline asm
	ld.shared.u32 	%r572, [_ZZ49rwkv7_albatross_kernel_forward_w0_fp16_dither_seqI6__halfLi64EEviiiiPT_PKS1_S4_S4_S4_S4_S4_S2_PKiE1r+8];
	// begin inline asm
	{mul.f16x2 %r570,%r1455,%r572;
}
	// end inline asm
	// begin inline asm
	{add.f16x2 %r573,%r549,%r570;
}
	// end inline asm
	ld.shared.u32 	%r578, [_ZZ49rwkv7_albatross_kernel_forward_w0_fp16_dither_seqI6__halfLi64EEviiiiPT_PKS1_S4_S4_S4_S4_S4_S2_PKiE1w+12];
	// begin inline asm
	{mul.f16x2 %r576,%r1454,%r578;
}
	// end inline asm
	ld.shared.u32 	%r580, [_ZZ49rwkv7_albatross_kernel_forward_w0_fp16_dither_seqI6__halfLi64EEviiiiPT_PKS1_S4_S4_S4_S4_S4_S2_PKiE1k+12];
	// begin inline asm
	{mul.f16x2 %r579,%r580,%r509;
}
	// end inline asm
	// begin inline asm
	{add.f16x2 %r582,%r576,%r579;
}
	// end inline asm
	ld.shared.u32 	%r587, [_ZZ49rwkv7_albatross_kernel_forward_w0_fp16_dither_seqI6__halfLi64EEviiiiPT_PKS1_S4_S4_S4_S4_S4_S2_PKiE1b+12];
	// begin inline asm
	{mul.f16x2 %r585,%r514,%r587;
}
	// end inline asm
	// begin inline asm
	{add.f16x2 %r588,%r582,%r585;
}
	// end inline asm
	// begin inline asm
	{add.f16x2 %r1454,%r1454,%r588;
}
	// end inline asm
	ld.shared.u32 	%r596, [_ZZ49rwkv7_albatross_kernel_forward_w0_fp16_dither_seqI6__halfLi64EEviiiiPT_PKS1_S4_S4_S4_S4_S4_S2_PKiE1r+12];
	// begin inline asm
	{mul.f16x2 %r594,%r1454,%r596;
}
	// end inline asm
	// begin inline asm
	{add.f16x2 %r597,%r573,%r594;
}
	// end inline asm
	ld.shared.u32 	%r602, [_ZZ49rwkv7_albatross_kernel_forward_w0_fp16_dither_seqI6__halfLi64EEviiiiPT_PKS1_S4_S4_S4_S4_S4_S2_PKiE1w+16];
	// begin inline asm
	{mul.f16x2 %r600,%r1453,%r602;
}
	// end inline asm
	ld.shared.u32 	%r604, [_ZZ49rwkv7_albatross_kernel_forward_w0_fp16_dither_seqI6__halfLi64EEviiiiPT_PKS1_S4_S4_S4_S4_S4_S2_PKiE1k+16];
	// begin inline asm
	{mul.f16x2 %r603,%r604,%r509;
}
	// end inline asm
	// begin inline asm
	{add.f16x2 %r606,%r600,%r603;
}
	// end inline asm
	ld.shared.u32 	%r611, [_ZZ49rwkv7_albatross_kernel_forward_w0_fp16_dither_seqI6__halfLi64EEviiiiPT_PKS1_S4_S4_S4_S4_S4_S2_PKiE1b+16];
	// begin inline asm
	{mul.f16x2 %r609,%r514,%r611;
}
	// end inline asm
	// begin inline asm
	{add.f16x2 %r612,%r606,%r609;
}
	// end inline asm
	// begin inline asm
	{add.f16x2 %r1453,%r1453,%r612;
}
	// end inline asm
	ld.shared.u32 	%r620, [_ZZ49rwkv7_albatross_kernel_forward_w0_fp16_dither_seqI6__halfLi64EEviiiiPT_PKS1_S4_S4_S4_S4_S4_S2_PKiE1r+16];
	// begin inline asm
	{mul.f16x2 %r618,%r1453,%r620;
}
	// end inline asm
	// begin inline asm
	{add.f16x2 %r621,%r597,%r618;
}
	// end inline asm
	ld.shared.u32 	%r626, [_ZZ49rwkv7_albatross_kernel_forward_w0_fp16_dither_seqI6__halfLi64EEviiiiPT_PKS1_S4_S4_S4_S4_S4_S2_PKiE1w+20];
	// begin inline asm
	{mul.f16x2 %r624,%r1452,%r626;
}
	// end inline asm
	ld.shared.u32 	%r628, [_ZZ49rwkv7_albatross_kernel_forward_w0_fp16_dither_seqI6__halfLi64EEviiiiPT_PKS1_S4_S4_S4_S4_S4_S2_PKiE1k+20];
	// begin inline asm
	{mul.f16x2 %r627,%r628,%r509;
}
	// end inline asm
	// begin inline asm
	{add.f16x2 %r630,%r624,%r627;
}
	// end inline asm
	ld.shared.u32 	%r635, [_ZZ49rwkv7_albatross_kernel_forward_w0_fp16_dither_seqI6__halfLi64EEviiiiPT_PKS1_S4_S4_S4_S4_S4_S2_PKiE1b+20];
	// begin inline asm
	{mul.f16x2 %r633,%r514,%r635;
}
	// end inline asm
	// begin inline asm
	{add.f16x2 %r636,%r630,%r633;
}
	// end inline asm
	// begin inline asm
	{add.f16x2 %r1452,%r1452,%r636;
}
	// end inline asm
	ld.shared.u32 	%r644, [_ZZ49rwkv7_albatross_kernel_forward_w0_fp16_dither_seqI6__halfLi64EEviiiiPT_PKS1_S4_S4_S4_S4_S4_S2_PKiE1r+20];
	// begin inline asm
	{mul.f16x2 %r642,%r1452,%r644;
}
	// end inline asm
	// begin inline asm
	{add.f16x2 %r645,%r621,%r642;
}
	// end inline asm
	ld.shared.u32 	%r650, [_ZZ49rwkv7_albatross_kernel_forward_w0_fp16_dither_seqI6__halfLi64EEviiiiPT_PKS1_S4_S4_S4_S4_S4_S2_PKiE1w+24];
	// begin inline asm
	{mul.f16x2 %r648,%r1451,%r650;
}
	// end inline asm
	ld.shared.u32 	%r652, [_ZZ49rwkv7_albatross_kernel_forward_w0_fp16_dither_seqI6__halfLi64EEviiiiPT_PKS1_S4_S4_S4_S4_S4_S2_PKiE1k+24];
	// begin inline asm
	{mul.f16x2 %r651,%r652,%r509;
}
	// end inline asm
	// begin inline asm
	{add.f16x2 %r654,%r648,%r651;
}
	// end inline asm
	ld.shared.u32 	%r659, [_ZZ49rwkv7_albatross_kernel_forward_w0_fp16_dither_seqI6__halfLi64EEviiiiPT_PKS1_S4_S4_S4_S4_S4_S2_PKiE1b+24];
	// begin inline asm
	{mul.f16x2 %r657,%r514,%r659;
}
	// end inline asm
	// begin inline asm
	{add.f16x2 %r660,%r654,%r657;
}
	// end inline asm
	// begin inline asm
	{add.f16x2 %r1451,%r1451,%r660;
}
	// end inline asm
	ld.shared.u32 	%r668, [_ZZ49rwkv7_albatross_kernel_forward_w0_fp16_dither_seqI6__halfLi64EEviiiiPT_PKS1_S4_S4_S4_S4_S4_S2_PKiE1r+24];
	// begin inline asm
	{mul.f16x2 %r666,%r1451,%r668;
}
	// end inline asm
	// begin inline asm
	{add.f16x2 %r669,%r645,%r666;
}
	// end inline asm
	ld.shared.u32 	%r674, [_ZZ49rwkv7_albatross_kernel_forward_w0_fp16_dither_seqI6__halfLi64EEviiiiPT_PKS1_S4_S4_S4_S4_S4_S2_PKiE1w+28];
	// begin inline asm
	{mul.f16x2 %r672,%r1450,%r674;
}
	// end inline asm
	ld.shared.u32 	%r676, [_ZZ49rwkv7_albatross_kernel_forward_w0_fp16_dither_seqI6__halfLi64EEviiiiPT_PKS1_S4_S4_S4_S4_S4_S2_PKiE1k+28];
	// begin inline asm
	{mul.f16x2 %r675,%r676,%r509;
}
	// end inline asm
	// begin inline asm
	{add.f16x2 %r678,%r672,%r675;
}
	// end inline asm
	ld.shared.u32 	%r683, [_ZZ49rwkv7_albatross_kernel_forward_w0_fp16_dither_seqI6__halfLi64EEviiiiPT_PKS1_S4_S4_S4_S4_S4_S2_PKiE1b+28];
	// begin inline asm
	{mul.f16x2 %r681,%r514,%r683;
}
	// end inline asm
	// begin inline asm
	{add.f16x2 %r684,%r678,%r681;
}
	// end inline asm
	// begin inline asm
	{add.f16x2 %r1450,%r1450,%r684;
}
	// end inline asm
	ld.shared.u32 	%r692, [_ZZ49rwkv7_albatross_kernel_forward_w0_fp16_dither_seqI6__halfLi64EEviiiiPT_PKS1_S4_S4_S4_S4_S4_S2_PKiE1r+28];
	// begin inline asm
	{mul.f16x2 %r690,%r1450,%r692;
}
	// end inline asm
	// begin inline asm
	{add.f16x2 %r693,%r669,%r690;
}
	// end inline asm
	ld.shared.u32 	%r698, [_ZZ49rwkv7_albatross_kernel_forward_w0_fp16_dither_seqI6__halfLi64EEviiiiPT_PKS1_S4_S4_S4_S4_S4_S2_PKiE1w+32];
	// begin inline asm
	{mul.f16x2 %r696,%r1449,%r698;
}
	// end inline asm
	ld.shared.u32 	%r700, [_ZZ49rwkv7_albatross_kernel_forward_w0_fp16_dither_seqI6__halfLi64EEviiiiPT_PKS1_S4_S4_S4_S4_S4_S2_PKiE1k+32];
	// begin inline asm
	{mul.f16x2 %r699,%r700,%r509;
}
	// end inline asm
	// begin inline asm
	{add.f16x2 %r702,%r696,%r699;
}
	// end inline asm
	ld.shared.u32 	%r707, [_ZZ49rwkv7_albatross_kernel_forward_w0_fp16_dither_seqI6__halfLi64EEviiiiPT_PKS1_S4_S4_S4_S4_S4_S2_PKiE1b+32];
	// begin inline asm
	{mul.f16x2 %r705,%r514,%r707;
}
	// end inline asm
	// begin inline asm
	{add.f16x2 %r708,%r702,%r705;
}
	// end inline asm
	// begin inline asm
	{add.f16x2 %r1449,%r1449,%r708;
}
	// end inline asm
	ld.shared.u32 	%r716, [_ZZ49rwkv7_albatross_kernel_forward_w0_fp16_dither_seqI6__halfLi64EEviiiiPT_PKS1_S4_S4_S4_S4_S4_S2_PKiE1r+32];
	// begin inline asm
	{mul.f16x2 %r714,%r1449,%r716;
}
	// end inline asm
	// begin inline asm
	{add.f16x2 %r717,%r693,%r714;
}
	// end inline asm
	ld.shared.u32 	%r722, [_ZZ49rwkv7_albatross_kernel_forward_w0_fp16_dither_seqI6__halfLi64EEviiiiPT_PKS1_S4_S4_S4_S4_S4_S2_PKiE1w+36];
	// begin inline asm
	{mul.f16x2 %r720,%r1448,%r722;
}
	// end inline asm
	ld.shared.u32 	%r724, [_ZZ49rwkv7_albatross_kernel_forward_w0_fp16_dither_seqI6__halfLi64EEviiiiPT_PKS1_S4_S4_S4_S4_S4_S2_PKiE1k+36];
	// begin inline asm
	{mul.f16x2 %r723,%r724,%r509;
}
	// end inline asm
	// begin inline asm
	{add.f16x2 %r726,%r720,%r723;
}
	// end inline asm
	ld.shared.u32 	%r731, [_ZZ49rwkv7_albatross_kernel_forward_w0_fp16_dither_seqI6__halfLi64EEviiiiPT_PKS1_S4_S4_S4_S4_S4_S2_PKiE1b+36];
	// begin inline asm
	{mul.f16x2 %r729,%r514,%r731;
}
	// end inline asm
	// begin inline asm
	{add.f16x2 %r732,%r726,%r729;
}
	// end inline asm
	// begin inline asm
	{add.f16x2 %r1448,%r1448,%r732;
}
	// end inline asm
	ld.shared.u32 	%r740, [_ZZ49rwkv7_albatross_kernel_forward_w0_fp16_dither_seqI6__halfLi64EEviiiiPT_PKS1_S4_S4_S4_S4_S4_S2_PKiE1r+36];
	// begin inline asm
	{mul.f16x2 %r738,%r1448,%r740;
}
	// end inline asm
	// begin inline asm
	{add.f16x2 %r741,%r717,%r738;
}
	// end inline asm
	ld.shared.u32 	%r746, [_ZZ49rwkv7_albatross_kernel_forward_w0_fp16_dither_seqI6__halfLi64EEviiiiPT_PKS1_S4_S4_S4_S4_S4_S2_PKiE1w+40];
	// begin inline asm
	{mul.f16x2 %r744,%r1447,%r746;
}
	// end inline asm
	ld.shared.u32 	%r748, [_ZZ49rwkv7_albatross_kernel_forward_w0_fp16_dither_seqI6__halfLi64EEviiiiPT_PKS1_S4_S4_S4_S4_S4_S2_PKiE1k+40];
	// begin inline asm
	{mul.f16x2 %r747,%r748,%r509;
}
	// end inline asm
	// begin inline asm
	{add.f16x2 %r750,%r744,%r747;
}
	// end inline asm
	ld.shared.u32 	%r755, [_ZZ49rwkv7_albatross_kernel_forward_w0_fp16_dither_seqI6__halfLi64EEviiiiPT_PKS1_S4_S4_S4_S4_S4_S2_PKiE1b+40];
	// begin inline asm
	{mul.f16x2 %r753,%r514,%r755;
}
	// end inline asm
	// begin inline asm
	{add.f16x2 %r756,%r750,%r753;
}
	// end inline asm
	// begin inline asm
	{add.f16x2 %r1447,%r1447,%r756;
}
	// end inline asm
	ld.shared.u32 	%r764, [_ZZ49rwkv7_albatross_kernel_forward_w0_fp16_dither_seqI6__halfLi64EEviiiiPT_PKS1_S4_S4_S4_S4_S4_S2_PKiE1r+40];
	// begin inline asm
	{mul.f16x2 %r762,%r1447,%r764;
}
	// end inline asm
	// begin inline asm
	{add.f16x2 %r765,%r741,%r762;
}
	// end inline asm
	ld.shared.u32 	%r770, [_ZZ49rwkv7_albatross_kernel_forward_w0_fp16_dither_seqI6__halfLi64EEviiiiPT_PKS1_S4_S4_S4_S4_S4_S2_PKiE1w+44];
	// begin inline asm
	{mul.f16x2 %r768,%r1446,%r770;
}
	// end inline asm
	ld.shared.u32 	%r772, [_ZZ49rwkv7_albatross_kernel_forward_w0_fp16_dither_seqI6__halfLi64EEviiiiPT_PKS1_S4_S4_S4_S4_S4_S2_PKiE1k+44];
	// begin inline asm
	{mul.f16x2 %r771,%r772,%r509;
}
	// end inline asm
	// begin inline asm
	{add.f16x2 %r774,%r768,%r771;
}
	// end inline asm
	ld.shared.u32 	%r779, [_ZZ49rwkv7_albatross_kernel_forward_w0_fp16_dither_seqI6__halfLi64EEviiiiPT_PKS1_S4_S4_S4_S4_S4_S2_PKiE1b+44];
	// begin inline asm
	{mul.f16x2 %r777,%r514,%r779;
}
	// end inline asm
	// begin inline asm
	{add.f16x2 %r780,%r774,%r777;
}
	// end inline asm
	// begin inline asm
	{add.f16x2 %r1446,%r1446,%r780;
}
	// end inline asm
	ld.shared.u32 	%r788, [_ZZ49rwkv7_albatross_kernel_forward_w0_fp16_dither_seqI6__halfLi64EEviiiiPT_PKS1_S4_S4_S4_S4_S4_S2_PKiE1r+44];
	// begin inline asm
	{mul.f16x2 %r786,%r1446,%r788;
}
	// end inline asm
	// begin inline asm
	{add.f16x2 %r789,%r765,%r786;
}
	// end inline asm
	ld.shared.u32 	%r794, [_ZZ49rwkv7_albatross_kernel_forward_w0_fp16_dither_seqI6__halfLi64EEviiiiPT_PKS1_S4_S4_S4_S4_S4_S2_PKiE1w+48];
	// begin inline asm
	{mul.f16x2 %r792,%r1445,%r794;
}
	// end inline asm
	ld.shared.u32 	%r796, [_ZZ49rwkv7_albatross_kernel_forward_w0_fp16_dither_seqI6__halfLi64EEviiiiPT_PKS1_S4_S4_S4_S4_S4_S2_PKiE1k+48];
	// begin inline asm
	{mul.f16x2 %r795,%r796,%r509;
}
	// end inline asm
	// begin inline asm
	{add.f16x2 %r798,%r792,%r795;
}
	// end inline asm
	ld.shared.u32 	%r803, [_ZZ49rwkv7_albatross_kernel_forward_w0_fp16_dither_seqI6__halfLi64EEviiiiPT_PKS1_S4_S4_S4_S4_S4_S2_PKiE1b+48];
	// begin inline asm
	{mul.f16x2 %r801,%r514,%r803;
}
	// end inline asm
	// begin inline asm
	{add.f16x2 %r804,%r798,%r801;
}
	// end inline asm
	// begin inline asm
	{add.f16x2 %r1445,%r1445,%r804;
}
	// end inline asm
	ld.shared.u32 	%r812, [_ZZ49rwkv7_albatross_kernel_forward_w0_fp16_dither_seqI6__halfLi64EEviiiiPT_PKS1_S4_S4_S4_S4_S4_S2_PKiE1r+48];
	// begin inline asm
	{mul.f16x2 %r810,%r1445,%r812;
}
	// end inline asm
	// begin inline asm
	{add.f16x2 %r813,%r789,%r810;
}
	// end inline asm
	ld.shared.u32 	%r818, [_ZZ49rwkv7_albatross_kernel_forward_w0_fp16_dither_seqI6__halfLi64EEviiiiPT_PKS1_S4_S4_S4_S4_S4_S2_PKiE1w+52];
	// begin inline asm
	{mul.f16x2 %r816,%r1444,%r818;
}
	// end inline asm
	ld.shared.u32 	%r820, [_ZZ49rwkv7_albatross_kernel_forward_w0_fp16_dither_seqI6__halfLi64EEviiiiPT_PKS1_S4_S4_S4_S4_S4_S2_PKiE1k+52];
	// begin inline asm
	{mul.f16x2 %r819,%r820,%r509;
}
	// end inline asm
	// begin inline asm
	{add.f16x2 %r822,%r816,%r819;
}
	// end inline asm
	ld.shared.u32 	%r827, [_ZZ49rwkv7_albatross_kernel_forward_w0_fp16_dither_seqI6__halfLi64EEviiiiPT_PKS1_S4_S4_S4_S4_S4_S2_PKiE1b+52];
	// begin inline asm
	{mul.f16x2 %r825,%r514,%r827;
}
	// end inline asm
	// begin inline asm
	{add.f16x2 %r828,%r822,%r825;
}
	// end inline asm
	// begin inline asm
	{add.f16x2 %r1444,%r1444,%r828;
}
	// end inline asm
	ld.shared.u32 	%r836, [_ZZ49rwkv7_albatross_kernel_forward_w0_fp16_dither_seqI6__halfLi64EEviiiiPT_PKS1_S4_S4_S4_S4_S4_S2_PKiE1r+52];
	// begin inline asm
	{mul.f16x2 %r834,%r1444,%r836;
}
	// end inline asm
	// begin inline asm
	{add.f16x2 %r837,%r813,%r834;
}
	// end inline asm
	ld.shared.u32 	%r842, [_ZZ49rwkv7_albatross_kernel_forward_w0_fp16_dither_seqI6__halfLi64EEviiiiPT_PKS1_S4_S4_S4_S4_S4_S2_PKiE1w+56];
	// begin inline asm
	{mul.f16x2 %r840,%r1443,%r842;
}
	// end inline asm
	ld.shared.u32 	%r844, [_ZZ49rwkv7_albatross_kernel_forward_w0_fp16_dither_seqI6__halfLi64EEviiiiPT_PKS1_S4_S4_S4_S4_S4_S2_PKiE1k+56];
	// begin inline asm
	{mul.f16x2 %r843,%r844,%r509;
}
	// end inline asm
	// begin inline asm
	{add.f16x2 %r846,%r840,%r843;
}
	// end inline asm
	ld.shared.u32 	%r851, [_ZZ49rwkv7_albatross_kernel_forward_w0_fp16_dither_seqI6__halfLi64EEviiiiPT_PKS1_S4_S4_S4_S4_S4_S2_PKiE1b+56];
	// begin inline asm
	{mul.f16x2 %r849,%r514,%r851;
}
	// end inline asm
	// begin inline asm
	{add.f16x2 %r852,%r846,%r849;
}
	// end inline asm
	// begin inline asm
	{add.f16x2 %r1443,%r1443,%r852;
}
	// end inline asm
	ld.shared.u32 	%r860, [_ZZ49rwkv7_albatross_kernel_forward_w0_fp16_dither_seqI6__halfLi64EEviiiiPT_PKS1_S4_S4_S4_S4_S4_S2_PKiE1r+56];
	// begin inline asm
	{mul.f16x2 %r858,%r1443,%r860;
}
	// end inline asm
	// begin inline asm
	{add.f16x2 %r861,%r837,%r858;
}
	// end inline asm
	ld.shared.u32 	%r866, [_ZZ49rwkv7_albatross_kernel_forward_w0_fp16_dither_seqI6__halfLi64EEviiiiPT_PKS1_S4_S4_S4_S4_S4_S2_PKiE1w+60];
	// begin inline asm
	{mul.f16x2 %r864,%r1442,%r866;
}
	// end inline asm
	ld.shared.u32 	%r868, [_ZZ49rwkv7_albatross_kernel_forward_w0_fp16_dither_seqI6__halfLi64EEviiiiPT_PKS1_S4_S4_S4_S4_S4_S2_PKiE1k+60];
	// begin inline asm
	{mul.f16x2 %r867,%r868,%r509;
}
	// end inline asm
	// begin inline asm
	{add.f16x2 %r870,%r864,%r867;
}
	// end inline asm
	ld.shared.u32 	%r875, [_ZZ49rwkv7_albatross_kernel_forward_w0_fp16_dither_seqI6__halfLi64EEviiiiPT_PKS1_S4_S4_S4_S4_S4_S2_PKiE1b+60];
	// begin inline asm
	{mul.f16x2 %r873,%r514,%r875;
}
	// end inline asm
	// begin inline asm
	{add.f16x2 %r876,%r870,%r873;
}
	// end inline asm
	// begin inline asm
	{add.f16x2 %r1442,%r1442,%r876;
}
	// end inline asm
	ld.shared.u32 	%r884, [_ZZ49rwkv7_albatross_kernel_forward_w0_fp16_dither_seqI6__halfLi64EEviiiiPT_PKS1_S4_S4_S4_S4_S4_S2_PKiE1r+60];
	// begin inline asm
	{mul.f16x2 %r882,%r1442,%r884;
}
	// end inline asm
	// begin inline asm
	{add.f16x2 %r885,%r861,%r882;
}
	// end inline asm
	ld.shared.u32 	%r890, [_ZZ49rwkv7_albatross_kernel_forward_w0_fp16_dither_seqI6__halfLi64EEviiiiPT_PKS1_S4_S4_S4_S4_S4_S2_PKiE1w+64];
	// begin inline asm
	{mul.f16x2 %r888,%r1441,%r890;
}
	// end inline asm
	ld.shared.u32 	%r892, [_ZZ49rwkv7_albatross_kernel_forward_w0_fp16_dither_seqI6__halfLi64EEviiiiPT_PKS1_S4_S4_S4_S4_S4_S2_PKiE1k+64];
	// begin inline asm
	{mul.f16x2 %r891,%r892,%r509;
}
	// end inline asm
	// begin inline asm
	{add.f16x2 %r894,%r888,%r891;
}
	// end inline asm
	ld.shared.u32 	%r899, [_ZZ49rwkv7_albatross_kernel_forward_w0_fp16_dither_seqI6__halfLi64EEviiiiPT_PKS1_S4_S4_S4_S4_S4_S2_PKiE1b+64];
	// begin inline asm
	{mul.f16x2 %r897,%r514,%r899;
}
	// end inline asm
	// begin inline asm
	{add.f16x2 %r900,%r894,%r897;
}
	// end inline asm
	// begin inline asm
	{add.f16x2 %r1441,%r1441,%r900;
}
	// end inline asm
	ld.shared.u32 	%r908, [_ZZ49rwkv7_albatross_kernel_forward_w0_fp16_dither_seqI6__halfLi64EEviiiiPT_PKS1_S4_S4_S4_S4_S4_S2_PKiE1r+64];
	// begin inline asm
	{mul.f16x2 %r906,%r1441,%r908;
}
	// end inline asm
	// begin inline asm
	{add.f16x2 %r909,%r885,%r906;
}
	// end inline asm
	ld.shared.u32 	%r914, [_ZZ49rwkv7_albatross_kernel_forward_w0_fp16_dither_seqI6__halfLi64EEviiiiPT_PKS1_S4_S4_S4_S4_S4_S2_PKiE1w+68];
	// begin inline asm
	{mul.f16x2 %r912,%r1440,%r914;
}
	// end inline asm
	ld.shared.u32 	%r916, [_ZZ49rwkv7_albatross_kernel_forward_w0_fp16_dither_seqI6__halfLi64EEviiiiPT_PKS1_S4_S4_S4_S4_S4_S2_PKiE1k+68];
	// begin inline asm
	{mul.f16x2 %r915,%r916,%r509;
}
	// end inline asm
	// begin inline asm
	{add.f16x2 %r918,%r912,%r915;
}
	// end inline asm
	ld.shared.u32 	%r923, [_ZZ49rwkv7_albatross_kernel_forward_w0_fp16_dither_seqI6__halfLi64EEviiiiPT_PKS1_S4_S4_S4_S4_S4_S2_PKiE1b+68];
	// begin inline asm
	{mul.f16x2 %r921,%r514,%r923;
}
	// end inline asm
	// begin inline asm
	{add.f16x2 %r924,%r918,%r921;
}
	// end inline asm
	// begin inline asm
	{add.f16x2 %r1440,%r1440,%r924;
}
	// end inline asm
	ld.shared.u32 	%r932, [_ZZ49rwkv7_albatross_kernel_forward_w0_fp16_dither_seqI6__halfLi64EEviiiiPT_PKS1_S4_S4_S4_S4_S4_S2_PKiE1r+68];
	// begin inline asm
	{mul.f16x2 %r930,%r1440,%r932;
}
	// end inline asm
	// begin inline asm
	{add.f16x2 %r933,%r909,%r930;
}
	// end inline asm
	ld.shared.u32 	%r938, [_ZZ49rwkv7_albatross_kernel_forward_w0_fp16_dither_seqI6__halfLi64EEviiiiPT_PKS1_S4_S4_S4_S4_S4_S2_PKiE1w+72];
	// begin inline asm
	{mul.f16x2 %r936,%r1439,%r938;
}
	// end inline asm
	ld.shared.u32 	%r940, [_ZZ49rwkv7_albatross_kernel_forward_w0_fp16_dither_seqI6__halfLi64EEviiiiPT_PKS1_S4_S4_S4_S4_S4_S2_PKiE1k+72];
	// begin inline asm
	{mul.f16x2 %r939,%r940,%r509;
}
	// end inline asm
	// begin inline asm
	{add.f16x2 %r942,%r936,%r939;
}
	// end inline asm
	ld.shared.u32 	%r947, [_ZZ49rwkv7_albatross_kernel_forward_w0_fp16_dither_seqI6__halfLi64EEviiiiPT_PKS1_S4_S4_S4_S4_S4_S2_PKiE1b+72];
	// begin inline asm
	{mul.f16x2 %r945,%r514,%r947;
}
	// end inline asm
	// begin inline asm
	{add.f16x2 %r948,%r942,%r945;
}
	// end inline asm
	// begin inline asm
	{add.f16x2 %r1439,%r1439,%r948;
}
	// end inline asm
	ld.shared.u32 	%r956, [_ZZ49rwkv7_albatross_kernel_forward_w0_fp16_dither_seqI6__halfLi64EEviiiiPT_PKS1_S4_S4_S4_S4_S4_S2_PKiE1r+72];
	// begin inline asm
	{mul.f16x2 %r954,%r1439,%r956;
}
	// end inline asm
	// begin inline asm
	{add.f16x2 %r957,%r933,%r954;
}
	// end inline asm
	ld.shared.u32 	%r962, [_ZZ49rwkv7_albatross_kernel_forward_w0_fp16_dither_seqI6__halfLi64EEviiiiPT_PKS1_S4_S4_S4_S4_S4_S2_PKiE1w+76];
	// begin inline asm
	{mul.f16x2 %r960,%r1438,%r962;
}
	// end inline asm
	ld.shared.u32 	%r964, [_ZZ49rwkv7_albatross_kernel_forward_w0_fp16_dither_seqI6__halfLi64EEviiiiPT_PKS1_S4_S4_S4_S4_S4_S2_PKiE1k+76];
	// begin inline asm
	{mul.f16x2 %r963,%r964,%r509;
}
	// end inline asm
	// begin inline asm
	{add.f16x2 %r966,%r960,%r963;
}
	// end inline asm
	ld.shared.u32 	%r971, [_ZZ49rwkv7_albatross_kernel_forward_w0_fp16_dither_seqI6__halfLi64EEviiiiPT_PKS1_S4_S4_S4_S4_S4_S2_PKiE1b+76];
	// begin inline asm
	{mul.f16x2 %r969,%r514,%r971;
}
	// end inline asm
	// begin inline asm
	{add.f16x2 %r972,%r966,%r969;
}
	// end inline asm
	// begin inline asm
	{add.f16x2 %r1438,%r1438,%r972;
}
	// end inline asm
	ld.shared.u32 	%r980, [_ZZ49rwkv7_albatross_kernel_forward_w0_fp16_dither_seqI6__halfLi64EEviiiiPT_PKS1_S4_S4_S4_S4_S4_S2_PKiE1r+76];
	// begin inline asm
	{mul.f16x2 %r978,%r1438,%r980;
}
	// end inline asm
	// begin inline asm
	{add.f16x2 %r981,%r957,%r978;
}
	// end inline asm
	ld.shared.u32 	%r986, [_ZZ49rwkv7_albatross_kernel_forward_w0_fp16_dither_seqI6__halfLi64EEviiiiPT_PKS1_S4_S4_S4_S4_S4_S2_PKiE1w+80];
	// begin inline asm
	{mul.f16x2 %r984,%r1437,%r986;
}
	// end inline asm
	ld.shared.u32 	%r988, [_ZZ49rwkv7_albatross_kernel_forward_w0_fp16_dither_seqI6__halfLi64EEviiiiPT_PKS1_S4_S4_S4_S4_S4_S2_PKiE1k+80];
	// begin inline asm
	{mul.f16x2 %r987,%r988,%r509;
}
	// end inline asm
	// begin inline asm
	{add.f16x2 %r990,%r984,%r987;
}
	// end inline asm
	ld.shared.u32 	%r995, [_ZZ49rwkv7_albatross_kernel_forward_w0_fp16_dither_seqI6__halfLi64EEviiiiPT_PKS1_S4_S4_S4_S4_S4_S2_PKiE1b+80];
	// begin inline asm
	{mul.f16x2 %r993,%r514,%r995;
}
	// end inline asm
	// begin inline asm
	{add.f16x2 %r996,%r990,%r993;
}
	// end inline asm
	// begin inline asm
	{add.f16x2 %r1437,%r1437,%r996;
}
	// end inline asm
	ld.shared.u32 	%r1004, [_ZZ49rwkv7_albatross_kernel_forward_w0_fp16_dither_seqI6__halfLi64EEviiiiPT_PKS1_S4_S4_S4_S4_S4_S2_PKiE1r+80];
	// begin inline asm
	{mul.f16x2 %r1002,%r1437,%r1004;
}
	// end inline asm
	// begin inline asm
	{add.f16x2 %r1005,%r981,%r1002;
}
	// end inline asm
	ld.shared.u32 	%r1010, [_ZZ49rwkv7_albatross_kernel_forward_w0_fp16_dither_seqI6__halfLi64EEviiiiPT_PKS1_S4_S4_S4_S4_S4_S2_PKiE1w+84];
	// begin inline asm
	{mul.f16x2 %r1008,%r1436,%r1010;
}
	// end inline asm
	ld.shared.u32 	%r1012, [_ZZ49rwkv7_albatross_kernel_forward_w0_fp16_dither_seqI6__halfLi64EEviiiiPT_PKS1_S4_S4_S4_S4_S4_S2_PKiE1k+84];
	// begin inline asm
	{mul.f16x2 %r1011,%r1012,%r509;
}
	// end inline asm
	// begin inline asm
	{add.f16x2 %r1014,%r1008,%r1011;
}
	// end inline asm
	ld.shared.u32 	%r1019, [_ZZ49rwkv7_albatross_kernel_forward_w0_fp16_dither_seqI6__halfLi64EEviiiiPT_PKS1_S4_S4_S4_S4_S4_S2_PKiE1b+84];
	// begin inline asm
	{mul.f16x2 %r1017,%r514,%r1019;
}
	// end inline asm
	// begin inline asm
	{add.f16x2 %r1020,%r1014,%r1017;
}
	// end inline asm
	// begin inline asm
	{add.f16x2 %r1436,%r1436,%r1020;
}
	// end inline asm
	ld.shared.u32 	%r1028, [_ZZ49rwkv7_albatross_kernel_forward_w0_fp16_dither_seqI6__halfLi64EEviiiiPT_PKS1_S4_S4_S4_S4_S4_S2_PKiE1r+84];
	// begin inline asm
	{mul.f16x2 %r1026,%r1436,%r1028;
}
	// end inline asm
	// begin inline asm
	{add.f16x2 %r1029,%r1005,%r1026;
}
	// end inline asm
	ld.shared.u32 	%r1034, [_ZZ49rwkv7_albatross_kernel_forward_w0_fp16_dither_seqI6__halfLi64EEviiiiPT_PKS1_S4_S4_S4_S4_S4_S2_PKiE1w+88];
	// begin inline asm
	{mul.f16x2 %r1032,%r1435,%r1034;
}
	// end inline asm
	ld.shared.u32 	%r1036, [_ZZ49rwkv7_albatross_kernel_forward_w0_fp16_dither_seqI6__halfLi64EEviiiiPT_PKS1_S4_S4_S4_S4_S4_S2_PKiE1k+88];
	// begin inline asm
	{mul.f16x2 %r1035,%r1036,%r509;
}
	// end inline asm
	// begin inline asm
	{add.f16x2 %r1038,%r1032,%r1035;
}
	// end inline asm
	ld.shared.u32 	%r1043, [_ZZ49rwkv7_albatross_kernel_forward_w0_fp16_dither_seqI6__halfLi64EEviiiiPT_PKS1_S4_S4_S4_S4_S4_S2_PKiE1b+88];
	// begin inline asm
	{mul.f16x2 %r1041,%r514,%r1043;
}
	// end inline asm
	// begin inline asm
	{add.f16x2 %r1044,%r1038,%r1041;
}
	// end inline asm
	// begin inline asm
	{add.f16x2 %r1435,%r1435,%r1044;
}
	// end inline asm
	ld.shared.u32 	%r1052, [_ZZ49rwkv7_albatross_kernel_forward_w0_fp16_dither_seqI6__halfLi64EEviiiiPT_PKS1_S4_S4_S4_S4_S4_S2_PKiE1r+88];
	// begin inline asm
	{mul.f16x2 %r1050,%r1435,%r1052;
}
	// end inline asm
	// begin inline asm
	{add.f16x2 %r1053,%r1029,%r1050;
}
	// end inline asm
	ld.shared.u32 	%r1058, [_ZZ49rwkv7_albatross_kernel_forward_w0_fp16_dither_seqI6__halfLi64EEviiiiPT_PKS1_S4_S4_S4_S4_S4_S2_PKiE1w+92];
	// begin inline asm
	{mul.f16x2 %r1056,%r1434,%r1058;
}
	// end inline asm
	ld.shared.u32 	%r1060, [_ZZ49rwkv7_albatross_kernel_forward_w0_fp16_dither_seqI6__halfLi64EEviiiiPT_PKS1_S4_S4_S4_S4_S4_S2_PKiE1k+92];
	// begin inline asm
	{mul.f16x2 %r1059,%r1060,%r509;
}
	// end inline asm
	// begin inline asm
	{add.f16x2 %r1062,%r1056,%r1059;
}
	// end inline asm
	ld.shared.u32 	%r1067, [_ZZ49rwkv7_albatross_kernel_forward_w0_fp16_dither_seqI6__halfLi64EEviiiiPT_PKS1_S4_S4_S4_S4_S4_S2_PKiE1b+92];
	// begin inline asm
	{mul.f16x2 %r1065,%r514,%r1067;
}
	// end inline asm
	// begin inline asm
	{add.f16x2 %r1068,%r1062,%r1065;
}
	// end inline asm
	// begin inline asm
	{add.f16x2 %r1434,%r1434,%r1068;
}
	// end inline asm
	ld.shared.u32 	%r1076, [_ZZ49rwkv7_albatross_kernel_forward_w0_fp16_dither_seqI6__halfLi64EEviiiiPT_PKS1_S4_S4_S4_S4_S4_S2_PKiE1r+92];
	// begin inline asm
	{mul.f16x2 %r1074,%r1434,%r1076;
}
	// end inline asm
	// begin inline asm
	{add.f16x2 %r1077,%r1053,%r1074;
}
	// end inline asm
	ld.shared.u32 	%r1082, [_ZZ49rwkv7_albatross_kernel_forward_w0_fp16_dither_seqI6__halfLi64EEviiiiPT_PKS1_S4_S4_S4_S4_S4_S2_PKiE1w+96];
	// begin inline asm
	{mul.f16x2 %r1080,%r1458,%r1082;
}
	// end inline asm
	ld.shared.u32 	%r1084, [_ZZ49rwkv7_albatross_kernel_forward_w0_fp16_dither_seqI6__halfLi64EEviiiiPT_PKS1_S4_S4_S4_S4_S4_S2_PKiE1k+96];
	// begin inline asm
	{mul.f16x2 %r1083,%r1084,%r509;
}
	// end inline asm
	// begin inline asm
	{add.f16x2 %r1086,%r1080,%r1083;
}
	// end inline asm
	ld.shared.u32 	%r1091, [_ZZ49rwkv7_albatross_kernel_forward_w0_fp16_dither_seqI6__halfLi64EEviiiiPT_PKS1_S4_S4_S4_S4_S4_S2_PKiE1b+96];
	// begin inline asm
	{mul.f16x2 %r1089,%r514,%r1091;
}
	// end inline asm
	// begin inline asm
	{add.f16x2 %r1092,%r1086,%r1089;
}
	// end inline asm
	// begin inline asm
	{add.f16x2 %r1458,%r1458,%r1092;
}
	// end inline asm
	ld.shared.u32 	%r1100, [_ZZ49rwkv7_albatross_kernel_forward_w0_fp16_dither_seqI6__halfLi64EEviiiiPT_PKS1_S4_S4_S4_S4_S4_S2_PKiE1r+96];
	// begin inline asm
	{mul.f16x2 %r1098,%r1458,%r1100;
}
	// end inline asm
	// begin inline asm
	{add.f16x2 %r1101,%r1077,%r1098;
}
	// end inline asm
	ld.shared.u32 	%r1106, [_ZZ49rwkv7_albatross_kernel_forward_w0_fp16_dither_seqI6__halfLi64EEviiiiPT_PKS1_S4_S4_S4_S4_S4_S2_PKiE1w+100];
	// begin inline asm
	{mul.f16x2 %r1104,%r1459,%r1106;
}
	// end inline asm
	ld.shared.u32 	%r1108, [_ZZ49rwkv7_albatross_kernel_forward_w0_fp16_dither_seqI6__halfLi64EEviiiiPT_PKS1_S4_S4_S4_S4_S4_S2_PKiE1k+100];
	// begin inline asm
	{mul.f16x2 %r1107,%r1108,%r509;
}
	// end inline asm
	// begin inline asm
	{add.f16x2 %r1110,%r1104,%r1107;
}
	// end inline asm
	ld.shared.u32 	%r1115, [_ZZ49rwkv7_albatross_kernel_forward_w0_fp16_dither_seqI6__halfLi64EEviiiiPT_PKS1_S4_S4_S4_S4_S4_S2_PKiE1b+100];
	// begin inline asm
	{mul.f16x2 %r1113,%r514,%r1115;
}
	// end inline asm
	// begin inline asm
	{add.f16x2 %r1116,%r1110,%r1113;
}
	// end inline asm
	// begin inline asm
	{add.f16x2 %r1459,%r1459,%r1116;
}
	// end inline asm
	ld.shared.u32 	%r1124, [_ZZ49rwkv7_albatross_kernel_forward_w0_fp16_dither_seqI6__halfLi64EEviiiiPT_PKS1_S4_S4_S4_S4_S4_S2_PKiE1r+100];
	// begin inline asm
	{mul.f16x2 %r1122,%r1459,%r1124;
}
	// end inline asm
	// begin inline asm
	{add.f16x2 %r1125,%r1101,%r1122;
}
	// end inline asm
	ld.shared.u32 	%r1130, [_ZZ49rwkv7_albatross_kernel_forward_w0_fp16_dither_seqI6__halfLi64EEviiiiPT_PKS1_S4_S4_S4_S4_S4_S2_PKiE1w+104];
	// begin inline asm
	{mul.f16x2 %r1128,%r1460,%r1130;
}
	// end inline asm
	ld.shared.u32 	%r1132, [_ZZ49rwkv7_albatross_kernel_forward_w0_fp16_dither_seqI6__halfLi64EEviiiiPT_PKS1_S4_S4_S4_S4_S4_S2_PKiE1k+104];
	// begin inline asm
	{mul.f16x2 %r1131,%r1132,%r509;
}
	// end inline asm
	// begin inline asm
	{add.f16x2 %r1134,%r1128,%r1131;
}
	// end inline asm
	ld.shared.u32 	%r1139, [_ZZ49rwkv7_albatross_kernel_forward_w0_fp16_dither_seqI6__halfLi64EEviiiiPT_PKS1_S4_S4_S4_S4_S4_S2_PKiE1b+104];
	// begin inline asm
	{mul.f16x2 %r1137,%r514,%r1139;
}
	// end inline asm
	// begin inline asm
	{add.f16x2 %r1140,%r1134,%r1137;
}
	// end inline asm
	// begin inline asm
	{add.f16x2 %r1460,%r1460,%r1140;
}
	// end inline asm
	ld.shared.u32 	%r1148, [_ZZ49rwkv7_albatross_kernel_forward_w0_fp16_dither_seqI6__halfLi64EEviiiiPT_PKS1_S4_S4_S4_S4_S4_S2_PKiE1r+104];
	// begin inline asm
	{mul.f16x2 %r1146,%r1460,%r1148;
}
	// end inline asm
	// begin inline asm
	{add.f16x2 %r1149,%r1125,%r1146;
}
	// end inline asm
	ld.shared.u32 	%r1154, [_ZZ49rwkv7_albatross_kernel_forward_w0_fp16_dither_seqI6__halfLi64EEviiiiPT_PKS1_S4_S4_S4_S4_S4_S2_PKiE1w+108];
	// begin inline asm
	{mul.f16x2 %r1152,%r1461,%r1154;
}
	// end inline asm
	ld.shared.u32 	%r1156, [_ZZ49rwkv7_albatross_kernel_forward_w0_fp16_dither_seqI6__halfLi64EEviiiiPT_PKS1_S4_S4_S4_S4_S4_S2_PKiE1k+108];
	// begin inline asm
	{mul.f16x2 %r1155,%r1156,%r509;
}
	// end inline asm
	// begin inline asm
	{add.f16x2 %r1158,%r1152,%r1155;
}
	// end inline asm
	ld.shared.u32 	%r1163, [_ZZ49rwkv7_albatross_kernel_forward_w0_fp16_dither_seqI6__halfLi64EEviiiiPT_PKS1_S4_S4_S4_S4_S4_S2_PKiE1b+108];
	// begin inline asm
	{mul.f16x2 %r1161,%r514,%r1163;
}
	// end inline asm
	// begin inline asm
	{add.f16x2 %r1164,%r1158,%r1161;
}
	// end inline asm
	// begin inline asm
	{add.f16x2 %r1461,%r1461,%r1164;
}
	// end inline asm
	ld.shared.u32 	%r1172, [_ZZ49rwkv7_albatross_kernel_forward_w0_fp16_dither_seqI6__halfLi64EEviiiiPT_PKS1_S4_S4_S4_S4_S4_S2_PKiE1r+108];
	// begin inline asm
	{mul.f16x2 %r1170,%r1461,%r1172;
}
	// end inline asm
	// begin inline asm
	{add.f16x2 %r1173,%r1149,%r1170;
}
	// end inline asm
	ld.shared.u32 	%r1178, [_ZZ49rwkv7_albatross_kernel_forward_w0_fp16_dither_seqI6__halfLi64EEviiiiPT_PKS1_S4_S4_S4_S4_S4_S2_PKiE1w+112];
	// begin inline asm
	{mul.f16x2 %r1176,%r1462,%r1178;
}
	// end inline asm
	ld.shared.u32 	%r1180, [_ZZ49rwkv7_albatross_kernel_forward_w0_fp16_dither_seqI6__halfLi64EEviiiiPT_PKS1_S4_S4_S4_S4_S4_S2_PKiE1k+112];
	// begin inline asm
	{mul.f16x2 %r1179,%r1180,%r509;
}
	// end inline asm
	// begin inline asm
	{add.f16x2 %r1182,%r1176,%r1179;
}
	// end inline asm
	ld.shared.u32 	%r1187, [_ZZ49rwkv7_albatross_kernel_forward_w0_fp16_dither_seqI6__halfLi64EEviiiiPT_PKS1_S4_S4_S4_S4_S4_S2_PKiE1b+112];
	// begin inline asm
	{mul.f16x2 %r1185,%r514,%r1187;
}
	// end inline asm
	// begin inline asm
	{add.f16x2 %r1188,%r1182,%r1185;
}
	// end inline asm
	// begin inline asm
	{add.f16x2 %r1462,%r1462,%r1188;
}
	// end inline asm
	ld.shared.u32 	%r1196, [_ZZ49rwkv7_albatross_kernel_forward_w0_fp16_dither_seqI6__halfLi64EEviiiiPT_PKS1_S4_S4_S4_S4_S4_S2_PKiE1r+112];
	// begin inline asm
	{mul.f16x2 %r1194,%r1462,%r1196;
}
	// end inline asm
	// begin inline asm
	{add.f16x2 %r1197,%r1173,%r1194;
}
	// end inline asm
	ld.shared.u32 	%r1202, [_ZZ49rwkv7_albatross_kernel_forward_w0_fp16_dither_seqI6__halfLi64EEviiiiPT_PKS1_S4_S4_S4_S4_S4_S2_PKiE1w+116];
	// begin inline asm
	{mul.f16x2 %r1200,%r1463,%r1202;
}
	// end inline asm
	ld.shared.u32 	%r1204, [_ZZ49rwkv7_albatross_kernel_forward_w0_fp16_dither_seqI6__halfLi64EEviiiiPT_PKS1_S4_S4_S4_S4_S4_S2_PKiE1k+116];
	// begin inline asm
	{mul.f16x2 %r1203,%r1204,%r509;
}
	// end inline asm
	// begin inline asm
	{add.f16x2 %r1206,%r1200,%r1203;
}
	// end inline asm
	ld.shared.u32 	%r1211, [_ZZ49rwkv7_albatross_kernel_forward_w0_fp16_dither_seqI6__halfLi64EEviiiiPT_PKS1_S4_S4_S4_S4_S4_S2_PKiE1b+116];
	// begin inline asm
	{mul.f16x2 %r1209,%r514,%r1211;
}
	// end inline asm
	// begin inline asm
	{add.f16x2 %r1212,%r1206,%r1209;
}
	// end inline asm
	// begin inline asm
	{add.f16x2 %r1463,%r1463,%r1212;
}
	// end inline asm
	ld.shared.u32 	%r1220, [_ZZ49rwkv7_albatross_kernel_forward_w0_fp16_dither_seqI6__halfLi64EEviiiiPT_PKS1_S4_S4_S4_S4_S4_S2_PKiE1r+116];
	// begin inline asm
	{mul.f16x2 %r1218,%r1463,%r1220;
}
	// end inline asm
	// begin inline asm
	{add.f16x2 %r1221,%r1197,%r1218;
}
	// end inline asm
	ld.shared.u32 	%r1226, [_ZZ49rwkv7_albatross_kernel_forward_w0_fp16_dither_seqI6__halfLi64EEviiiiPT_PKS1_S4_S4_S4_S4_S4_S2_PKiE1w+120];
	// begin inline asm
	{mul.f16x2 %r1224,%r1464,%r1226;
}
	// end inline asm
	ld.shared.u32 	%r1228, [_ZZ49rwkv7_albatross_kernel_forward_w0_fp16_dither_seqI6__halfLi64EEviiiiPT_PKS1_S4_S4_S4_S4_S4_S2_PKiE1k+120];
	// begin inline asm
	{mul.f16x2 %r1227,%r1228,%r509;
}
	// end inline asm
	// begin inline asm
	{add.f16x2 %r1230,%r1224,%r1227;
}
	// end inline asm
	ld.shared.u32 	%r1235, [_ZZ49rwkv7_albatross_kernel_forward_w0_fp16_dither_seqI6__halfLi64EEviiiiPT_PKS1_S4_S4_S4_S4_S4_S2_PKiE1b+120];
	// begin inline asm
	{mul.f16x2 %r1233,%r514,%r1235;
}
	// end inline asm
	// begin inline asm
	{add.f16x2 %r1236,%r1230,%r1233;
}
	// end inline asm
	// begin inline asm
	{add.f16x2 %r1464,%r1464,%r1236;
}
	// end inline asm
	ld.shared.u32 	%r1244, [_ZZ49rwkv7_albatross_kernel_forward_w0_fp16_dither_seqI6__halfLi64EEviiiiPT_PKS1_S4_S4_S4_S4_S4_S2_PKiE1r+120];
	// begin inline asm
	{mul.f16x2 %r1242,%r1464,%r1244;
}
	// end inline asm
	// begin inline asm
	{add.f16x2 %r1245,%r1221,%r1242;
}
	// end inline asm
	ld.shared.u32 	%r1250, [_ZZ49rwkv7_albatross_kernel_forward_w0_fp16_dither_seqI6__halfLi64EEviiiiPT_PKS1_S4_S4_S4_S4_S4_S2_PKiE1w+124];
	// begin inline asm
	{mul.f16x2 %r1248,%r1465,%r1250;
}
	// end inline asm
	ld.shared.u32 	%r1252, [_ZZ49rwkv7_albatross_kernel_forward_w0_fp16_dither_seqI6__halfLi64EEviiiiPT_PKS1_S4_S4_S4_S4_S4_S2_PKiE1k+124];
	// begin inline asm
	{mul.f16x2 %r1251,%r1252,%r509;
}
	// end inline asm
	// begin inline asm
	{add.f16x2 %r1254,%r1248,%r1251;
}
	// end inline asm
	ld.shared.u32 	%r1259, [_ZZ49rwkv7_albatross_kernel_forward_w0_fp16_dither_seqI6__halfLi64EEviiiiPT_PKS1_S4_S4_S4_S4_S4_S2_PKiE1b+124];
	// begin inline asm
	{mul.f16x2 %r1257,%r514,%r1259;
}
	// end inline asm
	// begin inline asm
	{add.f16x2 %r1260,%r1254,%r1257;
}
	// end inline asm
	// begin inline asm
	{add.f16x2 %r1465,%r1465,%r1260;
}
	// end inline asm
	ld.shared.u32 	%r1268, [_ZZ49rwkv7_albatross_kernel_forward_w0_fp16_dither_seqI6__halfLi64EEviiiiPT_PKS1_S4_S4_S4_S4_S4_S2_PKiE1r+124];
	// begin inline asm
	{mul.f16x2 %r1266,%r1465,%r1268;
}
	// end inline asm
	// begin inline asm
	{add.f16x2 %r1269,%r1245,%r1266;
}
	// end inline asm
	mov.b32 	{%rs8, %rs9}, %r1269;
	// begin inline asm
	{add.f16 %rs7,%rs8,%rs9;
}
	// end inline asm
	cvta.to.global.u64 	%rd31, %rd39;
	add.s64 	%rd32, %rd31, %rd16;
	st.global.u16 	[%rd32], %rs7;
	add.s32 	%r1433, %r1433, 1;
	add.s32 	%r1400, %r1400, 1;
	setp.ne.s32 	%p2, %r1400, 0;
	@%p2 bra 	$L__BB5_2;
$L__BB5_3:
	mov.u32 	%r1289, %tid.x;
	shl.b32 	%r1290, %r1289, 7;
	mov.u32 	%r1291, _ZZ49rwkv7_albatross_kernel_forward_w0_fp16_dither_seqI6__halfLi64EEviiiiPT_PKS1_S4_S4_S4_S4_S4_S2_PKiE10state_smem;
	add.s32 	%r1292, %r1291, %r1290;
	shl.b32 	%r1293, %r1289, 2;
	and.b32  	%r1294, %r1293, 124;
	add.s32 	%r1295, %r1292, %r1294;
	st.shared.u32 	[%r1295], %r1457;
	xor.b32  	%r1296, %r1294, 4;
	add.s32 	%r1297, %r1292, %r1296;
	st.shared.u32 	[%r1297], %r1456;
	xor.b32  	%r1298, %r1294, 8;
	add.s32 	%r1299, %r1292, %r1298;
	st.shared.u32 	[%r1299], %r1455;
	xor.b32  	%r1300, %r1294, 12;
	add.s32 	%r1301, %r1292, %r1300;
	st.shared.u32 	[%r1301], %r1454;
	xor.b32  	%r1302, %r1294, 16;
	add.s32 	%r1303, %r1292, %r1302;
	st.shared.u32 	[%r1303], %r1453;
	xor.b32  	%r1304, %r1294, 20;
	add.s32 	%r1305, %r1292, %r1304;
	st.shared.u32 	[%r1305], %r1452;
	xor.b32  	%r1306, %r1294, 24;
	add.s32 	%r1307, %r1292, %r1306;
	st.shared.u32 	[%r1307], %r1451;
	xor.b32  	%r1308, %r1294, 28;
	add.s32 	%r1309, %r1292, %r1308;
	st.shared.u32 	[%r1309], %r1450;
	xor.b32  	%r1310, %r1294, 32;
	add.s32 	%r1311, %r1292, %r1310;
	st.shared.u32 	[%r1311], %r1449;
	xor.b32  	%r1312, %r1294, 36;
	add.s32 	%r1313, %r1292, %r1312;
	st.shared.u32 	[%r1313], %r1448;
	xor.b32  	%r1314, %r1294, 40;
	add.s32 	%r1315, %r1292, %r1314;
	st.shared.u32 	[%r1315], %r1447;
	xor.b32  	%r1316, %r1294, 44;
	add.s32 	%r1317, %r1292, %r1316;
	st.shared.u32 	[%r1317], %r1446;
	xor.b32  	%r1318, %r1294, 48;
	add.s32 	%r1319, %r1292, %r1318;
	st.shared.u32 	[%r1319], %r1445;
	xor.b32  	%r1320, %r1294, 52;
	add.s32 	%r1321, %r1292, %r1320;
	st.shared.u32 	[%r1321], %r1444;
	xor.b32  	%r1322, %r1294, 56;
	add.s32 	%r1323, %r1292, %r1322;
	st.shared.u32 	[%r1323], %r1443;
	xor.b32  	%r1324, %r1294, 60;
	add.s32 	%r1325, %r1292, %r1324;
	st.shared.u32 	[%r1325], %r1442;
	xor.b32  	%r1326, %r1294, 64;
	add.s32 	%r1327, %r1292, %r1326;
	st.shared.u32 	[%r1327], %r1441;
	xor.b32  	%r1328, %r1294, 68;
	add.s32 	%r1329, %r1292, %r1328;
	st.shared.u32 	[%r1329], %r1440;
	xor.b32  	%r1330, %r1294, 72;
	add.s32 	%r1331, %r1292, %r1330;
	st.shared.u32 	[%r1331], %r1439;
	xor.b32  	%r1332, %r1294, 76;
	add.s32 	%r1333, %r1292, %r1332;
	st.shared.u32 	[%r1333], %r1438;
	xor.b32  	%r1334, %r1294, 80;
	add.s32 	%r1335, %r1292, %r1334;
	st.shared.u32 	[%r1335], %r1437;
	xor.b32  	%r1336, %r1294, 84;
	add.s32 	%r1337, %r1292, %r1336;
	st.shared.u32 	[%r1337], %r1436;
	xor.b32  	%r1338, %r1294, 88;
	add.s32 	%r1339, %r1292, %r1338;
	st.shared.u32 	[%r1339], %r1435;
	xor.b32  	%r1340, %r1294, 92;
	add.s32 	%r1341, %r1292, %r1340;
	st.shared.u32 	[%r1341], %r1434;
	xor.b32  	%r1342, %r1294, 96;
	add.s32 	%r1343, %r1292, %r1342;
	st.shared.u32 	[%r1343], %r1458;
	xor.b32  	%r1344, %r1294, 100;
	add.s32 	%r1345, %r1292, %r1344;
	st.shared.u32 	[%r1345], %r1459;
	xor.b32  	%r1346, %r1294, 104;
	add.s32 	%r1347, %r1292, %r1346;
	st.shared.u32 	[%r1347], %r1460;
	xor.b32  	%r1348, %r1294, 108;
	add.s32 	%r1349, %r1292, %r1348;
	st.shared.u32 	[%r1349], %r1461;
	xor.b32  	%r1350, %r1294, 112;
	add.s32 	%r1351, %r1292, %r1350;
	st.shared.u32 	[%r1351], %r1462;
	xor.b32  	%r1352, %r1294, 116;
	add.s32 	%r1353, %r1292, %r1352;
	st.shared.u32 	[%r1353], %r1463;
	xor.b32  	%r1354, %r1294, 120;
	add.s32 	%r1355, %r1292, %r1354;
	st.shared.u32 	[%r1355], %r1464;
	xor.b32  	%r1356, %r1294, 124;
	add.s32 	%r1357, %r1292, %r1356;
	st.shared.u32 	[%r1357], %r1465;
	bar.sync 	0;
	shr.u32 	%r1358, %r1289, 3;
	shl.b32 	%r1359, %r1358, 7;
	add.s32 	%r1360, %r1291, %r1359;
	and.b32  	%r1361, %r1293, 28;
	and.b32  	%r1362, %r1358, 31;
	xor.b32  	%r1363, %r1361, %r1362;
	shl.b32 	%r1364, %r1363, 2;
	add.s32 	%r1365, %r1360, %r1364;
	ld.shared.u32 	%r1366, [%r1365];
	ld.shared.u32 	%r1367, [%r3];
	ld.shared.u32 	%r1368, [%r4];
	ld.shared.u32 	%r1369, [%r5];
	st.global.v4.u32 	[%rd1], {%r1366, %r1367, %r1368, %r1369};
	ld.shared.u32 	%r1370, [%r6+1024];
	ld.shared.u32 	%r1371, [%r7+1024];
	ld.shared.u32 	%r1372, [%r8+1024];
	ld.shared.u32 	%r1373, [%r9+1024];
	st.global.v4.u32 	[%rd1+1024], {%r1370, %r1371, %r1372, %r1373};
	ld.shared.u32 	%r1374, [%r10+2048];
	ld.shared.u32 	%r1375, [%r11+2048];
	ld.shared.u32 	%r1376, [%r12+2048];
	ld.shared.u32 	%r1377, [%r13+2048];
	st.global.v4.u32 	[%rd1+2048], {%r1374, %r1375, %r1376, %r1377};
	ld.shared.u32 	%r1378, [%r14+3072];
	ld.shared.u32 	%r1379, [%r15+3072];
	ld.shared.u32 	%r1380, [%r16+3072];
	ld.shared.u32 	%r1381, [%r17+3072];
	st.global.v4.u32 	[%rd1+3072], {%r1378, %r1379, %r1380, %r1381};
	ld.shared.u32 	%r1382, [%r1365+4096];
	ld.shared.u32 	%r1383, [%r3+4096];
	ld.shared.u32 	%r1384, [%r4+4096];
	ld.shared.u32 	%r1385, [%r5+4096];
	st.global.v4.u32 	[%rd1+4096], {%r1382, %r1383, %r1384, %r1385};
	ld.shared.u32 	%r1386, [%r6+5120];
	ld.shared.u32 	%r1387, [%r7+5120];
	ld.shared.u32 	%r1388, [%r8+5120];
	ld.shared.u32 	%r1389, [%r9+5120];
	st.global.v4.u32 	[%rd1+5120], {%r1386, %r1387, %r1388, %r1389};
	ld.shared.u32 	%r1390, [%r10+6144];
	ld.shared.u32 	%r1391, [%r11+6144];
	ld.shared.u32 	%r1392, [%r12+6144];
	ld.shared.u32 	%r1393, [%r13+6144];
	st.global.v4.u32 	[%rd1+6144], {%r1390, %r1391, %r1392, %r1393};
	ld.shared.u32 	%r1394, [%r14+7168];
	ld.shared.u32 	%r1395, [%r15+7168];
	ld.shared.u32 	%r1396, [%r16+7168];
	ld.shared.u32 	%r1397, [%r17+7168];
	st.global.v4.u32 	[%rd1+7168], {%r1394, %r1395, %r1396, %r1397};
	ret;

}
	// .globl	_Z49rwkv7_albatross_kernel_forward_w0_fp16_dither_oneI6__halfLi2EEviiiPT_PKS1_S4_S4_S4_S4_S4_S2_PKi
.visible .entry _Z49rwkv7_albatross_kernel_forward_w0_fp16_dither_oneI6__halfLi2EEviiiPT_PKS1_S4_S4_S4_S4_S4_S2_PKi(
	.param .u32 _Z49rwkv7_albatross_kernel_forward_w0_fp16_dither_oneI6__halfLi2EEviiiPT_PKS1_S4_S4_S4_S4_S4_S2_PKi_param_0,
	.param .u32 _Z49rwkv7_albatross_kernel_forward_w0_fp16_dither_oneI6__halfLi2EEviiiPT_PKS1_S4_S4_S4_S4_S4_S2_PKi_param_1,
	.param .u32 _Z49rwkv7_albatross_kernel_forward_w0_fp16_dither_oneI6__halfLi2EEviiiPT_PKS1_S4_S4_S4_S4_S4_S2_PKi_param_2,
	.param .u64 .ptr .align 1 _Z49rwkv7_albatross_kernel_forward_w0_fp16_dither_oneI6__halfLi2EEviiiPT_PKS1_S4_S4_S4_S4_S4_S2_PKi_param_3,
	.param .u64 .ptr .align 1 _Z49rwkv7_albatross_kernel_forward_w0_fp16_dither_oneI6__halfLi2EEviiiPT_PKS1_S4_S4_S4_S4_S4_S2_PKi_param_4,
	.param .u64 .ptr .align 1 _Z49rwkv7_albatross_kernel_forward_w0_fp16_dither_oneI6__halfLi2EEviiiPT_PKS1_S4_S4_S4_S4_S4_S2_PKi_param_5,
	.param .u64 .ptr .align 1 _Z49rwkv7_albatross_kernel_forward_w0_fp16_dither_oneI6__halfLi2EEviiiPT_PKS1_S4_S4_S4_S4_S4_S2_PKi_param_6,
	.param .u64 .ptr .align 1 _Z49rwkv7_albatross_kernel_forward_w0_fp16_dither_oneI6__halfLi2EEviiiPT_PKS1_S4_S4_S4_S4_S4_S2_PKi_param_7,
	.param .u64 .ptr .align 1 _Z49rwkv7_albatross_kernel_forward_w0_fp16_dither_oneI6__halfLi2EEviiiPT_PKS1_S4_S4_S4_S4_S4_S2_PKi_param_8,
	.param .u64 .ptr .align 1 _Z49rwkv7_albatross_kernel_forward_w0_fp16_dither_oneI6__halfLi2EEviiiPT_PKS1_S4_S4_S4_S4_S4_S2_PKi_param_9,
	.param .u64 .ptr .align 1 _Z49rwkv7_albatross_kernel_forward_w0_fp16_dither_oneI6__halfLi2EEviiiPT_PKS1_S4_S4_S4_S4_S4_S2_PKi_param_10,
	.param .u64 .ptr .align 1 _Z49rwkv7_albatross_kernel_forward_w0_fp16_dither_oneI6__halfLi2EEviiiPT_PKS1_S4_S4_S4_S4_S4_S2_PKi_param_11
)
{
	.reg .b16 	%rs<15>;
	.reg .b32 	%r<59>;
	.reg .b32 	%f<11>;
	.reg .b64 	%rd<27>;
	.reg .b64 	%fd<2>;
	// demoted variable
	.shared .align 4 .b8 _ZZ49rwkv7_albatross_kernel_forward_w0_fp16_dither_oneI6__halfLi2EEviiiPT_PKS1_S4_S4_S4_S4_S4_S2_PKiE10state_smem[8];
	// demoted variable
	.shared .align 4 .b8 _ZZ49rwkv7_albatross_kernel_forward_w0_fp16_dither_oneI6__halfLi2EEviiiPT_PKS1_S4_S4_S4_S4_S4_S2_PKiE1r[4];
	// demoted variable
	.shared .align 4 .b8 _ZZ49rwkv7_albatross_kernel_forward_w0_fp16_dither_oneI6__halfLi2EEviiiPT_PKS1_S4_S4_S4_S4_S4_S2_PKiE1k[4];
	// demoted variable
	.shared .align 4 .b8 _ZZ49rwkv7_albatross_kernel_forward_w0_fp16_dither_oneI6__halfLi2EEviiiPT_PKS1_S4_S4_S4_S4_S4_S2_PKiE1w[4];
	// demoted variable
	.shared .align 4 .b8 _ZZ49rwkv7_albatross_kernel_forward_w0_fp16_dither_oneI6__halfLi2EEviiiPT_PKS1_S4_S4_S4_S4_S4_S2_PKiE1a[4];
	// demoted variable
	.shared .align 4 .b8 _ZZ49rwkv7_albatross_kernel_forward_w0_fp16_dither_oneI6__halfLi2EEviiiPT_PKS1_S4_S4_S4_S4_S4_S2_PKiE1b[4];
	ld.param.u32 	%r31, [_Z49rwkv7_albatross_kernel_forward_w0_fp16_dither_oneI6__halfLi2EEviiiPT_PKS1_S4_S4_S4_S4_S4_S2_PKi_param_1];
	ld.param.u32 	%r32, [_Z49rwkv7_albatross_kernel_forward_w0_fp16_dither_oneI6__halfLi2EEviiiPT_PKS1_S4_S4_S4_S4_S4_S2_PKi_param_2];
	ld.param.u64 	%rd1, [_Z49rwkv7_albatross_kernel_forward_w0_fp16_dither_oneI6__halfLi2EEviiiPT_PKS1_S4_S4_S4_S4_S4_S2_PKi_param_4];
	ld.param.u64 	%rd2, [_Z49rwkv7_albatross_kernel_forward_w0_fp16_dither_oneI6__halfLi2EEviiiPT_PKS1_S4_S4_S4_S4_S4_S2_PKi_param_5];
	ld.param.u64 	%rd3, [_Z49rwkv7_albatross_kernel_forward_w0_fp16_dither_oneI6__halfLi2EEviiiPT_PKS1_S4_S4_S4_S4_S4_S2_PKi_param_6];
	ld.param.u64 	%rd4, [_Z49rwkv7_albatross_kernel_forward_w0_fp16_dither_oneI6__halfLi2EEviiiPT_PKS1_S4_S4_S4_S4_S4_S2_PKi_param_7];
	ld.param.u64 	%rd5, [_Z49rwkv7_albatross_kernel_forward_w0_fp16_dither_oneI6__halfLi2EEviiiPT_PKS1_S4_S4_S4_S4_S4_S2_PKi_param_8];
	ld.param.u64 	%rd6, [_Z49rwkv7_albatross_kernel_forward_w0_fp16_dither_oneI6__halfLi2EEviiiPT_PKS1_S4_S4_S4_S4_S4_S2_PKi_param_9];
	ld.param.u64 	%rd7, [_Z49rwkv7_albatross_kernel_forward_w0_fp16_dither_oneI6__halfLi2EEviiiPT_PKS1_S4_S4_S4_S4_S4_S2_PKi_param_10];
	ld.param.u64 	%rd8, [_Z49rwkv7_albatross_kernel_forward_w0_fp16_dither_oneI6__halfLi2EEviiiPT_PKS1_S4_S4_S4_S4_S4_S2_PKi_param_11];
	cvta.to.global.u64 	%rd9, %rd4;
	cvta.to.global.u64 	%rd10, %rd1;
	cvta.to.global.u64 	%rd11, %rd6;
	cvta.to.global.u64 	%rd12, %rd5;
	cvta.to.global.u64 	%rd13, %rd3;
	cvta.to.global.u64 	%rd14, %rd8;
	cvta.to.global.u64 	%rd15, %rd2;
	mov.u32 	%r33, %ctaid.x;
	div.u32 	%r34, %r33, %r32;
	mul.lo.s32 	%r35, %r34, %r32;
	sub.s32 	%r36, %r33, %r35;
	mov.u32 	%r37, %tid.x;
	bar.sync 	0;
	shl.b32 	%r38, %r37, 2;
	mov.u32 	%r39, _ZZ49rwkv7_albatross_kernel_forward_w0_fp16_dither_oneI6__halfLi2EEviiiPT_PKS1_S4_S4_S4_S4_S4_S2_PKiE10state_smem;
	add.s32 	%r40, %r39, %r38;
	and.b32  	%r41, %r38, 124;
	add.s32 	%r42, %r40, %r41;
	ld.shared.u32 	%r3, [%r42];
	shl.b32 	%r43, %r36, 1;
	mad.lo.s32 	%r44, %r34, %r31, %r37;
	add.s32 	%r45, %r44, %r43;
	mul.wide.s32 	%rd16, %r45, 2;
	add.s64 	%rd17, %rd15, %rd16;
	ld.global.nc.u16 	%rs1, [%rd17];
	// begin inline asm
	{  cvt.f32.f16 %f1, %rs1;}

	// end inline asm
	mul.f32 	%f3, %f1, 0fBFB8AA3B;
	ex2.approx.f32 	%f4, %f3;
	add.f32 	%f5, %f4, 0f3F800000;
	mov.f32 	%f6, 0fBF60028B;
	div.rn.f32 	%f7, %f6, %f5;
	ex2.approx.f32 	%f8, %f7;
	add.f32 	%f9, %f8, 0fBF800000;
	mul.wide.u32 	%rd18, %r34, 4;
	add.s64 	%rd19, %rd14, %rd18;
	ld.global.nc.u32 	%r46, [%rd19];
	mul.lo.s32 	%r47, %r46, -1640531527;
	cvt.rn.f32.s32 	%f10, %r47;
	fma.rn.f32 	%f2, %f10, 0f2B000000, %f9;
	// begin inline asm
	{  cvt.rn.f16.f32 %rs2, %f2;}

	// end inline asm
	shl.b32 	%r48, %r37, 1;
	mov.u32 	%r49, _ZZ49rwkv7_albatross_kernel_forward_w0_fp16_dither_oneI6__halfLi2EEviiiPT_PKS1_S4_S4_S4_S4_S4_S2_PKiE1w;
	add.s32 	%r50, %r49, %r48;
	st.shared.u16 	[%r50], %rs2;
	mov.u32 	%r51, _ZZ49rwkv7_albatross_kernel_forward_w0_fp16_dither_oneI6__halfLi2EEviiiPT_PKS1_S4_S4_S4_S4_S4_S2_PKiE1k;
	add.s32 	%r52, %r51, %r48;
	add.s64 	%rd20, %rd13, %rd16;
	ld.global.nc.u16 	%rs10, [%rd20];
	st.shared.u16 	[%r52], %rs10;
	mov.u32 	%r53, _ZZ49rwkv7_albatross_kernel_forward_w0_fp16_dither_oneI6__halfLi2EEviiiPT_PKS1_S4_S4_S4_S4_S4_S2_PKiE1a;
	add.s32 	%r54, %r53, %r48;
	add.s64 	%rd21, %rd12, %rd16;
	ld.global.nc.u16 	%rs11, [%rd21];
	st.shared.u16 	[%r54], %rs11;
	mov.u32 	%r55, _ZZ49rwkv7_albatross_kernel_forward_w0_fp16_dither_oneI6__halfLi2EEviiiPT_PKS1_S4_S4_S4_S4_S4_S2_PKiE1b;
	add.s32 	%r56, %r55, %r48;
	add.s64 	%rd22, %rd11, %rd16;
	ld.global.nc.u16 	%rs12, [%rd22];
	st.shared.u16 	[%r56], %rs12;
	mov.u32 	%r57, _ZZ49rwkv7_albatross_kernel_forward_w0_fp16_dither_oneI6__halfLi2EEviiiPT_PKS1_S4_S4_S4_S4_S4_S2_PKiE1r;
	add.s32 	%r58, %r57, %r48;
	add.s64 	%rd23, %rd10, %rd16;
	ld.global.nc.u16 	%rs13, [%rd23];
	st.shared.u16 	[%r58], %rs13;
	bar.sync 	0;
	mov.f64 	%fd1, 0d0000000000000000;
	// begin inline asm
	{  cvt.rn.f16.f64 %rs3, %fd1;}

	// end inline asm
	ld.shared.u32 	%r2, [_ZZ49rwkv7_albatross_kernel_forward_w0_fp16_dither_oneI6__halfLi2EEviiiPT_PKS1_S4_S4_S4_S4_S4_S2_PKiE1a];
	// begin inline asm
	{mul.f16x2 %r1,%r2,%r3;
}
	// end inline asm
	mov.b32 	%r5, {%rs3, %rs3};
	// begin inline asm
	{add.f16x2 %r4,%r5,%r1;
}
	// end inline asm
	mov.b32 	{%rs5, %rs6}, %r4;
	// begin inline asm
	{add.f16 %rs4,%rs5,%rs6;
}
	// end inline asm
	add.s64 	%rd24, %rd9, %rd16;
	ld.global.nc.u16 	%rs14, [%rd24];
	ld.shared.u32 	%r9, [_ZZ49rwkv7_albatross_kernel_forward_w0_fp16_dither_oneI6__halfLi2EEviiiPT_PKS1_S4_S4_S4_S4_S4_S2_PKiE1w];
	// begin inline asm
	{mul.f16x2 %r7,%r3,%r9;
}
	// end inline asm
	ld.shared.u32 	%r11, [_ZZ49rwkv7_albatross_kernel_forward_w0_fp16_dither_oneI6__halfLi2EEviiiPT_PKS1_S4_S4_S4_S4_S4_S2_PKiE1k];
	mov.b32 	%r12, {%rs14, %rs14};
	// begin inline asm
	{mul.f16x2 %r10,%r11,%r12;
}
	// end inline asm
	// begin inline asm
	{add.f16x2 %r13,%r7,%r10;
}
	// end inline asm
	mov.b32 	%r17, {%rs4, %rs4};
	ld.shared.u32 	%r18, [_ZZ49rwkv7_albatross_kernel_forward_w0_fp16_dither_oneI6__halfLi2EEviiiPT_PKS1_S4_S4_S4_S4_S4_S2_PKiE1b];
	// begin inline asm
	{mul.f16x2 %r16,%r17,%r18;
}
	// end inline asm
	// begin inline asm
	{add.f16x2 %r19,%r13,%r16;
}
	// end inline asm
	// begin inline asm
	{add.f16x2 %r22,%r3,%r19;
}
	// end inline asm
	ld.shared.u32 	%r27, [_ZZ49rwkv7_albatross_kernel_forward_w0_fp16_dither_oneI6__halfLi2EEviiiPT_PKS1_S4_S4_S4_S4_S4_S2_PKiE1r];
	// begin inline asm
	{mul.f16x2 %r25,%r22,%r27;
}
	// end inline asm
	// begin inline asm
	{add.f16x2 %r28,%r5,%r25;
}
	// end inline asm
	mov.b32 	{%rs8, %rs9}, %r28;
	cvta.to.global.u64 	%rd25, %rd7;
	// begin inline asm
	{add.f16 %rs7,%rs8,%rs9;
}
	// end inline asm
	add.s64 	%rd26, %rd25, %rd16;
	st.global.u16 	[%rd26], %rs7;
	st.shared.u32 	[%r42], %r22;
	bar.sync 	0;
	ret;

}
	// .globl	_Z49rwkv7_albatross_kernel_forward_w0_fp16_dither_oneI6__halfLi4EEviiiPT_PKS1_S4_S4_S4_S4_S4_S2_PKi
.visible .entry _Z49rwkv7_albatross_kernel_forward_w0_fp16_dither_oneI6__halfLi4EEviiiPT_PKS1_S4_S4_S4_S4_S4_S2_PKi(
	.param .u32 _Z49rwkv7_albatross_kernel_forward_w0_fp16_dither_oneI6__halfLi4EEviiiPT_PKS1_S4_S4_S4_S4_S4_S2_PKi_param_0,
	.param .u32 _Z49rwkv7_albatross_kernel_forward_w0_fp16_dither_oneI6__halfLi4EEviiiPT_PKS1_S4_S4_S4_S4_S4_S2_PKi_param_1,
	.param .u32 _Z49rwkv7_albatross_kernel_forward_w0_fp16_dither_oneI6__halfLi4EEviiiPT_PKS1_S4_S4_S4_S4_S4_S2_PKi_param_2,
	.param .u64 .ptr .align 1 _Z49rwkv7_albatross_kernel_forward_w0_fp16_dither_oneI6__halfLi4EEviiiPT_PKS1_S4_S4_S4_S4_S4_S2_PKi_param_3,
	.param .u64 .ptr .align 1 _Z49rwkv7_albatross_kernel_forward_w0_fp16_dither_oneI6__halfLi4EEviiiPT_PKS1_S4_S4_S4_S4_S4_S2_PKi_param_4,
	.param .u64 .ptr .align 1 _Z49rwkv7_albatross_kernel_forward_w0_fp16_dither_oneI6__halfLi4EEviiiPT_PKS1_S4_S4_S4_S4_S4_S2_PKi_param_5,
	.param .u64 .ptr .align 1 _Z49rwkv7_albatross_kernel_forward_w0_fp16_dither_oneI6__halfLi4EEviiiPT_PKS1_S4_S4_S4_S4_S4_S2_PKi_param_6,
	.param .u64 .ptr .align 1 _Z49rwkv7_albatross_kernel_forward_w0_fp16_dither_oneI6__halfLi4EEviiiPT_PKS1_S4_S4_S4_S4_S4_S2_PKi_param_7,
	.param .u64 .ptr .align 1 _Z49rwkv7_albatross_kernel_forward_w0_fp16_dither_oneI6__halfLi4EEviiiPT_PKS1_S4_S4_S4_S4_S4_S2_PKi_param_8,
	.param .u64 .ptr .align 1 _Z49rwkv7_albatross_kernel_forward_w0_fp16_dither_oneI6__halfLi4EEviiiPT_PKS1_S4_S4_S4_S4_S4_S2_PKi_param_9,
	.param .u64 .ptr .align 1 _Z49rwkv7_albatross_kernel_forward_w0_fp16_dither_oneI6__halfLi4EEviiiPT_PKS1_S4_S4_S4_S4_S4_S2_PKi_param_10,
	.param .u64 .ptr .align 1 _Z49rwkv7_albatross_kernel_forward_w0_fp16_dither_oneI6__halfLi4EEviiiPT_PKS1_S4_S4_S4_S4_S4_S2_PKi_param_11
)
{
	.reg .b16 	%rs<15>;
	.reg .b32 	%r<92>;
	.reg .b32 	%f<11>;
	.reg .b64 	%rd<27>;
	.reg .b64 	%fd<2>;
	// demoted variable
	.shared .align 4 .b8 _ZZ49rwkv7_albatross_kernel_forward_w0_fp16_dither_oneI6__halfLi4EEviiiPT_PKS1_S4_S4_S4_S4_S4_S2_PKiE10state_smem[32];
	// demoted variable
	.shared .align 4 .b8 _ZZ49rwkv7_albatross_kernel_forward_w0_fp16_dither_oneI6__halfLi4EEviiiPT_PKS1_S4_S4_S4_S4_S4_S2_PKiE1r[8];
	// demoted variable
	.shared .align 4 .b8 _ZZ49rwkv7_albatross_kernel_forward_w0_fp16_dither_oneI6__halfLi4EEviiiPT_PKS1_S4_S4_S4_S4_S4_S2_PKiE1k[8];
	// demoted variable
	.shared .align 4 .b8 _ZZ49rwkv7_albatross_kernel_forward_w0_fp16_dither_oneI6__halfLi4EEviiiPT_PKS1_S4_S4_S4_S4_S4_S2_PKiE1w[8];
	// demoted variable
	.shared .align 4 .b8 _ZZ49rwkv7_albatross_kernel_forward_w0_fp16_dither_oneI6__halfLi4EEviiiPT_PKS1_S4_S4_S4_S4_S4_S2_PKiE1a[8];
	// demoted variable
	.shared .align 4 .b8 _ZZ49rwkv7_albatross_kernel_forward_w0_fp16_dither_oneI6__halfLi4EEviiiPT_PKS1_S4_S4_S4_S4_S4_S2_PKiE1b[8];
	ld.param.u32 	%r61, [_Z49rwkv7_albatross_kernel_forward_w0_fp16_dither_oneI6__halfLi4EEviiiPT_PKS1_S4_S4_S4_S4_S4_S2_PKi_param_1];
	ld.param.u32 	%r62, [_Z49rwkv7_albatross_kernel_forward_w0_fp16_dither_oneI6__halfLi4EEviiiPT_PKS1_S4_S4_S4_S4_S4_S2_PKi_param_2];
	ld.param.u64 	%rd1, [_Z49rwkv7_albatross_kernel_forward_w0_fp16_dither_oneI6__halfLi4EEviiiPT_PKS1_S4_S4_S4_S4_S4_S2_PKi_param_4];
	ld.param.u64 	%rd2, [_Z49rwkv7_albatross_kernel_forward_w0_fp16_dither_oneI6__halfLi4EEviiiPT_PKS1_S4_S4_S4_S4_S4_S2_PKi_param_5];
	ld.param.u64 	%rd3, [_Z49rwkv7_albatross_kernel_forward_w0_fp16_dither_oneI6__halfLi4EEviiiPT_PKS1_S4_S4_S4_S4_S4_S2_PKi_param_6];
	ld.param.u64 	%rd4, [_Z49rwkv7_albatross_kernel_forward_w0_fp16_dither_oneI6__halfLi4EEviiiPT_PKS1_S4_S4_S4_S4_S4_S2_PKi_param_7];
	ld.param.u64 	%rd5, [_Z49rwkv7_albatross_kernel_forward_w0_fp16_dither_oneI6__halfLi4EEviiiPT_PKS1_S4_S4_S4_S4_S4_S2_PKi_param_8];
	ld.param.u64 	%rd6, [_Z49rwkv7_albatross_kernel_forward_w0_fp16_dither_oneI6__halfLi4EEviiiPT_PKS1_S4_S4_S4_S4_S4_S2_PKi_param_9];
	ld.param.u64 	%rd7, [_Z49rwkv7_albatross_kernel_forward_w0_fp16_dither_oneI6__halfLi4EEviiiPT_PKS1_S4_S4_S4_S4_S4_S2_PKi_param_10];
	ld.param.u64 	%rd8, [_Z49rwkv7_albatross_kernel_forward_w0_fp16_dither_oneI6__halfLi4EEviiiPT_PKS1_S4_S4_S4_S4_S4_S2_PKi_param_11];
	cvta.to.global.u64 	%rd9, %rd7;
	cvta.to.global.u64 	%rd10, %rd4;
	mov.u32 	%r63, %ctaid.x;
	div.u32 	%r64, %r63, %r62;
	mul.lo.s32 	%r65, %r64, %r62;
	sub.s32 	%r66, %r63, %r65;
	mov.u32 	%r67, %tid.x;
	bar.sync 	0;
	shl.b32 	%r68, %r67, 3;
	mov.u32 	%r69, _ZZ49rwkv7_albatross_kernel_forward_w0_fp16_dither_oneI6__halfLi4EEviiiPT_PKS1_S4_S4_S4_S4_S4_S2_PKiE10state_smem;
	add.s32 	%r70, %r69, %r68;
	cvta.to.global.u64 	%rd11, %rd2;
	cvta.to.global.u64 	%rd12, %rd8;
	cvta.to.global.u64 	%rd13, %rd3;
	cvta.to.global.u64 	%rd14, %rd5;
	cvta.to.global.u64 	%rd15, %rd6;
	cvta.to.global.u64 	%rd16, %rd1;
	shl.b32 	%r71, %r67, 2;
	and.b32  	%r72, %r71, 124;
	add.s32 	%r73, %r70, %r72;
	ld.shared.u32 	%r3, [%r73];
	xor.b32  	%r74, %r72, 4;
	add.s32 	%r75, %r70, %r74;
	ld.shared.u32 	%r9, [%r75];
	shl.b32 	%r76, %r66, 2;
	mad.lo.s32 	%r77, %r64, %r61, %r67;
	add.s32 	%r78, %r77, %r76;
	mul.wide.s32 	%rd17, %r78, 2;
	add.s64 	%rd18, %rd11, %rd17;
	ld.global.nc.u16 	%rs1, [%rd18];
	// begin inline asm
	{  cvt.f32.f16 %f1, %rs1;}

	// end inline asm
	mul.f32 	%f3, %f1, 0fBFB8AA3B;
	ex2.approx.f32 	%f4, %f3;
	add.f32 	%f5, %f4, 0f3F800000;
	mov.f32 	%f6, 0fBF60028B;
	div.rn.f32 	%f7, %f6, %f5;
	ex2.approx.f32 	%f8, %f7;
	add.f32 	%f9, %f8, 0fBF800000;
	mul.wide.u32 	%rd19, %r64, 4;
	add.s64 	%rd20, %rd12, %rd19;
	ld.global.nc.u32 	%r79, [%rd20];
	mul.lo.s32 	%r80, %r79, -1640531527;
	cvt.rn.f32.s32 	%f10, %r80;
	fma.rn.f32 	%f2, %f10, 0f2B000000, %f9;
	// begin inline asm
	{  cvt.rn.f16.f32 %rs2, %f2;}

	// end inline asm
	shl.b32 	%r81, %r67, 1;
	mov.u32 	%r82, _ZZ49rwkv7_albatross_kernel_forward_w0_fp16_dither_oneI6__halfLi4EEviiiPT_PKS1_S4_S4_S4_S4_S4_S2_PKiE1w;
	add.s32 	%r83, %r82, %r81;
	st.shared.u16 	[%r83], %rs2;
	mov.u32 	%r84, _ZZ49rwkv7_albatross_kernel_forward_w0_fp16_dither_oneI6__halfLi4EEviiiPT_PKS1_S4_S4_S4_S4_S4_S2_PKiE1k;
	add.s32 	%r85, %r84, %r81;
	add.s64 	%rd21, %rd13, %rd17;
	ld.global.nc.u16 	%rs10, [%rd21];
	st.shared.u16 	[%r85], %rs10;
	mov.u32 	%r86, _ZZ49rwkv7_albatross_kernel_forward_w0_fp16_dither_oneI6__halfLi4EEviiiPT_PKS1_S4_S4_S4_S4_S4_S2_PKiE1a;
	add.s32 	%r87, %r86, %r81;
	add.s64 	%rd22, %rd14, %rd17;
	ld.global.nc.u16 	%rs11, [%rd22];
	st.shared.u16 	[%r87], %rs11;
	mov.u32 	%r88, _ZZ49rwkv7_albatross_kernel_forward_w0_fp16_dither_oneI6__halfLi4EEviiiPT_PKS1_S4_S4_S4_S4_S4_S2_PKiE1b;
	add.s32 	%r89, %r88, %r81;
	add.s64 	%rd23, %rd15, %rd17;
	ld.global.nc.u16 	%rs12, [%rd23];
	st.shared.u16 	[%r89], %rs12;
	mov.u32 	%r90, _ZZ49rwkv7_albatross_kernel_forward_w0_fp16_dither_oneI6__halfLi4EEviiiPT_PKS1_S4_S4_S4_S4_S4_S2_PKiE1r;
	add.s32 	%r91, %r90, %r81;
	add.s64 	%rd24, %rd16, %rd17;
	ld.global.nc.u16 	%rs13, [%rd24];
	st.shared.u16 	[%r91], %rs13;
	bar.sync 	0;
	mov.f64 	%fd1, 0d0000000000000000;
	// begin inline asm
	{  cvt.rn.f16.f64 %rs3, %fd1;}

	// end inline asm
	ld.shared.u32 	%r2, [_ZZ49rwkv7_albatross_kernel_forward_w0_fp16_dither_oneI6__halfLi4EEviiiPT_PKS1_S4_S4_S4_S4_S4_S2_PKiE1a];
	// begin inline asm
	{mul.f16x2 %r1,%r2,%r3;
}
	// end inline asm
	mov.b32 	%r5, {%rs3, %rs3};
	// begin inline asm
	{add.f16x2 %r4,%r5,%r1;
}
	// end inline asm
	ld.shared.u32 	%r8, [_ZZ49rwkv7_albatross_kernel_forward_w0_fp16_dither_oneI6__halfLi4EEviiiPT_PKS1_S4_S4_S4_S4_S4_S2_PKiE1a+4];
	// begin inline asm
	{mul.f16x2 %r7,%r8,%r9;
}
	// end inline asm
	// begin inline asm
	{add.f16x2 %r10,%r4,%r7;
}
	// end inline asm
	mov.b32 	{%rs5, %rs6}, %r10;
	// begin inline asm
	{add.f16 %rs4,%rs5,%rs6;
}
	// end inline asm
	add.s64 	%rd25, %rd10, %rd17;
	mov.b32 	%r23, {%rs4, %rs4};
	ld.global.nc.u16 	%rs14, [%rd25];
	mov.b32 	%r18, {%rs14, %rs14};
	ld.shared.u32 	%r15, [_ZZ49rwkv7_albatross_kernel_forward_w0_fp16_dither_oneI6__halfLi4EEviiiPT_PKS1_S4_S4_S4_S4_S4_S2_PKiE1w];
	// begin inline asm
	{mul.f16x2 %r13,%r3,%r15;
}
	// end inline asm
	ld.shared.u32 	%r17, [_ZZ49rwkv7_albatross_kernel_forward_w0_fp16_dither_oneI6__halfLi4EEviiiPT_PKS1_S4_S4_S4_S4_S4_S2_PKiE1k];
	// begin inline asm
	{mul.f16x2 %r16,%r17,%r18;
}
	// end inline asm
	// begin inline asm
	{add.f16x2 %r19,%r13,%r16;
}
	// end inline asm
	ld.shared.u32 	%r24, [_ZZ49rwkv7_albatross_kernel_forward_w0_fp16_dither_oneI6__halfLi4EEviiiPT_PKS1_S4_S4_S4_S4_S4_S2_PKiE1b];
	// begin inline asm
	{mul.f16x2 %r22,%r23,%r24;
}
	// end inline asm
	// begin inline asm
	{add.f16x2 %r25,%r19,%r22;
}
	// end inline asm
	// begin inline asm
	{add.f16x2 %r28,%r3,%r25;
}
	// end inline asm
	ld.shared.u32 	%r33, [_ZZ49rwkv7_albatross_kernel_forward_w0_fp16_dither_oneI6__halfLi4EEviiiPT_PKS1_S4_S4_S4_S4_S4_S2_PKiE1r];
	// begin inline asm
	{mul.f16x2 %r31,%r28,%r33;
}
	// end inline asm
	// begin inline asm
	{add.f16x2 %r34,%r5,%r31;
}
	// end inline asm
	ld.shared.u32 	%r39, [_ZZ49rwkv7_albatross_kernel_forward_w0_fp16_dither_oneI6__halfLi4EEviiiPT_PKS1_S4_S4_S4_S4_S4_S2_PKiE1w+4];
	// begin inline asm
	{mul.f16x2 %r37,%r9,%r39;
}
	// end inline asm
	ld.shared.u32 	%r41, [_ZZ49rwkv7_albatross_kernel_forward_w0_fp16_dither_oneI6__halfLi4EEviiiPT_PKS1_S4_S4_S4_S4_S4_S2_PKiE1k+4];
	// begin inline asm
	{mul.f16x2 %r40,%r41,%r18;
}
	// end inline asm
	// begin inline asm
	{add.f16x2 %r43,%r37,%r40;
}
	// end inline asm
	ld.shared.u32 	%r48, [_ZZ49rwkv7_albatross_kernel_forward_w0_fp16_dither_oneI6__halfLi4EEviiiPT_PKS1_S4_S4_S4_S4_S4_S2_PKiE1b+4];
	// begin inline asm
	{mul.f16x2 %r46,%r23,%r48;
}
	// end inline asm
	// begin inline asm
	{add.f16x2 %r49,%r43,%r46;
}
	// end inline asm
	// begin inline asm
	{add.f16x2 %r52,%r9,%r49;
}
	// end inline asm
	ld.shared.u32 	%r57, [_ZZ49rwkv7_albatross_kernel_forward_w0_fp16_dither_oneI6__halfLi4EEviiiPT_PKS1_S4_S4_S4_S4_S4_S2_PKiE1r+4];
	// begin inline asm
	{mul.f16x2 %r55,%r52,%r57;
}
	// end inline asm
	// begin inline asm
	{add.f16x2 %r58,%r34,%r55;
}
	// end inline asm
	mov.b32 	{%rs8, %rs9}, %r58;
	// begin inline asm
	{add.f16 %rs7,%rs8,%rs9;
}
	// end inline asm
	add.s64 	%rd26, %rd9, %rd17;
	st.global.u16 	[%rd26], %rs7;
	st.shared.u32 	[%r73], %r28;
	st.shared.u32 	[%r75], %r52;
	bar.sync 	0;
	ret;

}
	// .globl	_Z49rwkv7_albatross_kernel_forward_w0_fp16_dither_oneI6__halfLi8EEviiiPT_PKS1_S4_S4_S4_S4_S4_S2_PKi
.visible .entry _Z49rwkv7_albatross_kernel_forward_w0_fp16_dither_oneI6__halfLi8EEviiiPT_PKS1_S4_S4_S4_S4_S4_S2_PKi(
	.param .u32 _Z49rwkv7_albatross_kernel_forward_w0_fp16_dither_oneI6__halfLi8EEviiiPT_PKS1_S4_S4_S4_S4_S4_S2_PKi_param_0,
	.param .u32 _Z49rwkv7_albatross_kernel_forward_w0_fp16_dither_oneI6__halfLi8EEviiiPT_PKS1_S4_S4_S4_S4_S4_S2_PKi_param_1,
	.param .u32 _Z49rwkv7_albatross_kernel_forward_w0_fp16_dither_oneI6__halfLi8EEviiiPT_PKS1_S4_S4_S4_S4_S4_S2_PKi_param_2,
	.param .u64 .ptr .align 1 _Z49rwkv7_albatross_kernel_forward_w0_fp16_dither_oneI6__halfLi8EEviiiPT_PKS1_S4_S4_S4_S4_S4_S2_PKi_param_3,
	.param .u64 .ptr .align 1 _Z49rwkv7_albatross_kernel_forward_w0_fp16_dither_oneI6__halfLi8EEviiiPT_PKS1_S4_S4_S4_S4_S4_S2_PKi_param_4,
	.param .u64 .ptr .align 1 _Z49rwkv7_albatross_kernel_forward_w0_fp16_dither_oneI6__halfLi8EEviiiPT_PKS1_S4_S4_S4_S4_S4_S2_PKi_param_5,
	.param .u64 .ptr .align 1 _Z49rwkv7_albatross_kernel_forward_w0_fp16_dither_oneI6__halfLi8EEviiiPT_PKS1_S4_S4_S4_S4_S4_S2_PKi_param_6,
	.param .u64 .ptr .align 1 _Z49rwkv7_albatross_kernel_forward_w0_fp16_dither_oneI6__halfLi8EEviiiPT_PKS1_S4_S4_S4_S4_S4_S2_PKi_param_7,
	.param .u64 .ptr .align 1 _Z49rwkv7_albatross_kernel_forward_w0_fp16_dither_oneI6__halfLi8EEviiiPT_PKS1_S4_S4_S4_S4_S4_S2_PKi_param_8,
	.param .u64 .ptr .align 1 _Z49rwkv7_albatross_kernel_forward_w0_fp16_dither_oneI6__halfLi8EEviiiPT_PKS1_S4_S4_S4_S4_S4_S2_PKi_param_9,
	.param .u64 .ptr .align 1 _Z49rwkv7_albatross_kernel_forward_w0_fp16_dither_oneI6__halfLi8EEviiiPT_PKS1_S4_S4_S4_S4_S4_S2_PKi_param_10,
	.param .u64 .ptr .align 1 _Z49rwkv7_albatross_kernel_forward_w0_fp16_dither_oneI6__halfLi8EEviiiPT_PKS1_S4_S4_S4_S4_S4_S2_PKi_param_11
)
{
	.reg .b16 	%rs<15>;
	.reg .b32 	%r<168>;
	.reg .b32 	%f<11>;
	.reg .b64 	%rd<33>;
	.reg .b64 	%fd<2>;
	// demoted variable
	.shared .align 4 .b8 _ZZ49rwkv7_albatross_kernel_forward_w0_fp16_dither_oneI6__halfLi8EEviiiPT_PKS1_S4_S4_S4_S4_S4_S2_PKiE10state_smem[128];
	// demoted variable
	.shared .align 4 .b8 _ZZ49rwkv7_albatross_kernel_forward_w0_fp16_dither_oneI6__halfLi8EEviiiPT_PKS1_S4_S4_S4_S4_S4_S2_PKiE1r[16];
	// demoted variable
	.shared .align 4 .b8 _ZZ49rwkv7_albatross_kernel_forward_w0_fp16_dither_oneI6__halfLi8EEviiiPT_PKS1_S4_S4_S4_S4_S4_S2_PKiE1k[16];
	// demoted variable
	.shared .align 4 .b8 _ZZ49rwkv7_albatross_kernel_forward_w0_fp16_dither_oneI6__halfLi8EEviiiPT_PKS1_S4_S4_S4_S4_S4_S2_PKiE1w[16];
	// demoted variable
	.shared .align 4 .b8 _ZZ49rwkv7_albatross_kernel_forward_w0_fp16_dither_oneI6__halfLi8EEviiiPT_PKS1_S4_S4_S4_S4_S4_S2_PKiE1a[16];
	// demoted variable
	.shared .align 4 .b8 _ZZ49rwkv7_albatross_kernel_forward_w0_fp16_dither_oneI6__halfLi8EEviiiPT_PKS1_S4_S4_S4_S4_S4_S2_PKiE1b[16];
	ld.param.u32 	%r121, [_Z49rwkv7_albatross_kernel_forward_w0_fp16_dither_oneI6__halfLi8EEviiiPT_PKS1_S4_S4_S4_S4_S4_S2_PKi_param_1];
	ld.param.u32 	%r122, [_Z49rwkv7_albatross_kernel_forward_w0_fp16_dither_oneI6__halfLi8EEviiiPT_PKS1_S4_S4_S4_S4_S4_S2_PKi_param_2];
	ld.param.u64 	%rd1, [_Z49rwkv7_albatross_kernel_forward_w0_fp16_dither_oneI6__halfLi8EEviiiPT_PKS1_S4_S4_S4_S4_S4_S2_PKi_param_3];
	ld.param.u64 	%rd2, [_Z49rwkv7_albatross_kernel_forward_w0_fp16_dither_oneI6__halfLi8EEviiiPT_PKS1_S4_S4_S4_S4_S4_S2_PKi_param_4];
	ld.param.u64 	%rd3, [_Z49rwkv7_albatross_kernel_forward_w0_fp16_dither_oneI6__halfLi8EEviiiPT_PKS1_S4_S4_S4_S4_S4_S2_PKi_param_5];
	ld.param.u64 	%rd4, [_Z49rwkv7_albatross_kernel_forward_w0_fp16_dither_oneI6__halfLi8EEviiiPT_PKS1_S4_S4_S4_S4_S4_S2_PKi_param_6];
	ld.param.u64 	%rd5, [_Z49rwkv7_albatross_kernel_forward_w0_fp16_dither_oneI6__halfLi8EEviiiPT_PKS1_S4_S4_S4_S4_S4_S2_PKi_param_7];
	ld.param.u64 	%rd6, [_Z49rwkv7_albatross_kernel_forward_w0_fp16_dither_oneI6__halfLi8EEviiiPT_PKS1_S4_S4_S4_S4_S4_S2_PKi_param_8];
	ld.param.u64 	%rd7, [_Z49rwkv7_albatross_kernel_forward_w0_fp16_dither_oneI6__halfLi8EEviiiPT_PKS1_S4_S4_S4_S4_S4_S2_PKi_param_9];
	ld.param.u64 	%rd8, [_Z49rwkv7_albatross_kernel_forward_w0_fp16_dither_oneI6__halfLi8EEviiiPT_PKS1_S4_S4_S4_S4_S4_S2_PKi_param_10];
	ld.param.u64 	%rd9, [_Z49rwkv7_albatross_kernel_forward_w0_fp16_dither_oneI6__halfLi8EEviiiPT_PKS1_S4_S4_S4_S4_S4_S2_PKi_param_11];
	cvta.to.global.u64 	%rd10, %rd1;
	cvta.to.global.u64 	%rd11, %rd8;
	cvta.to.global.u64 	%rd12, %rd5;
	cvta.to.global.u64 	%rd13, %rd2;
	cvta.to.global.u64 	%rd14, %rd7;
	cvta.to.global.u64 	%rd15, %rd6;
	cvta.to.global.u64 	%rd16, %rd4;
	cvta.to.global.u64 	%rd17, %rd9;
	cvta.to.global.u64 	%rd18, %rd3;
	mov.u32 	%r123, %ctaid.x;
	div.u32 	%r124, %r123, %r122;
	mul.lo.s32 	%r125, %r124, %r122;
	sub.s32 	%r126, %r123, %r125;
	mov.u32 	%r127, %tid.x;
	mul.lo.s32 	%r128, %r124, %r121;
	shl.b32 	%r129, %r128, 3;
	shl.b32 	%r130, %r126, 6;
	add.s32 	%r131, %r129, %r130;
	mul.wide.s32 	%rd19, %r131, 2;
	add.s64 	%rd20, %rd10, %rd19;
	mul.wide.u32 	%rd21, %r127, 16;
	add.s64 	%rd22, %rd20, %rd21;
	ld.global.v4.u32 	{%r132, %r133, %r134, %r135}, [%rd22];
	shl.b32 	%r136, %r127, 4;
	mov.u32 	%r137, _ZZ49rwkv7_albatross_kernel_forward_w0_fp16_dither_oneI6__halfLi8EEviiiPT_PKS1_S4_S4_S4_S4_S4_S2_PKiE10state_smem;
	add.s32 	%r138, %r137, %r136;
	shl.b32 	%r139, %r127, 2;
	and.b32  	%r140, %r139, 124;
	add.s32 	%r141, %r138, %r140;
	st.shared.u32 	[%r141], %r132;
	xor.b32  	%r142, %r140, 4;
	add.s32 	%r143, %r138, %r142;
	st.shared.u32 	[%r143], %r133;
	xor.b32  	%r144, %r140, 8;
	add.s32 	%r145, %r138, %r144;
	st.shared.u32 	[%r145], %r134;
	xor.b32  	%r146, %r140, 12;
	add.s32 	%r147, %r138, %r146;
	st.shared.u32 	[%r147], %r135;
	bar.sync 	0;
	ld.shared.u32 	%r3, [%r141];
	ld.shared.u32 	%r9, [%r143];
	ld.shared.u32 	%r15, [%r145];
	ld.shared.u32 	%r21, [%r147];
	shl.b32 	%r148, %r126, 3;
	add.s32 	%r149, %r128, %r127;
	add.s32 	%r150, %r149, %r148;
	mul.wide.s32 	%rd23, %r150, 2;
	add.s64 	%rd24, %rd18, %rd23;
	ld.global.nc.u16 	%rs1, [%rd24];
	// begin inline asm
	{  cvt.f32.f16 %f1, %rs1;}

	// end inline asm
	mul.f32 	%f3, %f1, 0fBFB8AA3B;
	ex2.approx.f32 	%f4, %f3;
	add.f32 	%f5, %f4, 0f3F800000;
	mov.f32 	%f6, 0fBF60028B;
	div.rn.f32 	%f7, %f6, %f5;
	ex2.approx.f32 	%f8, %f7;
	add.f32 	%f9, %f8, 0fBF800000;
	mul.wide.u32 	%rd25, %r124, 4;
	add.s64 	%rd26, %rd17, %rd25;
	ld.global.nc.u32 	%r151, [%rd26];
	mul.lo.s32 	%r152, %r151, -1640531527;
	cvt.rn.f32.s32 	%f10, %r152;
	fma.rn.f32 	%f2, %f10, 0f2B000000, %f9;
	// begin inline asm
	{  cvt.rn.f16.f32 %rs2, %f2;}

	// end inline asm
	shl.b32 	%r153, %r127, 1;
	mov.u32 	%r154, _ZZ49rwkv7_albatross_kernel_forward_w0_fp16_dither_oneI6__halfLi8EEviiiPT_PKS1_S4_S4_S4_S4_S4_S2_PKiE1w;
	add.s32 	%r155, %r154, %r153;
	st.shared.u16 	[%r155], %rs2;
	mov.u32 	%r156, _ZZ49rwkv7_albatross_kernel_forward_w0_fp16_dither_oneI6__halfLi8EEviiiPT_PKS1_S4_S4_S4_S4_S4_S2_PKiE1k;
	add.s32 	%r157, %r156, %r153;
	add.s64 	%rd27, %rd16, %rd23;
	ld.global.nc.u16 	%rs10, [%rd27];
	st.shared.u16 	[%r157], %rs10;
	mov.u32 	%r158, _ZZ49rwkv7_albatross_kernel_forward_w0_fp16_dither_oneI6__halfLi8EEviiiPT_PKS1_S4_S4_S4_S4_S4_S2_PKiE1a;
	add.s32 	%r159, %r158, %r153;
	add.s64 	%rd28, %rd15, %rd23;
	ld.global.nc.u16 	%rs11, [%rd28];
	st.shared.u16 	[%r159], %rs11;
	mov.u32 	%r160, _ZZ49rwkv7_albatross_kernel_forward_w0_fp16_dither_oneI6__halfLi8EEviiiPT_PKS1_S4_S4_S4_S4_S4_S2_PKiE1b;
	add.s32 	%r161, %r160, %r153;
	add.s64 	%rd29, %rd14, %rd23;
	ld.global.nc.u16 	%rs12, [%rd29];
	st.shared.u16 	[%r161], %rs12;
	mov.u32 	%r162, _ZZ49rwkv7_albatross_kernel_forward_w0_fp16_dither_oneI6__halfLi8EEviiiPT_PKS1_S4_S4_S4_S4_S4_S2_PKiE1r;
	add.s32 	%r163, %r162, %r153;
	add.s64 	%rd30, %rd13, %rd23;
	ld.global.nc.u16 	%rs13, [%rd30];
	st.shared.u16 	[%r163], %rs13;
	bar.sync 	0;
	mov.f64 	%fd1, 0d0000000000000000;
	// begin inline asm
	{  cvt.rn.f16.f64 %rs3, %fd1;}

	// end inline asm
	ld.shared.u32 	%r2, [_ZZ49rwkv7_albatross_kernel_forward_w0_fp16_dither_oneI6__halfLi8EEviiiPT_PKS1_S4_S4_S4_S4_S4_S2_PKiE1a];
	// begin inline asm
	{mul.f16x2 %r1,%r2,%r3;
}
	// end inline asm
	mov.b32 	%r5, {%rs3, %rs3};
	// begin inline asm
	{add.f16x2 %r4,%r5,%r1;
}
	// end inline asm
	ld.shared.u32 	%r8, [_ZZ49rwkv7_albatross_kernel_forward_w0_fp16_dither_oneI6__halfLi8EEviiiPT_PKS1_S4_S4_S4_S4_S4_S2_PKiE1a+4];
	// begin inline asm
	{mul.f16x2 %r7,%r8,%r9;
}
	// end inline asm
	// begin inline asm
	{add.f16x2 %r10,%r4,%r7;
}
	// end inline asm
	ld.shared.u32 	%r14, [_ZZ49rwkv7_albatross_kernel_forward_w0_fp16_dither_oneI6__halfLi8EEviiiPT_PKS1_S4_S4_S4_S4_S4_S2_PKiE1a+8];
	// begin inline asm
	{mul.f16x2 %r13,%r14,%r15;
}
	// end inline asm
	// begin inline asm
	{add.f16x2 %r16,%r10,%r13;
}
	// end inline asm
	ld.shared.u32 	%r20, [_ZZ49rwkv7_albatross_kernel_forward_w0_fp16_dither_oneI6__halfLi8EEviiiPT_PKS1_S4_S4_S4_S4_S4_S2_PKiE1a+12];
	// begin inline asm
	{mul.f16x2 %r19,%r20,%r21;
}
	// end inline asm
	// begin inline asm
	{add.f16x2 %r22,%r16,%r19;
}
	// end inline asm
	mov.b32 	{%rs5, %rs6}, %r22;
	// begin inline asm
	{add.f16 %rs4,%rs5,%rs6;
}
	// end inline asm
	add.s64 	%rd31, %rd12, %rd23;
	mov.b32 	%r35, {%rs4, %rs4};
	ld.global.nc.u16 	%rs14, [%rd31];
	mov.b32 	%r30, {%rs14, %rs14};
	ld.shared.u32 	%r27, [_ZZ49rwkv7_albatross_kernel_forward_w0_fp16_dither_oneI6__halfLi8EEviiiPT_PKS1_S4_S4_S4_S4_S4_S2_PKiE1w];
	// begin inline asm
	{mul.f16x2 %r25,%r3,%r27;
}
	// end inline asm
	ld.shared.u32 	%r29, [_ZZ49rwkv7_albatross_kernel_forward_w0_fp16_dither_oneI6__halfLi8EEviiiPT_PKS1_S4_S4_S4_S4_S4_S2_PKiE1k];
	// begin inline asm
	{mul.f16x2 %r28,%r29,%r30;
}
	// end inline asm
	// begin inline asm
	{add.f16x2 %r31,%r25,%r28;
}
	// end inline asm
	ld.shared.u32 	%r36, [_ZZ49rwkv7_albatross_kernel_forward_w0_fp16_dither_oneI6__halfLi8EEviiiPT_PKS1_S4_S4_S4_S4_S4_S2_PKiE1b];
	// begin inline asm
	{mul.f16x2 %r34,%r35,%r36;
}
	// end inline asm
	// begin inline asm
	{add.f16x2 %r37,%r31,%r34;
}
	// end inline asm
	// begin inline asm
	{add.f16x2 %r40,%r3,%r37;
}
	// end inline asm
	ld.shared.u32 	%r45, [_ZZ49rwkv7_albatross_kernel_forward_w0_fp16_dither_oneI6__halfLi8EEviiiPT_PKS1_S4_S4_S4_S4_S4_S2_PKiE1r];
	// begin inline asm
	{mul.f16x2 %r43,%r40,%r45;
}
	// end inline asm
	// begin inline asm
	{add.f16x2 %r46,%r5,%r43;
}
	// end inline asm
	ld.shared.u32 	%r51, [_ZZ49rwkv7_albatross_kernel_forward_w0_fp16_dither_oneI6__halfLi8EEviiiPT_PKS1_S4_S4_S4_S4_S4_S2_PKiE1w+4];
	// begin inline asm
	{mul.f16x2 %r49,%r9,%r51;
}
	// end inline asm
	ld.shared.u32 	%r53, [_ZZ49rwkv7_albatross_kernel_forward_w0_fp16_dither_oneI6__halfLi8EEviiiPT_PKS1_S4_S4_S4_S4_S4_S2_PKiE1k+4];
	// begin inline asm
	{mul.f16x2 %r52,%r53,%r30;
}
	// end inline asm
	// begin inline asm
	{add.f16x2 %r55,%r49,%r52;
}
	// end inline asm
	ld.shared.u32 	%r60, [_ZZ49rwkv7_albatross_kernel_forward_w0_fp16_dither_oneI6__halfLi8EEviiiPT_PKS1_S4_S4_S4_S4_S4_S2_PKiE1b+4];
	// begin inline asm
	{mul.f16x2 %r58,%r35,%r60;
}
	// end inline asm
	// begin inline asm
	{add.f16x2 %r61,%r55,%r58;
}
	// end inline asm
	// begin inline asm
	{add.f16x2 %r64,%r9,%r61;
}
	// end inline asm
	ld.shared.u32 	%r69, [_ZZ49rwkv7_albatross_kernel_forward_w0_fp16_dither_oneI6__halfLi8EEviiiPT_PKS1_S4_S4_S4_S4_S4_S2_PKiE1r+4];
	// begin inline asm
	{mul.f16x2 %r67,%r64,%r69;
}
	// end inline asm
	// begin inline asm
	{add.f16x2 %r70,%r46,%r67;
}
	// end inline asm
	ld.shared.u32 	%r75, [_ZZ49rwkv7_albatross_kernel_forward_w0_fp16_dither_oneI6__halfLi8EEviiiPT_PKS1_S4_S4_S4_S4_S4_S2_PKiE1w+8];
	// begin inline asm
	{mul.f16x2 %r73,%r15,%r75;
}
	// end inline asm
	ld.shared.u32 	%r77, [_ZZ49rwkv7_albatross_kernel_forward_w0_fp16_dither_oneI6__halfLi8EEviiiPT_PKS1_S4_S4_S4_S4_S4_S2_PKiE1k+8];
	// begin inline asm
	{mul.f16x2 %r76,%r77,%r30;
}
	// end inline asm
	// begin inline asm
	{add.f16x2 %r79,%r73,%r76;
}
	// end inline asm
	ld.shared.u32 	%r84, [_ZZ49rwkv7_albatross_kernel_forward_w0_fp16_dither_oneI6__halfLi8EEviiiPT_PKS1_S4_S4_S4_S4_S4_S2_PKiE1b+8];
	// begin inline asm
	{mul.f16x2 %r82,%r35,%r84;
}
	// end inline asm
	// begin inline asm
	{add.f16x2 %r85,%r79,%r82;
}
	// end inline asm
	// begin inline asm
	{add.f16x2 %r88,%r15,%r85;
}
	// end inline asm
	ld.shared.u32 	%r93, [_ZZ49rwkv7_albatross_kernel_forward_w0_fp16_dither_oneI6__halfLi8EEviiiPT_PKS1_S4_S4_S4_S4_S4_S2_PKiE1r+8];
	// begin inline asm
	{mul.f16x2 %r91,%r88,%r93;
}
	// end inline asm
	// begin inline asm
	{add.f16x2 %r94,%r70,%r91;
}
	// end inline asm
	ld.shared.u32 	%r99, [_ZZ49rwkv7_albatross_kernel_forward_w0_fp16_dither_oneI6__halfLi8EEviiiPT_PKS1_S4_S4_S4_S4_S4_S2_PKiE1w+12];
	// begin inline asm
	{mul.f16x2 %r97,%r21,%r99;
}
	// end inline asm
	ld.shared.u32 	%r101, [_ZZ49rwkv7_albatross_kernel_forward_w0_fp16_dither_oneI6__halfLi8EEviiiPT_PKS1_S4_S4_S4_S4_S4_S2_PKiE1k+12];
	// begin inline asm
	{mul.f16x2 %r100,%r101,%r30;
}
	// end inline asm
	// begin inline asm
	{add.f16x2 %r103,%r97,%r100;
}
	// end inline asm
	ld.shared.u32 	%r108, [_ZZ49rwkv7_albatross_kernel_forward_w0_fp16_dither_oneI6__halfLi8EEviiiPT_PKS1_S4_S4_S4_S4_S4_S2_PKiE1b+12];
	// begin inline asm
	{mul.f16x2 %r106,%r35,%r108;
}
	// end inline asm
	// begin inline asm
	{add.f16x2 %r109,%r103,%r106;
}
	// end inline asm
	// begin inline asm
	{add.f16x2 %r112,%r21,%r109;
}
	// end inline asm
	ld.shared.u32 	%r117, [_ZZ49rwkv7_albatross_kernel_forward_w0_fp16_dither_oneI6__halfLi8EEviiiPT_PKS1_S4_S4_S4_S4_S4_S2_PKiE1r+12];
	// begin inline asm
	{mul.f16x2 %r115,%r112,%r117;
}
	// end inline asm
	// begin inline asm
	{add.f16x2 %r118,%r94,%r115;
}
	// end inline asm
	mov.b32 	{%rs8, %rs9}, %r118;
	// begin inline asm
	{add.f16 %rs7,%rs8,%rs9;
}
	// end inline asm
	add.s64 	%rd32, %rd11, %rd23;
	st.global.u16 	[%rd32], %rs7;
	st.shared.u32 	[%r141], %r40;
	st.shared.u32 	[%r143], %r64;
	st.shared.u32 	[%r145], %r88;
	st.shared.u32 	[%r147], %r112;
	bar.sync 	0;
	ld.shared.u32 	%r164, [%r141];
	ld.shared.u32 	%r165, [%r143];
	ld.shared.u32 	%r166, [%r145];
	ld.shared.u32 	%r167, [%r147];
	st.global.v4.u32 	[%rd22], {%r164, %r165, %r166, %r167};
	ret;

}
	// .globl	_Z49rwkv7_albatross_kernel_forward_w0_fp16_dither_oneI6__halfLi16EEviiiPT_PKS1_S4_S4_S4_S4_S4_S2_PKi
.visible .entry _Z49rwkv7_albatross_kernel_forward_w0_fp16_dither_oneI6__halfLi16EEviiiPT_PKS1_S4_S4_S4_S4_S4_S2_PKi(
	.param .u32 _Z49rwkv7_albatross_kernel_forward_w0_fp16_dither_oneI6__halfLi16EEviiiPT_PKS1_S4_S4_S4_S4_S4_S2_PKi_param_0,
	.param .u32 _Z49rwkv7_albatross_kernel_forward_w0_fp16_dither_oneI6__halfLi16EEviiiPT_PKS1_S4_S4_S4_S4_S4_S2_PKi_param_1,
	.param .u32 _Z49rwkv7_albatross_kernel_forward_w0_fp16_dither_oneI6__halfLi16EEviiiPT_PKS1_S4_S4_S4_S4_S4_S2_PKi_param_2,
	.param .u64 .ptr .align 1 _Z49rwkv7_albatross_kernel_forward_w0_fp16_dither_oneI6__halfLi16EEviiiPT_PKS1_S4_S4_S4_S4_S4_S2_PKi_param_3,
	.param .u64 .ptr .align 1 _Z49rwkv7_albatross_kernel_forward_w0_fp16_dither_oneI6__halfLi16EEviiiPT_PKS1_S4_S4_S4_S4_S4_S2_PKi_param_4,
	.param .u64 .ptr .align 1 _Z49rwkv7_albatross_kernel_forward_w0_fp16_dither_oneI6__halfLi16EEviiiPT_PKS1_S4_S4_S4_S4_S4_S2_PKi_param_5,
	.param .u64 .ptr .align 1 _Z49rwkv7_albatross_kernel_forward_w0_fp16_dither_oneI6__halfLi16EEviiiPT_PKS1_S4_S4_S4_S4_S4_S2_PKi_param_6,
	.param .u64 .ptr .align 1 _Z49rwkv7_albatross_kernel_forward_w0_fp16_dither_oneI6__halfLi16EEviiiPT_PKS1_S4_S4_S4_S4_S4_S2_PKi_param_7,
	.param .u64 .ptr .align 1 _Z49rwkv7_albatross_kernel_forward_w0_fp16_dither_oneI6__halfLi16EEviiiPT_PKS1_S4_S4_S4_S4_S4_S2_PKi_param_8,
	.param .u64 .ptr .align 1 _Z49rwkv7_albatross_kernel_forward_w0_fp16_dither_oneI6__halfLi16EEviiiPT_PKS1_S4_S4_S4_S4_S4_S2_PKi_param_9,
	.param .u64 .ptr .align 1 _Z49rwkv7_albatross_kernel_forward_w0_fp16_dither_oneI6__halfLi16EEviiiPT_PKS1_S4_S4_S4_S4_S4_S2_PKi_param_10,
	.param .u64 .ptr .align 1 _Z49rwkv7_albatross_kernel_forward_w0_fp16_dither_oneI6__halfLi16EEviiiPT_PKS1_S4_S4_S4_S4_S4_S2_PKi_param_11
)
{
	.reg .b16 	%rs<15>;
	.reg .b32 	%r<338>;
	.reg .b32 	%f<11>;
	.reg .b64 	%rd<33>;
	.reg .b64 	%fd<2>;
	// demoted variable
	.shared .align 4 .b8 _ZZ49rwkv7_albatross_kernel_forward_w0_fp16_dither_oneI6__halfLi16EEviiiPT_PKS1_S4_S4_S4_S4_S4_S2_PKiE10state_smem[512];
	// demoted variable
	.shared .align 4 .b8 _ZZ49rwkv7_albatross_kernel_forward_w0_fp16_dither_oneI6__halfLi16EEviiiPT_PKS1_S4_S4_S4_S4_S4_S2_PKiE1r[32];
	// demoted variable
	.shared .align 4 .b8 _ZZ49rwkv7_albatross_kernel_forward_w0_fp16_dither_oneI6__halfLi16EEviiiPT_PKS1_S4_S4_S4_S4_S4_S2_PKiE1k[32];
	// demoted variable
	.shared .align 4 .b8 _ZZ49rwkv7_albatross_kernel_forward_w0_fp16_dither_oneI6__halfLi16EEviiiPT_PKS1_S4_S4_S4_S4_S4_S2_PKiE1w[32];
	// demoted variable
	.shared .align 4 .b8 _ZZ49rwkv7_albatross_kernel_forward_w0_fp16_dither_oneI6__halfLi16EEviiiPT_PKS1_S4_S4_S4_S4_S4_S2_PKiE1a[32];
	// demoted variable
	.shared .align 4 .b8 _ZZ49rwkv7_albatross_kernel_forward_w0_fp16_dither_oneI6__halfLi16EEviiiPT_PKS1_S4_S4_S4_S4_S4_S2_PKiE1b[32];
	ld.param.u32 	%r241, [_Z49rwkv7_albatross_kernel_forward_w0_fp16_dither_oneI6__halfLi16EEviiiPT_PKS1_S4_S4_S4_S4_S4_S2_PKi_param_1];
	ld.param.u32 	%r242, [_Z49rwkv7_albatross_kernel_forward_w0_fp16_dither_oneI6__halfLi16EEviiiPT_PKS1_S4_S4_S4_S4_S4_S2_PKi_param_2];
	ld.param.u64 	%rd1, [_Z49rwkv7_albatross_kernel_forward_w0_fp16_dither_oneI6__halfLi16EEviiiPT_PKS1_S4_S4_S4_S4_S4_S2_PKi_param_3];
	ld.param.u64 	%rd2, [_Z49rwkv7_albatross_kernel_forward_w0_fp16_dither_oneI6__halfLi16EEviiiPT_PKS1_S4_S4_S4_S4_S4_S2_PKi_param_4];
	ld.param.u64 	%rd3, [_Z49rwkv7_albatross_kernel_forward_w0_fp16_dither_oneI6__halfLi16EEviiiPT_PKS1_S4_S4_S4_S4_S4_S2_PKi_param_5];
	ld.param.u64 	%rd4, [_Z49rwkv7_albatross_kernel_forward_w0_fp16_dither_oneI6__halfLi16EEviiiPT_PKS1_S4_S4_S4_S4_S4_S2_PKi_param_6];
	ld.param.u64 	%rd5, [_Z49rwkv7_albatross_kernel_forward_w0_fp16_dither_oneI6__halfLi16EEviiiPT_PKS1_S4_S4_S4_S4_S4_S2_PKi_param_7];
	ld.param.u64 	%rd6, [_Z49rwkv7_albatross_kernel_forward_w0_fp16_dither_oneI6__halfLi16EEviiiPT_PKS1_S4_S4_S4_S4_S4_S2_PKi_param_8];
	ld.param.u64 	%rd7, [_Z49rwkv7_albatross_kernel_forward_w0_fp16_dither_oneI6__halfLi16EEviiiPT_PKS1_S4_S4_S4_S4_S4_S2_PKi_param_9];
	ld.param.u64 	%rd8, [_Z49rwkv7_albatross_kernel_forward_w0_fp16_dither_oneI6__halfLi16EEviiiPT_PKS1_S4_S4_S4_S4_S4_S2_PKi_param_10];
	ld.param.u64 	%rd9, [_Z49rwkv7_albatross_kernel_forward_w0_fp16_dither_oneI6__halfLi16EEviiiPT_PKS1_S4_S4_S4_S4_S4_S2_PKi_param_11];
	cvta.to.global.u64 	%rd10, %rd1;
	cvta.to.global.u64 	%rd11, %rd8;
	cvta.to.global.u64 	%rd12, %rd5;
	cvta.to.global.u64 	%rd13, %rd2;
	cvta.to.global.u64 	%rd14, %rd7;
	cvta.to.global.u64 	%rd15, %rd6;
	cvta.to.global.u64 	%rd16, %rd4;
	cvta.to.global.u64 	%rd17, %rd9;
	cvta.to.global.u64 	%rd18, %rd3;
	mov.u32 	%r243, %ctaid.x;
	div.u32 	%r244, %r243, %r242;
	mul.lo.s32 	%r245, %r244, %r242;
	sub.s32 	%r246, %r243, %r245;
	mov.u32 	%r247, %tid.x;
	mul.lo.s32 	%r248, %r244, %r241;
	shl.b32 	%r249, %r248, 4;
	shl.b32 	%r250, %r246, 8;
	add.s32 	%r251, %r249, %r250;
	mul.wide.s32 	%rd19, %r251, 2;
	add.s64 	%rd20, %rd10, %rd19;
	shr.u32 	%r252, %r247, 1;
	shl.b32 	%r253, %r247, 2;
	and.b32  	%r254, %r253, 4;
	mul.wide.u32 	%rd21, %r247, 16;
	add.s64 	%rd22, %rd20, %rd21;
	ld.global.v4.u32 	{%r255, %r256, %r257, %r258}, [%rd22];
	and.b32  	%r259, %r252, 31;
	shl.b32 	%r260, %r252, 5;
	mov.u32 	%r261, _ZZ49rwkv7_albatross_kernel_forward_w0_fp16_dither_oneI6__halfLi16EEviiiPT_PKS1_S4_S4_S4_S4_S4_S2_PKiE10state_smem;
	add.s32 	%r262, %r261, %r260;
	xor.b32  	%r263, %r254, %r259;
	shl.b32 	%r264, %r263, 2;
	add.s32 	%r265, %r262, %r264;
	st.shared.u32 	[%r265], %r255;
	or.b32  	%r266, %r254, 1;
	xor.b32  	%r267, %r266, %r259;
	shl.b32 	%r268, %r267, 2;
	add.s32 	%r269, %r262, %r268;
	st.shared.u32 	[%r269], %r256;
	or.b32  	%r270, %r254, 2;
	xor.b32  	%r271, %r270, %r259;
	shl.b32 	%r272, %r271, 2;
	add.s32 	%r273, %r262, %r272;
	st.shared.u32 	[%r273], %r257;
	or.b32  	%r274, %r254, 3;
	xor.b32  	%r275, %r274, %r259;
	shl.b32 	%r276, %r275, 2;
	add.s32 	%r277, %r262, %r276;
	st.shared.u32 	[%r277], %r258;
	ld.global.v4.u32 	{%r278, %r279, %r280, %r281}, [%rd22+256];
	add.s32 	%r282, %r252, 8;
	and.b32  	%r283, %r282, 31;
	xor.b32  	%r284, %r254, %r283;
	shl.b32 	%r285, %r284, 2;
	add.s32 	%r286, %r262, %r285;
	st.shared.u32 	[%r286+256], %r278;
	xor.b32  	%r287, %r266, %r283;
	shl.b32 	%r288, %r287, 2;
	add.s32 	%r289, %r262, %r288;
	st.shared.u32 	[%r289+256], %r279;
	xor.b32  	%r290, %r270, %r283;
	shl.b32 	%r291, %r290, 2;
	add.s32 	%r292, %r262, %r291;
	st.shared.u32 	[%r292+256], %r280;
	xor.b32  	%r293, %r274, %r283;
	shl.b32 	%r294, %r293, 2;
	add.s32 	%r295, %r262, %r294;
	st.shared.u32 	[%r295+256], %r281;
	bar.sync 	0;
	shl.b32 	%r296, %r247, 5;
	add.s32 	%r297, %r261, %r296;
	and.b32  	%r298, %r253, 124;
	add.s32 	%r299, %r297, %r298;
	ld.shared.u32 	%r3, [%r299];
	xor.b32  	%r300, %r298, 4;
	add.s32 	%r301, %r297, %r300;
	ld.shared.u32 	%r9, [%r301];
	xor.b32  	%r302, %r298, 8;
	add.s32 	%r303, %r297, %r302;
	ld.shared.u32 	%r15, [%r303];
	xor.b32  	%r304, %r298, 12;
	add.s32 	%r305, %r297, %r304;
	ld.shared.u32 	%r21, [%r305];
	xor.b32  	%r306, %r298, 16;
	add.s32 	%r307, %r297, %r306;
	ld.shared.u32 	%r27, [%r307];
	xor.b32  	%r308, %r298, 20;
	add.s32 	%r309, %r297, %r308;
	ld.shared.u32 	%r33, [%r309];
	xor.b32  	%r310, %r298, 24;
	add.s32 	%r311, %r297, %r310;
	ld.shared.u32 	%r39, [%r311];
	xor.b32  	%r312, %r298, 28;
	add.s32 	%r313, %r297, %r312;
	ld.shared.u32 	%r45, [%r313];
	shl.b32 	%r314, %r246, 4;
	add.s32 	%r315, %r248, %r247;
	add.s32 	%r316, %r315, %r314;
	mul.wide.s32 	%rd23, %r316, 2;
	add.s64 	%rd24, %rd18, %rd23;
	ld.global.nc.u16 	%rs1, [%rd24];
	// begin inline asm
	{  cvt.f32.f16 %f1, %rs1;}

	// end inline asm
	mul.f32 	%f3, %f1, 0fBFB8AA3B;
	ex2.approx.f32 	%f4, %f3;
	add.f32 	%f5, %f4, 0f3F800000;
	mov.f32 	%f6, 0fBF60028B;
	div.rn.f32 	%f7, %f6, %f5;
	ex2.approx.f32 	%f8, %f7;
	add.f32 	%f9, %f8, 0fBF800000;
	mul.wide.u32 	%rd25, %r244, 4;
	add.s64 	%rd26, %rd17, %rd25;
	ld.global.nc.u32 	%r317, [%rd26];
	mul.lo.s32 	%r318, %r317, -1640531527;
	cvt.rn.f32.s32 	%f10, %r318;
	fma.rn.f32 	%f2, %f10, 0f2B000000, %f9;
	// begin inline asm
	{  cvt.rn.f16.f32 %rs2, %f2;}

	// end inline asm
	shl.b32 	%r319, %r247, 1;
	mov.u32 	%r320, _ZZ49rwkv7_albatross_kernel_forward_w0_fp16_dither_oneI6__halfLi16EEviiiPT_PKS1_S4_S4_S4_S4_S4_S2_PKiE1w;
	add.s32 	%r321, %r320, %r319;
	st.shared.u16 	[%r321], %rs2;
	mov.u32 	%r322, _ZZ49rwkv7_albatross_kernel_forward_w0_fp16_dither_oneI6__halfLi16EEviiiPT_PKS1_S4_S4_S4_S4_S4_S2_PKiE1k;
	add.s32 	%r323, %r322, %r319;
	add.s64 	%rd27, %rd16, %rd23;
	ld.global.nc.u16 	%rs10, [%rd27];
	st.shared.u16 	[%r323], %rs10;
	mov.u32 	%r324, _ZZ49rwkv7_albatross_kernel_forward_w0_fp16_dither_oneI6__halfLi16EEviiiPT_PKS1_S4_S4_S4_S4_S4_S2_PKiE1a;
	add.s32 	%r325, %r324, %r319;
	add.s64 	%rd28, %rd15, %rd23;
	ld.global.nc.u16 	%rs11, [%rd28];
	st.shared.u16 	[%r325], %rs11;
	mov.u32 	%r326, _ZZ49rwkv7_albatross_kernel_forward_w0_fp16_dither_oneI6__halfLi16EEviiiPT_PKS1_S4_S4_S4_S4_S4_S2_PKiE1b;
	add.s32 	%r327, %r326, %r319;
	add.s64 	%rd29, %rd14, %rd23;
	ld.global.nc.u16 	%rs12, [%rd29];
	st.shared.u16 	[%r327], %rs12;
	mov.u32 	%r328, _ZZ49rwkv7_albatross_kernel_forward_w0_fp16_dither_oneI6__halfLi16EEviiiPT_PKS1_S4_S4_S4_S4_S4_S2_PKiE1r;
	add.s32 	%r329, %r328, %r319;
	add.s64 	%rd30, %rd13, %rd23;
	ld.global.nc.u16 	%rs13, [%rd30];
	st.shared.u16 	[%r329], %rs13;
	bar.sync 	0;
	mov.f64 	%fd1, 0d0000000000000000;
	// begin inline asm
	{  cvt.rn.f16.f64 %rs3, %fd1;}

	// end inline asm
	ld.shared.u32 	%r2, [_ZZ49rwkv7_albatross_kernel_forward_w0_fp16_dither_oneI6__halfLi16EEviiiPT_PKS1_S4_S4_S4_S4_S4_S2_PKiE1a];
	// begin inline asm
	{mul.f16x2 %r1,%r2,%r3;
}
	// end inline asm
	mov.b32 	%r5, {%rs3, %rs3};
	// begin inline asm
	{add.f16x2 %r4,%r5,%r1;
}
	// end inline asm
	ld.shared.u32 	%r8, [_ZZ49rwkv7_albatross_kernel_forward_w0_fp16_dither_oneI6__halfLi16EEviiiPT_PKS1_S4_S4_S4_S4_S4_S2_PKiE1a+4];
	// begin inline asm
	{mul.f16x2 %r7,%r8,%r9;
}
	// end inline asm
	// begin inline asm
	{add.f16x2 %r10,%r4,%r7;
}
	// end inline asm
	ld.shared.u32 	%r14, [_ZZ49rwkv7_albatross_kernel_forward_w0_fp16_dither_oneI6__halfLi16EEviiiPT_PKS1_S4_S4_S4_S4_S4_S2_PKiE1a+8];
	// begin inline asm
	{mul.f16x2 %r13,%r14,%r15;
}
	// end inline asm
	// begin inline asm
	{add.f16x2 %r16,%r10,%r13;
}
	// end inline asm
	ld.shared.u32 	%r20, [_ZZ49rwkv7_albatross_kernel_forward_w0_fp16_dither_oneI6__halfLi16EEviiiPT_PKS1_S4_S4_S4_S4_S4_S2_PKiE1a+12];
	// begin inline asm
	{mul.f16x2 %r19,%r20,%r21;
}
	// end inline asm
	// begin inline asm
	{add.f16x2 %r22,%r16,%r19;
}
	// end inline asm
	ld.shared.u32 	%r26, [_ZZ49rwkv7_albatross_kernel_forward_w0_fp16_dither_oneI6__halfLi16EEviiiPT_PKS1_S4_S4_S4_S4_S4_S2_PKiE1a+16];
	// begin inline asm
	{mul.f16x2 %r25,%r26,%r27;
}
	// end inline asm
	// begin inline asm
	{add.f16x2 %r28,%r22,%r25;
}
	// end inline asm
	ld.shared.u32 	%r32, [_ZZ49rwkv7_albatross_kernel_forward_w0_fp16_dither_oneI6__halfLi16EEviiiPT_PKS1_S4_S4_S4_S4_S4_S2_PKiE1a+20];
	// begin inline asm
	{mul.f16x2 %r31,%r32,%r33;
}
	// end inline asm
	// begin inline asm
	{add.f16x2 %r34,%r28,%r31;
}
	// end inline asm
	ld.shared.u32 	%r38, [_ZZ49rwkv7_albatross_kernel_forward_w0_fp16_dither_oneI6__halfLi16EEviiiPT_PKS1_S4_S4_S4_S4_S4_S2_PKiE1a+24];
	// begin inline asm
	{mul.f16x2 %r37,%r38,%r39;
}
	// end inline asm
	// begin inline asm
	{add.f16x2 %r40,%r34,%r37;
}
	// end inline asm
	ld.shared.u32 	%r44, [_ZZ49rwkv7_albatross_kernel_forward_w0_fp16_dither_oneI6__halfLi16EEviiiPT_PKS1_S4_S4_S4_S4_S4_S2_PKiE1a+28];
	// begin inline asm
	{mul.f16x2 %r43,%r44,%r45;
}
	// end inline asm
	// begin inline asm
	{add.f16x2 %r46,%r40,%r43;
}
	// end inline asm
	mov.b32 	{%rs5, %rs6}, %r46;
	// begin inline asm
	{add.f16 %rs4,%rs5,%rs6;
}
	// end inline asm
	add.s64 	%rd31, %rd12, %rd23;
	mov.b32 	%r59, {%rs4, %rs4};
	ld.global.nc.u16 	%rs14, [%rd31];
	mov.b32 	%r54, {%rs14, %rs14};
	ld.shared.u32 	%r51, [_ZZ49rwkv7_albatross_kernel_forward_w0_fp16_dither_oneI6__halfLi16EEviiiPT_PKS1_S4_S4_S4_S4_S4_S2_PKiE1w];
	// begin inline asm
	{mul.f16x2 %r49,%r3,%r51;
}
	// end inline asm
	ld.shared.u32 	%r53, [_ZZ49rwkv7_albatross_kernel_forward_w0_fp16_dither_oneI6__halfLi16EEviiiPT_PKS1_S4_S4_S4_S4_S4_S2_PKiE1k];
	// begin inline asm
	{mul.f16x2 %r52,%r53,%r54;
}
	// end inline asm
	// begin inline asm
	{add.f16x2 %r55,%r49,%r52;
}
	// end inline asm
	ld.shared.u32 	%r60, [_ZZ49rwkv7_albatross_kernel_forward_w0_fp16_dither_oneI6__halfLi16EEviiiPT_PKS1_S4_S4_S4_S4_S4_S2_PKiE1b];
	// begin inline asm
	{mul.f16x2 %r58,%r59,%r60;
}
	// end inline asm
	// begin inline asm
	{add.f16x2 %r61,%r55,%r58;
}
	// end inline asm
	// begin inline asm
	{add.f16x2 %r64,%r3,%r61;
}
	// end inline asm
	ld.shared.u32 	%r69, [_ZZ49rwkv7_albatross_kernel_forward_w0_fp16_dither_oneI6__halfLi16EEviiiPT_PKS1_S4_S4_S4_S4_S4_S2_PKiE1r];
	// begin inline asm
	{mul.f16x2 %r67,%r64,%r69;
}
	// end inline asm
	// begin inline asm
	{add.f16x2 %r70,%r5,%r67;
}
	// end inline asm
	ld.shared.u32 	%r75, [_ZZ49rwkv7_albatross_kernel_forward_w0_fp16_dither_oneI6__halfLi16EEviiiPT_PKS1_S4_S4_S4_S4_S4_S2_PKiE1w+4];
	// begin inline asm
	{mul.f16x2 %r73,%r9,%r75;
}
	// end inline asm
	ld.shared.u32 	%r77, [_ZZ49rwkv7_albatross_kernel_forward_w0_fp16_dither_oneI6__halfLi16EEviiiPT_PKS1_S4_S4_S4_S4_S4_S2_PKiE1k+4];
	// begin inline asm
	{mul.f16x2 %r76,%r77,%r54;
}
	// end inline asm
	// begin inline asm
	{add.f16x2 %r79,%r73,%r76;
}
	// end inline asm
	ld.shared.u32 	%r84, [_ZZ49rwkv7_albatross_kernel_forward_w0_fp16_dither_oneI6__halfLi16EEviiiPT_PKS1_S4_S4_S4_S4_S4_S2_PKiE1b+4];
	// begin inline asm
	{mul.f16x2 %r82,%r59,%r84;
}
	// end inline asm
	// begin inline asm
	{add.f16x2 %r85,%r79,%r82;
}
	// end inline asm
	// begin inline asm
	{add.f16x2 %r88,%r9,%r85;
}
	// end inline asm
	ld.shared.u32 	%r93, [_ZZ49rwkv7_albatross_kernel_forward_w0_fp16_dither_oneI6__halfLi16EEviiiPT_PKS1_S4_S4_S4_S4_S4_S2_PKiE1r+4];
	// begin inline asm
	{mul.f16x2 %r91,%r88,%r93;
}
	// end inline asm
	// begin inline asm
	{add.f16x2 %r94,%r70,%r91;
}
	// end inline asm
	ld.shared.u32 	%r99, [_ZZ49rwkv7_albatross_kernel_forward_w0_fp16_dither_oneI6__halfLi16EEviiiPT_PKS1_S4_S4_S4_S4_S4_S2_PKiE1w+8];
	// begin inline asm
	{mul.f16x2 %r97,%r15,%r99;
}
	// end inline asm
	ld.shared.u32 	%r101, [_ZZ49rwkv7_albatross_kernel_forward_w0_fp16_dither_oneI6__halfLi16EEviiiPT_PKS1_S4_S4_S4_S4_S4_S2_PKiE1k+8];
	// begin inline asm
	{mul.f16x2 %r100,%r101,%r54;
}
	// end inline asm
	// begin inline asm
	{add.f16x2 %r103,%r97,%r100;
}
	// end inline asm
	ld.shared.u32 	%r108, [_ZZ49rwkv7_albatross_kernel_forward_w0_fp16_dither_oneI6__halfLi16EEviiiPT_PKS1_S4_S4_S4_S4_S4_S2_PKiE1b+8];
	// begin inline asm
	{mul.f16x2 %r106,%r59,%r108;
}
	// end inline asm
	// begin inline asm
	{add.f16x2 %r109,%r103,%r106;
}
	// end inline asm
	// begin inline asm
	{add.f16x2 %r112,%r15,%r109;
}
	// end inline asm
	ld.shared.u32 	%r117, [_ZZ49rwkv7_albatross_kernel_forward_w0_fp16_dither_oneI6__halfLi16EEviiiPT_PKS1_S4_S4_S4_S4_S4_S2_PKiE1r+8];
	// begin inline asm
	{mul.f16x2 %r115,%r112,%r117;
}
	// end inline asm
	// begin inline asm
	{add.f16x2 %r118,%r94,%r115;
}
	// end inline asm
	ld.shared.u32 	%r123, [_ZZ49rwkv7_albatross_kernel_forward_w0_fp16_dither_oneI6__halfLi16EEviiiPT_PKS1_S4_S4_S4_S4_S4_S2_PKiE1w+12];
	// begin inline asm
	{mul.f16x2 %r121,%r21,%r123;
}
	// end inline asm
	ld.shared.u32 	%r125, [_ZZ49rwkv7_albatross_kernel_forward_w0_fp16_dither_oneI6__halfLi16EEviiiPT_PKS1_S4_S4_S4_S4_S4_S2_PKiE1k+12];
	// begin inline asm
	{mul.f16x2 %r124,%r125,%r54;
}
	// end inline asm
	// begin inline asm
	{add.f16x2 %r127,%r121,%r124;
}
	// end inline asm
	ld.shared.u32 	%r132, [_ZZ49rwkv7_albatross_kernel_forward_w0_fp16_dither_oneI6__halfLi16EEviiiPT_PKS1_S4_S4_S4_S4_S4_S2_PKiE1b+12];
	// begin inline asm
	{mul.f16x2 %r130,%r59,%r132;
}
	// end inline asm
	// begin inline asm
	{add.f16x2 %r133,%r127,%r130;
}
	// end inline asm
	// begin inline asm
	{add.f16x2 %r136,%r21,%r133;
}
	// end inline asm
	ld.shared.u32 	%r141, [_ZZ49rwkv7_albatross_kernel_forward_w0_fp16_dither_oneI6__halfLi16EEviiiPT_PKS1_S4_S4_S4_S4_S4_S2_PKiE1r+12];
	// begin inline asm
	{mul.f16x2 %r139,%r136,%r141;
}
	// end inline asm
	// begin inline asm
	{add.f16x2 %r142,%r118,%r139;
}
	// end inline asm
	ld.shared.u32 	%r147, [_ZZ49rwkv7_albatross_kernel_forward_w0_fp16_dither_oneI6__halfLi16EEviiiPT_PKS1_S4_S4_S4_S4_S4_S2_PKiE1w+16];
	// begin inline asm
	{mul.f16x2 %r145,%r27,%r147;
}
	// end inline asm
	ld.shared.u32 	%r149, [_ZZ49rwkv7_albatross_kernel_forward_w0_fp16_dither_oneI6__halfLi16EEviiiPT_PKS1_S4_S4_S4_S4_S4_S2_PKiE1k+16];
	// begin inline asm
	{mul.f16x2 %r148,%r149,%r54;
}
	// end inline asm
	// begin inline asm
	{add.f16x2 %r151,%r145,%r148;
}
	// end inline asm
	ld.shared.u32 	%r156, [_ZZ49rwkv7_albatross_kernel_forward_w0_fp16_dither_oneI6__halfLi16EEviiiPT_PKS1_S4_S4_S4_S4_S4_S2_PKiE1b+16];
	// begin inline asm
	{mul.f16x2 %r154,%r59,%r156;
}
	// end inline asm
	// begin inline asm
	{add.f16x2 %r157,%r151,%r154;
}
	// end inline asm
	// begin inline asm
	{add.f16x2 %r160,%r27,%r157;
}
	// end inline asm
	ld.shared.u32 	%r165, [_ZZ49rwkv7_albatross_kernel_forward_w0_fp16_dither_oneI6__halfLi16EEviiiPT_PKS1_S4_S4_S4_S4_S4_S2_PKiE1r+16];
	// begin inline asm
	{mul.f16x2 %r163,%r160,%r165;
}
	// end inline asm
	// begin inline asm
	{add.f16x2 %r166,%r142,%r163;
}
	// end inline asm
	ld.shared.u32 	%r171, [_ZZ49rwkv7_albatross_kernel_forward_w0_fp16_dither_oneI6__halfLi16EEviiiPT_PKS1_S4_S4_S4_S4_S4_S2_PKiE1w+20];
	// begin inline asm
	{mul.f16x2 %r169,%r33,%r171;
}
	// end inline asm
	ld.shared.u32 	%r173, [_ZZ49rwkv7_albatross_kernel_forward_w0_fp16_dither_oneI6__halfLi16EEviiiPT_PKS1_S4_S4_S4_S4_S4_S2_PKiE1k+20];
	// begin inline asm
	{mul.f16x2 %r172,%r173,%r54;
}
	// end inline asm
	// begin inline asm
	{add.f16x2 %r175,%r169,%r172;
}
	// end inline asm
	ld.shared.u32 	%r180, [_ZZ49rwkv7_albatross_kernel_forward_w0_fp16_dither_oneI6__halfLi16EEviiiPT_PKS1_S4_S4_S4_S4_S4_S2_PKiE1b+20];
	// begin inline asm
	{mul.f16x2 %r178,%r59,%r180;
}
	// end inline asm
	// begin inline asm
	{add.f16x2 %r181,%r175,%r178;
}
	// end inline asm
	// begin inline asm
	{add.f16x2 %r184,%r33,%r181;
}
	// end inline asm
	ld.shared.u32 	%r189, [_ZZ49rwkv7_albatross_kernel_forward_w0_fp16_dither_oneI6__halfLi16EEviiiPT_PKS1_S4_S4_S4_S4_S4_S2_PKiE1r+20];
	// begin inline asm
	{mul.f16x2 %r187,%r184,%r189;
}
	// end inline asm
	// begin inline asm
	{add.f16x2 %r190,%r166,%r187;
}
	// end inline asm
	ld.shared.u32 	%r195, [_ZZ49rwkv7_albatross_kernel_forward_w0_fp16_dither_oneI6__halfLi16EEviiiPT_PKS1_S4_S4_S4_S4_S4_S2_PKiE1w+24];
	// begin inline asm
	{mul.f16x2 %r193,%r39,%r195;
}
	// end inline asm
	ld.shared.u32 	%r197, [_ZZ49rwkv7_albatross_kernel_forward_w0_fp16_dither_oneI6__halfLi16EEviiiPT_PKS1_S4_S4_S4_S4_S4_S2_PKiE1k+24];
	// begin inline asm
	{mul.f16x2 %r196,%r197,%r54;
}
	// end inline asm
	// begin inline asm
	{add.f16x2 %r199,%r193,%r196;
}
	// end inline asm
	ld.shared.u32 	%r204, [_ZZ49rwkv7_albatross_kernel_forward_w0_fp16_dither_oneI6__halfLi16EEviiiPT_PKS1_S4_S4_S4_S4_S4_S2_PKiE1b+24];
	// begin inline asm
	{mul.f16x2 %r202,%r59,%r204;
}
	// end inline asm
	// begin inline asm
	{add.f16x2 %r205,%r199,%r202;
}
	// end inline asm
	// begin inline asm
	{add.f16x2 %r208,%r39,%r205;
}
	// end inline asm
	ld.shared.u32 	%r213, [_ZZ49rwkv7_albatross_kernel_forward_w0_fp16_dither_oneI6__halfLi16EEviiiPT_PKS1_S4_S4_S4_S4_S4_S2_PKiE1r+24];
	// begin inline asm
	{mul.f16x2 %r211,%r208,%r213;
}
	// end inline asm
	// begin inline asm
	{add.f16x2 %r214,%r190,%r211;
}
	// end inline asm
	ld.shared.u32 	%r219, [_ZZ49rwkv7_albatross_kernel_forward_w0_fp16_dither_oneI6__halfLi16EEviiiPT_PKS1_S4_S4_S4_S4_S4_S2_PKiE1w+28];
	// begin inline asm
	{mul.f16x2 %r217,%r45,%r219;
}
	// end inline asm
	ld.shared.u32 	%r221, [_ZZ49rwkv7_albatross_kernel_forward_w0_fp16_dither_oneI6__halfLi16EEviiiPT_PKS1_S4_S4_S4_S4_S4_S2_PKiE1k+28];
	// begin inline asm
	{mul.f16x2 %r220,%r221,%r54;
}
	// end inline asm
	// begin inline asm
	{add.f16x2 %r223,%r217,%r220;
}
	// end inline asm
	ld.shared.u32 	%r228, [_ZZ49rwkv7_albatross_kernel_forward_w0_fp16_dither_oneI6__halfLi16EEviiiPT_PKS1_S4_S4_S4_S4_S4_S2_PKiE1b+28];
	// begin inline asm
	{mul.f16x2 %r226,%r59,%r228;
}
	// end inline asm
	// begin inline asm
	{add.f16x2 %r229,%r223,%r226;
}
	// end inline asm
	// begin inline asm
	{add.f16x2 %r232,%r45,%r229;
}
	// end inline asm
	ld.shared.u32 	%r237, [_ZZ49rwkv7_albatross_kernel_forward_w0_fp16_dither_oneI6__halfLi16EEviiiPT_PKS1_S4_S4_S4_S4_S4_S2_PKiE1r+28];
	// begin inline asm
	{mul.f16x2 %r235,%r232,%r237;
}
	// end inline asm
	// begin inline asm
	{add.f16x2 %r238,%r214,%r235;
}
	// end inline asm
	mov.b32 	{%rs8, %rs9}, %r238;
	// begin inline asm
	{add.f16 %rs7,%rs8,%rs9;
}
	// end inline asm
	add.s64 	%rd32, %rd11, %rd23;
	st.global.u16 	[%rd32], %rs7;
	st.shared.u32 	[%r299], %r64;
	st.shared.u32 	[%r301], %r88;
	st.shared.u32 	[%r303], %r112;
	st.shared.u32 	[%r305], %r136;
	st.shared.u32 	[%r307], %r160;
	st.shared.u32 	[%r309], %r184;
	st.shared.u32 	[%r311], %r208;
	st.shared.u32 	[%r313], %r232;
	bar.sync 	0;
	ld.shared.u32 	%r330, [%r265];
	ld.shared.u32 	%r331, [%r269];
	ld.shared.u32 	%r332, [%r273];
	ld.shared.u32 	%r333, [%r277];
	st.global.v4.u32 	[%rd22], {%r330, %r331, %r332, %r333};
	ld.shared.u32 	%r334, [%r286+256];
	ld.shared.u32 	%r335, [%r289+256];
	ld.shared.u32 	%r336, [%r292+256];
	ld.shared.u32 	%r337, [%r295+256];
	st.global.v4.u32 	[%rd22+256], {%r334, %r335, %r336, %r337};
	ret;

}
	// .globl	_Z49rwkv7_albatross_kernel_forward_w0_fp16_dither_oneI6__halfLi32EEviiiPT_PKS1_S4_S4_S4_S4_S4_S2_PKi
.visible .entry _Z49rwkv7_albatross_kernel_forward_w0_fp16_dither_oneI6__halfLi32EEviiiPT_PKS1_S4_S4_S4_S4_S4_S2_PKi(
	.param .u32 _Z49rwkv7_albatross_kernel_forward_w0_fp16_dither_oneI6__halfLi32EEviiiPT_PKS1_S4_S4_S4_S4_S4_S2_PKi_param_0,
	.param .u32 _Z49rwkv7_albatross_kernel_forward_w0_fp16_dither_oneI6__halfLi32EEviiiPT_PKS1_S4_S4_S4_S4_S4_S2_PKi_param_1,
	.param .u32 _Z49rwkv7_albatross_kernel_forward_w0_fp16_dither_oneI6__halfLi32EEviiiPT_PKS1_S4_S4_S4_S4_S4_S2_PKi_param_2,
	.param .u64 .ptr .align 1 _Z49rwkv7_albatross_kernel_forward_w0_fp16_dither_oneI6__halfLi32EEviiiPT_PKS1_S4_S4_S4_S4_S4_S2_PKi_param_3,
	.param .u64 .ptr .align 1 _Z49rwkv7_albatross_kernel_forward_w0_fp16_dither_oneI6__halfLi32EEviiiPT_PKS1_S4_S4_S4_S4_S4_S2_PKi_param_4,
	.param .u64 .ptr .align 1 _Z49rwkv7_albatross_kernel_forward_w0_fp16_dither_oneI6__halfLi32EEviiiPT_PKS1_S4_S4_S4_S4_S4_S2_PKi_param_5,
	.param .u64 .ptr .align 1 _Z49rwkv7_albatross_kernel_forward_w0_fp16_dither_oneI6__halfLi32EEviiiPT_PKS1_S4_S4_S4_S4_S4_S2_PKi_param_6,
	.param .u64 .ptr .align 1 _Z49rwkv7_albatross_kernel_forward_w0_fp16_dither_oneI6__halfLi32EEviiiPT_PKS1_S4_S4_S4_S4_S4_S2_PKi_param_7,
	.param .u64 .ptr .align 1 _Z49rwkv7_albatross_kernel_forward_w0_fp16_dither_oneI6__halfLi32EEviiiPT_PKS1_S4_S4_S4_S4_S4_S2_PKi_param_8,
	.param .u64 .ptr .align 1 _Z49rwkv7_albatross_kernel_forward_w0_fp16_dither_oneI6__halfLi32EEviiiPT_PKS1_S4_S4_S4_S4_S4_S2_PKi_param_9,
	.param .u64 .ptr .align 1 _Z49rwkv7_albatross_kernel_forward_w0_fp16_dither_oneI6__halfLi32EEviiiPT_PKS1_S4_S4_S4_S4_S4_S2_PKi_param_10,
	.param .u64 .ptr .align 1 _Z49rwkv7_albatross_kernel_forward_w0_fp16_dither_oneI6__halfLi32EEviiiPT_PKS1_S4_S4_S4_S4_S4_S2_PKi_param_11
)
{
	.reg .b16 	%rs<15>;
	.reg .b32 	%r<637>;
	.reg .b32 	%f<11>;
	.reg .b64 	%rd<33>;
	.reg .b64 	%fd<2>;
	// demoted variable
	.shared .align 4 .b8 _ZZ49rwkv7_albatross_kernel_forward_w0_fp16_dither_oneI6__halfLi32EEviiiPT_PKS1_S4_S4_S4_S4_S4_S2_PKiE10state_smem[2048];
	// demoted variable
	.shared .align 4 .b8 _ZZ49rwkv7_albatross_kernel_forward_w0_fp16_dither_oneI6__halfLi32EEviiiPT_PKS1_S4_S4_S4_S4_S4_S2_PKiE1r[64];
	// demoted variable
	.shared .align 4 .b8 _ZZ49rwkv7_albatross_kernel_forward_w0_fp16_dither_oneI6__halfLi32EEviiiPT_PKS1_S4_S4_S4_S4_S4_S2_PKiE1k[64];
	// demoted variable
	.shared .align 4 .b8 _ZZ49rwkv7_albatross_kernel_forward_w0_fp16_dither_oneI6__halfLi32EEviiiPT_PKS1_S4_S4_S4_S4_S4_S2_PKiE1w[64];
	// demoted variable
	.shared .align 4 .b8 _ZZ49rwkv7_albatross_kernel_forward_w0_fp16_dither_oneI6__halfLi32EEviiiPT_PKS1_S4_S4_S4_S4_S4_S2_PKiE1a[64];
	// demoted variable
	.shared .align 4 .b8 _ZZ49rwkv7_albatross_kernel_forward_w0_fp16_dither_oneI6__halfLi32EEviiiPT_PKS1_S4_S4_S4_S4_S4_S2_PKiE1b[64];
	ld.param.u32 	%r481, [_Z49rwkv7_albatross_kernel_forward_w0_fp16_dither_oneI6__halfLi32EEviiiPT_PKS1_S4_S4_S4_S4_S4_S2_PKi_param_1];
	ld.param.u32 	%r482, [_Z49rwkv7_albatross_kernel_forward_w0_fp16_dither_oneI6__halfLi32EEviiiPT_PKS1_S4_S4_S4_S4_S4_S2_PKi_param_2];
	ld.param.u64 	%rd1, [_Z49rwkv7_albatross_kernel_forward_w0_fp16_dither_oneI6__halfLi32EEviiiPT_PKS1_S4_S4_S4_S4_S4_S2_PKi_param_3];
	ld.param.u64 	%rd2, [_Z49rwkv7_albatross_kernel_forward_w0_fp16_dither_oneI6__halfLi32EEviiiPT_PKS1_S4_S4_S4_S4_S4_S2_PKi_param_4];
	ld.param.u64 	%rd3, [_Z49rwkv7_albatross_kernel_forward_w0_fp16_dither_oneI6__halfLi32EEviiiPT_PKS1_S4_S4_S4_S4_S4_S2_PKi_param_5];
	ld.param.u64 	%rd4, [_Z49rwkv7_albatross_kernel_forward_w0_fp16_dither_oneI6__halfLi32EEviiiPT_PKS1_S4_S4_S4_S4_S4_S2_PKi_param_6];
	ld.param.u64 	%rd5, [_Z49rwkv7_albatross_kernel_forward_w0_fp16_dither_oneI6__halfLi32EEviiiPT_PKS1_S4_S4_S4_S4_S4_S2_PKi_param_7];
	ld.param.u64 	%rd6, [_Z49rwkv7_albatross_kernel_forward_w0_fp16_dither_oneI6__halfLi32EEviiiPT_PKS1_S4_S4_S4_S4_S4_S2_PKi_param_8];
	ld.param.u64 	%rd7, [_Z49rwkv7_albatross_kernel_forward_w0_fp16_dither_oneI6__halfLi32EEviiiPT_PKS1_S4_S4_S4_S4_S4_S2_PKi_param_9];
	ld.param.u64 	%rd8, [_Z49rwkv7_albatross_kernel_forward_w0_fp16_dither_oneI6__halfLi32EEviiiPT_PKS1_S4_S4_S4_S4_S4_S2_PKi_param_10];
	ld.param.u64 	%rd9, [_Z49rwkv7_albatross_kernel_forward_w0_fp16_dither_oneI6__halfLi32EEviiiPT_PKS1_S4_S4_S4_S4_S4_S2_PKi_param_11];
	cvta.to.global.u64 	%rd10, %rd1;
	cvta.to.global.u64 	%rd11, %rd8;
	cvta.to.global.u64 	%rd12, %rd5;
	cvta.to.global.u64 	%rd13, %rd2;
	cvta.to.global.u64 	%rd14, %rd7;
	cvta.to.global.u64 	%rd15, %rd6;
	cvta.to.global.u64 	%rd16, %rd4;
	cvta.to.global.u64 	%rd17, %rd9;
	cvta.to.global.u64 	%rd18, %rd3;
	mov.u32 	%r483, %ctaid.x;
	div.u32 	%r484, %r483, %r482;
	mul.lo.s32 	%r485, %r484, %r482;
	sub.s32 	%r486, %r483, %r485;
	mov.u32 	%r487, %tid.x;
	mul.lo.s32 	%r488, %r484, %r481;
	shl.b32 	%r489, %r488, 5;
	shl.b32 	%r490, %r486, 10;
	add.s32 	%r491, %r489, %r490;
	mul.wide.s32 	%rd19, %r491, 2;
	add.s64 	%rd20, %rd10, %rd19;
	shr.u32 	%r492, %r487, 2;
	shl.b32 	%r493, %r487, 2;
	and.b32  	%r494, %r493, 12;
	mul.wide.u32 	%rd21, %r487, 16;
	add.s64 	%rd22, %rd20, %rd21;
	ld.global.v4.u32 	{%r495, %r496, %r497, %r498}, [%rd22];
	and.b32  	%r499, %r492, 31;
	shl.b32 	%r500, %r492, 6;
	mov.u32 	%r501, _ZZ49rwkv7_albatross_kernel_forward_w0_fp16_dither_oneI6__halfLi32EEviiiPT_PKS1_S4_S4_S4_S4_S4_S2_PKiE10state_smem;
	add.s32 	%r502, %r501, %r500;
	xor.b32  	%r503, %r494, %r499;
	shl.b32 	%r504, %r503, 2;
	add.s32 	%r505, %r502, %r504;
	st.shared.u32 	[%r505], %r495;
	or.b32  	%r506, %r494, 1;
	xor.b32  	%r507, %r506, %r499;
	shl.b32 	%r508, %r507, 2;
	add.s32 	%r509, %r502, %r508;
	st.shared.u32 	[%r509], %r496;
	or.b32  	%r510, %r494, 2;
	xor.b32  	%r511, %r510, %r499;
	shl.b32 	%r512, %r511, 2;
	add.s32 	%r513, %r502, %r512;
	st.shared.u32 	[%r513], %r497;
	or.b32  	%r514, %r494, 3;
	xor.b32  	%r515, %r514, %r499;
	shl.b32 	%r516, %r515, 2;
	add.s32 	%r517, %r502, %r516;
	st.shared.u32 	[%r517], %r498;
	ld.global.v4.u32 	{%r518, %r519, %r520, %r521}, [%rd22+512];
	add.s32 	%r522, %r492, 8;
	and.b32  	%r523, %r522, 31;
	xor.b32  	%r524, %r494, %r523;
	shl.b32 	%r525, %r524, 2;
	add.s32 	%r526, %r502, %r525;
	st.shared.u32 	[%r526+512], %r518;
	xor.b32  	%r527, %r506, %r523;
	shl.b32 	%r528, %r527, 2;
	add.s32 	%r529, %r502, %r528;
	st.shared.u32 	[%r529+512], %r519;
	xor.b32  	%r530, %r510, %r523;
	shl.b32 	%r531, %r530, 2;
	add.s32 	%r532, %r502, %r531;
	st.shared.u32 	[%r532+512], %r520;
	xor.b32  	%r533, %r514, %r523;
	shl.b32 	%r534, %r533, 2;
	add.s32 	%r535, %r502, %r534;
	st.shared.u32 	[%r535+512], %r521;
	ld.global.v4.u32 	{%r536, %r537, %r538, %r539}, [%rd22+1024];
	xor.b32  	%r540, %r499, 16;
	xor.b32  	%r541, %r494, %r540;
	shl.b32 	%r542, %r541, 2;
	add.s32 	%r543, %r502, %r542;
	st.shared.u32 	[%r543+1024], %r536;
	xor.b32  	%r544, %r506, %r540;
	shl.b32 	%r545, %r544, 2;
	add.s32 	%r546, %r502, %r545;
	st.shared.u32 	[%r546+1024], %r537;
	xor.b32  	%r547, %r510, %r540;
	shl.b32 	%r548, %r547, 2;
	add.s32 	%r549, %r502, %r548;
	st.shared.u32 	[%r549+1024], %r538;
	xor.b32  	%r550, %r514, %r540;
	shl.b32 	%r551, %r550, 2;
	add.s32 	%r552, %r502, %r551;
	st.shared.u32 	[%r552+1024], %r539;
	ld.global.v4.u32 	{%r553, %r554, %r555, %r556}, [%rd22+1536];
	add.s32 	%r557, %r492, 24;
	and.b32  	%r558, %r557, 31;
	xor.b32  	%r559, %r494, %r558;
	shl.b32 	%r560, %r559, 2;
	add.s32 	%r561, %r502, %r560;
	st.shared.u32 	[%r561+1536], %r553;
	xor.b32  	%r562, %r506, %r558;
	shl.b32 	%r563, %r562, 2;
	add.s32 	%r564, %r502, %r563;
	st.shared.u32 	[%r564+1536], %r554;
	xor.b32  	%r565, %r510, %r558;
	shl.b32 	%r566, %r565, 2;
	add.s32 	%r567, %r502, %r566;
	st.shared.u32 	[%r567+1536], %r555;
	xor.b32  	%r568, %r514, %r558;
	shl.b32 	%r569, %r568, 2;
	add.s32 	%r570, %r502, %r569;
	st.shared.u32 	[%r570+1536], %r556;
	bar.sync 	0;
	shl.b32 	%r571, %r487, 6;
	add.s32 	%r572, %r501, %r571;
	and.b32  	%r573, %r493, 124;
	add.s32 	%r574, %r572, %r573;
	ld.shared.u32 	%r3, [%r574];
	xor.b32  	%r575, %r573, 4;
	add.s32 	%r576, %r572, %r575;
	ld.shared.u32 	%r9, [%r576];
	xor.b32  	%r577, %r573, 8;
	add.s32 	%r578, %r572, %r577;
	ld.shared.u32 	%r15, [%r578];
	xor.b32  	%r579, %r573, 12;
	add.s32 	%r580, %r572, %r579;
	ld.shared.u32 	%r21, [%r580];
	xor.b32  	%r581, %r573, 16;
	add.s32 	%r582, %r572, %r581;
	ld.shared.u32 	%r27, [%r582];
	xor.b32  	%r583, %r573, 20;
	add.s32 	%r584, %r572, %r583;
	ld.shared.u32 	%r33, [%r584];
	xor.b32  	%r585, %r573, 24;
	add.s32 	%r586, %r572, %r585;
	ld.shared.u32 	%r39, [%r586];
	xor.b32  	%r587, %r573, 28;
	add.s32 	%r588, %r572, %r587;
	ld.shared.u32 	%r45, [%r588];
	xor.b32  	%r589, %r573, 32;
	add.s32 	%r590, %r572, %r589;
	ld.shared.u32 	%r51, [%r590];
	xor.b32  	%r591, %r573, 36;
	add.s32 	%r592, %r572, %r591;
	ld.shared.u32 	%r57, [%r592];
	xor.b32  	%r593, %r573, 40;
	add.s32 	%r594, %r572, %r593;
	ld.shared.u32 	%r63, [%r594];
	xor.b32  	%r595, %r573, 44;
	add.s32 	%r596, %r572, %r595;
	ld.shared.u32 	%r69, [%r596];
	xor.b32  	%r597, %r573, 48;
	add.s32 	%r598, %r572, %r597;
	ld.shared.u32 	%r75, [%r598];
	xor.b32  	%r599, %r573, 52;
	add.s32 	%r600, %r572, %r599;
	ld.shared.u32 	%r81, [%r600];
	xor.b32  	%r601, %r573, 56;
	add.s32 	%r602, %r572, %r601;
	ld.shared.u32 	%r87, [%r602];
	xor.b32  	%r603, %r573, 60;
	add.s32 	%r604, %r572, %r603;
	ld.shared.u32 	%r93, [%r604];
	shl.b32 	%r605, %r486, 5;
	add.s32 	%r606, %r488, %r487;
	add.s32 	%r607, %r606, %r605;
	mul.wide.s32 	%rd23, %r607, 2;
	add.s64 	%rd24, %rd18, %rd23;
	ld.global.nc.u16 	%rs1, [%rd24];
	// begin inline asm
	{  cvt.f32.f16 %f1, %rs1;}

	// end inline asm
	mul.f32 	%f3, %f1, 0fBFB8AA3B;
	ex2.approx.f32 	%f4, %f3;
	add.f32 	%f5, %f4, 0f3F800000;
	mov.f32 	%f6, 0fBF60028B;
	div.rn.f32 	%f7, %f6, %f5;
	ex2.approx.f32 	%f8, %f7;
	add.f32 	%f9, %f8, 0fBF800000;
	mul.wide.u32 	%rd25, %r484, 4;
	add.s64 	%rd26, %rd17, %rd25;
	ld.global.nc.u32 	%r608, [%rd26];
	mul.lo.s32 	%r609, %r608, -1640531527;
	cvt.rn.f32.s32 	%f10, %r609;
	fma.rn.f32 	%f2, %f10, 0f2B000000, %f9;
	// begin inline asm
	{  cvt.rn.f16.f32 %rs2, %f2;}

	// end inline asm
	shl.b32 	%r610, %r487, 1;
	mov.u32 	%r611, _ZZ49rwkv7_albatross_kernel_forward_w0_fp16_dither_oneI6__halfLi32EEviiiPT_PKS1_S4_S4_S4_S4_S4_S2_PKiE1w;
	add.s32 	%r612, %r611, %r610;
	st.shared.u16 	[%r612], %rs2;
	mov.u32 	%r613, _ZZ49rwkv7_albatross_kernel_forward_w0_fp16_dither_oneI6__halfLi32EEviiiPT_PKS1_S4_S4_S4_S4_S4_S2_PKiE1k;
	add.s32 	%r614, %r613, %r610;
	add.s64 	%rd27, %rd16, %rd23;
	ld.global.nc.u16 	%rs10, [%rd27];
	st.shared.u16 	[%r614], %rs10;
	mov.u32 	%r615, _ZZ49rwkv7_albatross_kernel_forward_w0_fp16_dither_oneI6__halfLi32EEviiiPT_PKS1_S4_S4_S4_S4_S4_S2_PKiE1a;
	add.s32 	%r616, %r615, %r610;
	add.s64 	%rd28, %rd15, %rd23;
	ld.global.nc.u16 	%rs11, [%rd28];
	st.shared.u16 	[%r616], %rs11;
	mov.u32 	%r617, _ZZ49rwkv7_albatross_kernel_forward_w0_fp16_dither_oneI6__halfLi32EEviiiPT_PKS1_S4_S4_S4_S4_S4_S2_PKiE1b;
	add.s32 	%r618, %r617, %r610;
	add.s64 	%rd29, %rd14, %rd23;
	ld.global.nc.u16 	%rs12, [%rd29];
	st.shared.u16 	[%r618], %rs12;
	mov.u32 	%r619, _ZZ49rwkv7_albatross_kernel_forward_w0_fp16_dither_oneI6__halfLi32EEviiiPT_PKS1_S4_S4_S4_S4_S4_S2_PKiE1r;
	add.s32 	%r620, %r619, %r610;
	add.s64 	%rd30, %rd13, %rd23;
	ld.global.nc.u16 	%rs13, [%rd30];
	st.shared.u16 	[%r620], %rs13;
	bar.sync 	0;
	mov.f64 	%fd1, 0d0000000000000000;
	// begin inline asm
	{  cvt.rn.f16.f64 %rs3, %fd1;}

	// end inline asm
	ld.shared.u32 	%r2, [_ZZ49rwkv7_albatross_kernel_forward_w0_fp16_dither_oneI6__halfLi32EEviiiPT_PKS1_S4_S4_S4_S4_S4_S2_PKiE1a];
	// begin inline asm
	{mul.f16x2 %r1,%r2,%r3;
}
	// end inline asm
	mov.b32 	%r5, {%rs3, %rs3};
	// begin inline asm
	{add.f16x2 %r4,%r5,%r1;
}
	// end inline asm
	ld.shared.u32 	%r8, [_ZZ49rwkv7_albatross_kernel_forward_w0_fp16_dither_oneI6__halfLi32EEviiiPT_PKS1_S4_S4_S4_S4_S4_S2_PKiE1a+4];
	// begin inline asm
	{mul.f16x2 %r7,%r8,%r9;
}
	// end inline asm
	// begin inline asm
	{add.f16x2 %r10,%r4,%r7;
}
	// end inline asm
	ld.shared.u32 	%r14, [_ZZ49rwkv7_albatross_kernel_forward_w0_fp16_dither_oneI6__halfLi32EEviiiPT_PKS1_S4_S4_S4_S4_S4_S2_PKiE1a+8];
	// begin inline asm
	{mul.f16x2 %r13,%r14,%r15;
}
	// end inline asm
	// begin inline asm
	{add.f16x2 %r16,%r10,%r13;
}
	// end inline asm
	ld.shared.u32 	%r20, [_ZZ49rwkv7_albatross_kernel_forward_w0_fp16_dither_oneI6__halfLi32EEviiiPT_PKS1_S4_S4_S4_S4_S4_S2_PKiE1a+12];
	// begin inline asm
	{mul.f16x2 %r19,%r20,%r21;
}
	// end inline asm
	// begin inline asm
	{add.f16x2 %r22,%r16,%r19;
}
	// end inline asm
	ld.shared.u32 	%r26, [_ZZ49rwkv7_albatross_kernel_forward_w0_fp16_dither_oneI6__halfLi32EEviiiPT_PKS1_S4_S4_S4_S4_S4_S2_PKiE1a+16];
	// begin inline asm
	{mul.f16x2 %r25,%r26,%r27;
}
	// end inline asm
	// begin inline asm
	{add.f16x2 %r28,%r22,%r25;
}
	// end inline asm
	ld.shared.u32 	%r32, [_ZZ49rwkv7_albatross_kernel_forward_w0_fp16_dither_oneI6__halfLi32EEviiiPT_PKS1_S4_S4_S4_S4_S4_S2_PKiE1a+20];
	// begin inline asm
	{mul.f16x2 %r31,%r32,%r33;
}
	// end inline asm
	// begin inline asm
	{add.f16x2 %r34,%r28,%r31;
}
	// end inline asm
	ld.shared.u32 	%r38, [_ZZ49rwkv7_albatross_kernel_forward_w0_fp16_dither_oneI6__halfLi32EEviiiPT_PKS1_S4_S4_S4_S4_S4_S2_PKiE1a+24];
	// begin inline asm
	{mul.f16x2 %r37,%r38,%r39;
}
	// end inline asm
	// begin inline asm
	{add.f16x2 %r40,%r34,%r37;
}
	// end inline asm
	ld.shared.u32 	%r44, [_ZZ49rwkv7_albatross_kernel_forward_w0_fp16_dither_oneI6__halfLi32EEviiiPT_PKS1_S4_S4_S4_S4_S4_S2_PKiE1a+28];
	// begin inline asm
	{mul.f16x2 %r43,%r44,%r45;
}
	// end inline asm
	// begin inline asm
	{add.f16x2 %r46,%r40,%r43;
}
	// end inline asm
	ld.shared.u32 	%r50, [_ZZ49rwkv7_albatross_kernel_forward_w0_fp16_dither_oneI6__halfLi32EEviiiPT_PKS1_S4_S4_S4_S4_S4_S2_PKiE1a+32];
	// begin inline asm
	{mul.f16x2 %r49,%r50,%r51;
}
	// end inline asm
	// begin inline asm
	{add.f16x2 %r52,%r46,%r49;
}
	// end inline asm
	ld.shared.u32 	%r56, [_ZZ49rwkv7_albatross_kernel_forward_w0_fp16_dither_oneI6__halfLi32EEviiiPT_PKS1_S4_S4_S4_S4_S4_S2_PKiE1a+36];
	// begin inline asm
	{mul.f16x2 %r55,%r56,%r57;
}
	// end inline asm
	// begin inline asm
	{add.f16x2 %r58,%r52,%r55;
}
	// end inline asm
	ld.shared.u32 	%r62, [_ZZ49rwkv7_albatross_kernel_forward_w0_fp16_dither_oneI6__halfLi32EEviiiPT_PKS1_S4_S4_S4_S4_S4_S2_PKiE1a+40];
	// begin inline asm
	{mul.f16x2 %r61,%r62,%r63;
}
	// end inline asm
	// begin inline asm
	{add.f16x2 %r64,%r58,%r61;
}
	// end inline asm
	ld.shared.u32 	%r68, [_ZZ49rwkv7_albatross_kernel_forward_w0_fp16_dither_oneI6__halfLi32EEviiiPT_PKS1_S4_S4_S4_S4_S4_S2_PKiE1a+44];
	// begin inline asm
	{mul.f16x2 %r67,%r68,%r69;
}
	// end inline asm
	// begin inline asm
	{add.f16x2 %r70,%r64,%r67;
}
	// end inline asm
	ld.shared.u32 	%r74, [_ZZ49rwkv7_albatross_kernel_forward_w0_fp16_dither_oneI6__halfLi32EEviiiPT_PKS1_S4_S4_S4_S4_S4_S2_PKiE1a+48];
	// begin inline asm
	{mul.f16x2 %r73,%r74,%r75;
}
	// end inline asm
	// begin inline asm
	{add.f16x2 %r76,%r70,%r73;
}
	// end inline asm
	ld.shared.u32 	%r80, [_ZZ49rwkv7_albatross_kernel_forward_w0_fp16_dither_oneI6__halfLi32EEviiiPT_PKS1_S4_S4_S4_S4_S4_S2_PKiE1a+52];
	// begin inline asm
	{mul.f16x2 %r79,%r80,%r81;
}
	// end inline asm
	// begin inline asm
	{add.f16x2 %r82,%r76,%r79;
}
	// end inline asm
	ld.shared.u32 	%r86, [_ZZ49rwkv7_albatross_kernel_forward_w0_fp16_dither_oneI6__halfLi32EEviiiPT_PKS1_S4_S4_S4_S4_S4_S2_PKiE1a+56];
	// begin inline asm
	{mul.f16x2 %r85,%r86,%r87;
}
	// end inline asm
	// begin inline asm
	{add.f16x2 %r88,%r82,%r85;
}
	// end inline asm
	ld.shared.u32 	%r92, [_ZZ49rwkv7_albatross_kernel_forward_w0_fp16_dither_oneI6__halfLi32EEviiiPT_PKS1_S4_S4_S4_S4_S4_S2_PKiE1a+60];
	// begin inline asm
	{mul.f16x2 %r91,%r92,%r93;
}
	// end inline asm
	// begin inline asm
	{add.f16x2 %r94,%r88,%r91;
}
	// end inline asm
	mov.b32 	{%rs5, %rs6}, %r94;
	// begin inline asm
	{add.f16 %rs4,%rs5,%rs6;
}
	// end inline asm
	add.s64 	%rd31, %rd12, %rd23;
	mov.b32 	%r107, {%rs4, %rs4};
	ld.global.nc.u16 	%rs14, [%rd31];
	mov.b32 	%r102, {%rs14, %rs14};
	ld.shared.u32 	%r99, [_ZZ49rwkv7_albatross_kernel_forward_w0_fp16_dither_oneI6__halfLi32EEviiiPT_PKS1_S4_S4_S4_S4_S4_S2_PKiE1w];
	// begin inline asm
	{mul.f16x2 %r97,%r3,%r99;
}
	// end inline asm
	ld.shared.u32 	%r101, [_ZZ49rwkv7_albatross_kernel_forward_w0_fp16_dither_oneI6__halfLi32EEviiiPT_PKS1_S4_S4_S4_S4_S4_S2_PKiE1k];
	// begin inline asm
	{mul.f16x2 %r100,%r101,%r102;
}
	// end inline asm
	// begin inline asm
	{add.f16x2 %r103,%r97,%r100;
}
	// end inline asm
	ld.shared.u32 	%r108, [_ZZ49rwkv7_albatross_kernel_forward_w0_fp16_dither_oneI6__halfLi32EEviiiPT_PKS1_S4_S4_S4_S4_S4_S2_PKiE1b];
	// begin inline asm
	{mul.f16x2 %r106,%r107,%r108;
}
	// end inline asm
	// begin inline asm
	{add.f16x2 %r109,%r103,%r106;
}
	// end inline asm
	// begin inline asm
	{add.f16x2 %r112,%r3,%r109;
}
	// end inline asm
	ld.shared.u32 	%r117, [_ZZ49rwkv7_albatross_kernel_forward_w0_fp16_dither_oneI6__halfLi32EEviiiPT_PKS1_S4_S4_S4_S4_S4_S2_PKiE1r];
	// begin inline asm
	{mul.f16x2 %r115,%r112,%r117;
}
	// end inline asm
	// begin inline asm
	{add.f16x2 %r118,%r5,%r115;
}
	// end inline asm
	ld.shared.u32 	%r123, [_ZZ49rwkv7_albatross_kernel_forward_w0_fp16_dither_oneI6__halfLi32EEviiiPT_PKS1_S4_S4_S4_S4_S4_S2_PKiE1w+4];
	// begin inline asm
	{mul.f16x2 %r121,%r9,%r123;
}
	// end inline asm
	ld.shared.u32 	%r125, [_ZZ49rwkv7_albatross_kernel_forward_w0_fp16_dither_oneI6__halfLi32EEviiiPT_PKS1_S4_S4_S4_S4_S4_S2_PKiE1k+4];
	// begin inline asm
	{mul.f16x2 %r124,%r125,%r102;
}
	// end inline asm
	// begin inline asm
	{add.f16x2 %r127,%r121,%r124;
}
	// end inline asm
	ld.shared.u32 	%r132, [_ZZ49rwkv7_albatross_kernel_forward_w0_fp16_dither_oneI6__halfLi32EEviiiPT_PKS1_S4_S4_S4_S4_S4_S2_PKiE1b+4];
	// begin inline asm
	{mul.f16x2 %r130,%r107,%r132;
}
	// end inline asm
	// begin inline asm
	{add.f16x2 %r133,%r127,%r130;
}
	// end inline asm
	// begin inline asm
	{add.f16x2 %r136,%r9,%r133;
}
	// end inline asm
	ld.shared.u32 	%r141, [_ZZ49rwkv7_albatross_kernel_forward_w0_fp16_dither_oneI6__halfLi32EEviiiPT_PKS1_S4_S4_S4_S4_S4_S2_PKiE1r+4];
	// begin inline asm
	{mul.f16x2 %r139,%r136,%r141;
}
	// end inline asm
	// begin inline asm
	{add.f16x2 %r142,%r118,%r139;
}
	// end inline asm
	ld.shared.u32 	%r147, [_ZZ49rwkv7_albatross_kernel_forward_w0_fp16_dither_oneI6__halfLi32EEviiiPT_PKS1_S4_S4_S4_S4_S4_S2_PKiE1w+8];
	// begin inline asm
	{mul.f16x2 %r145,%r15,%r147;
}
	// end inline asm
	ld.shared.u32 	%r149, [_ZZ49rwkv7_albatross_kernel_forward_w0_fp16_dither_oneI6__halfLi32EEviiiPT_PKS1_S4_S4_S4_S4_S4_S2_PKiE1k+8];
	// begin inline asm
	{mul.f16x2 %r148,%r149,%r102;
}
	// end inline asm
	// begin inline asm
	{add.f16x2 %r151,%r145,%r148;
}
	// end inline asm
	ld.shared.u32 	%r156, [_ZZ49rwkv7_albatross_kernel_forward_w0_fp16_dither_oneI6__halfLi32EEviiiPT_PKS1_S4_S4_S4_S4_S4_S2_PKiE1b+8];
	// begin inline asm
	{mul.f16x2 %r154,%r107,%r156;
}
	// end inline asm
	// begin inline asm
	{add.f16x2 %r157,%r151,%r154;
}
	// end inline asm
	// begin inline asm
	{add.f16x2 %r160,%r15,%r157;
}
	// end inline asm
	ld.shared.u32 	%r165, [_ZZ49rwkv7_albatross_kernel_forward_w0_fp16_dither_oneI6__halfLi32EEviiiPT_PKS1_S4_S4_S4_S4_S4_S2_PKiE1r+8];
	// begin inline asm
	{mul.f16x2 %r163,%r160,%r165;
}
	// end inline asm
	// begin inline asm
	{add.f16x2 %r166,%r142,%r163;
}
	// end inline asm
	ld.shared.u32 	%r171, [_ZZ49rwkv7_albatross_kernel_forward_w0_fp16_dither_oneI6__halfLi32EEviiiPT_PKS1_S4_S4_S4_S4_S4_S2_PKiE1w+12];
	// begin inline asm
	{mul.f16x2 %r169,%r21,%r171;
}
	// end inline asm
	ld.shared.u32 	%r173, [_ZZ49rwkv7_albatross_kernel_forward_w0_fp16_dither_oneI6__halfLi32EEviiiPT_PKS1_S4_S4_S4_S4_S4_S2_PKiE1k+12];
	// begin inline asm
	{mul.f16x2 %r172,%r173,%r102;
}
	// end inline asm
	// begin inline asm
	{add.f16x2 %r175,%r169,%r172;
}
	// end inline asm
	ld.shared.u32 	%r180, [_ZZ49rwkv7_albatross_kernel_forward_w0_fp16_dither_oneI6__halfLi32EEviiiPT_PKS1_S4_S4_S4_S4_S4_S2_PKiE1b+12];
	// begin inline asm
	{mul.f16x2 %r178,%r107,%r180;
}
	// end inline asm
	// begin inline asm
	{add.f16x2 %r181,%r175,%r178;
}
	// end inline asm
	// begin inline asm
	{add.f16x2 %r184,%r21,%r181;
}
	// end inline asm
	ld.shared.u32 	%r189, [_ZZ49rwkv7_albatross_kernel_forward_w0_fp16_dither_oneI6__halfLi32EEviiiPT_PKS1_S4_S4_S4_S4_S4_S2_PKiE1r+12];
	// begin inline asm
	{mul.f16x2 %r187,%r184,%r189;
}
	// end inline asm
	// begin inline asm
	{add.f16x2 %r190,%r166,%r187;
}
	// end inline asm
	ld.shared.u32 	%r195, [_ZZ49rwkv7_albatross_kernel_forward_w0_fp16_dither_oneI6__halfLi32EEviiiPT_PKS1_S4_S4_S4_S4_S4_S2_PKiE1w+16];
	// begin inline asm
	{mul.f16x2 %r193,%r27,%r195;
}
	// end inline asm
	ld.shared.u32 	%r197, [_ZZ49rwkv7_albatross_kernel_forward_w0_fp16_dither_oneI6__halfLi32EEviiiPT_PKS1_S4_S4_S4_S4_S4_S2_PKiE1k+16];
	// begin inline asm
	{mul.f16x2 %r196,%r197,%r102;
}
	// end inline asm
	// begin inline asm
	{add.f16x2 %r199,%r193,%r196;
}
	// end inline asm
	ld.shared.u32 	%r204, [_ZZ49rwkv7_albatross_kernel_forward_w0_fp16_dither_oneI6__halfLi32EEviiiPT_PKS1_S4_S4_S4_S4_S4_S2_PKiE1b+16];
	// begin inline asm
	{mul.f16x2 %r202,%r107,%r204;
}
	// end inline asm
	// begin inline asm
	{add.f16x2 %r205,%r199,%r202;
}
	// end inline asm
	// begin inline asm
	{add.f16x2 %r208,%r27,%r205;
}
	// end inline asm
	ld.shared.u32 	%r213, [_ZZ49rwkv7_albatross_kernel_forward_w0_fp16_dither_oneI6__halfLi32EEviiiPT_PKS1_S4_S4_S4_S4_S4_S2_PKiE1r+16];
	// begin inline asm
	{mul.f16x2 %r211,%r208,%r213;
}
	// end inline asm
	// begin inline asm
	{add.f16x2 %r214,%r190,%r211;
}
	// end inline asm
	ld.shared.u32 	%r219, [_ZZ49rwkv7_albatross_kernel_forward_w0_fp16_dither_oneI6__halfLi32EEviiiPT_PKS1_S4_S4_S4_S4_S4_S2_PKiE1w+20];
	// begin inline asm
	{mul.f16x2 %r217,%r33,%r219;
}
	// end inline asm
	ld.shared.u32 	%r221, [_ZZ49rwkv7_albatross_kernel_forward_w0_fp16_dither_oneI6__halfLi32EEviiiPT_PKS1_S4_S4_S4_S4_S4_S2_PKiE1k+20];
	// begin inline asm
	{mul.f16x2 %r220,%r221,%r102;
}
	// end inline asm
	// begin inline asm
	{add.f16x2 %r223,%r217,%r220;
}
	// end inline asm
	ld.shared.u32 	%r228, [_ZZ49rwkv7_albatross_kernel_forward_w0_fp16_dither_oneI6__halfLi32EEviiiPT_PKS1_S4_S4_S4_S4_S4_S2_PKiE1b+20];
	// begin inline asm
	{mul.f16x2 %r226,%r107,%r228;
}
	// end inline asm
	// begin inline asm
	{add.f16x2 %r229,%r223,%r226;
}
	// end inline asm
	// begin inline asm
	{add.f16x2 %r232,%r33,%r229;
}
	// end inline asm
	ld.shared.u32 	%r237, [_ZZ49rwkv7_albatross_kernel_forward_w0_fp16_dither_oneI6__halfLi32EEviiiPT_PKS1_S4_S4_S4_S4_S4_S2_PKiE1r+20];
	// begin inline asm
	{mul.f16x2 %r235,%r232,%r237;
}
	// end inline asm
	// begin inline asm
	{add.f16x2 %r238,%r214,%r235;
}
	// end inline asm
	ld.shared.u32 	%r243, [_ZZ49rwkv7_albatross_kernel_forward_w0_fp16_dither_oneI6__halfLi32EEviiiPT_PKS1_S4_S4_S4_S4_S4_S2_PKiE1w+24];
	// begin inline asm
	{mul.f16x2 %r241,%r39,%r243;
}
	// end inline asm
	ld.shared.u32 	%r245, [_ZZ49rwkv7_albatross_kernel_forward_w0_fp16_dither_oneI6__halfLi32EEviiiPT_PKS1_S4_S4_S4_S4_S4_S2_PKiE1k+24];
	// begin inline asm
	{mul.f16x2 %r244,%r245,%r102;
}
	// end inline asm
	// begin inline asm
	{add.f16x2 %r247,%r241,%r244;
}
	// end inline asm
	ld.shared.u32 	%r252, [_ZZ49rwkv7_albatross_kernel_forward_w0_fp16_dither_oneI6__halfLi32EEviiiPT_PKS1_S4_S4_S4_S4_S4_S2_PKiE1b+24];
	// begin inline asm
	{mul.f16x2 %r250,%r107,%r252;
}
	// end inline asm
	// begin inline asm
	{add.f16x2 %r253,%r247,%r250;
}
	// end inline asm
	// begin inline asm
	{add.f16x2 %r256,%r39,%r253;
}
	// end inline asm
	ld.shared.u32 	%r261, [_ZZ49rwkv7_albatross_kernel_forward_w0_fp16_dither_oneI6__halfLi32EEviiiPT_PKS1_S4_S4_S4_S4_S4_S2_PKiE1r+24];
	// begin inline asm
	{mul.f16x2 %r259,%r256,%r261;
}
	// end inline asm
	// begin inline asm
	{add.f16x2 %r262,%r238,%r259;
}
	// end inline asm
	ld.shared.u32 	%r267, [_ZZ49rwkv7_albatross_kernel_forward_w0_fp16_dither_oneI6__halfLi32EEviiiPT_PKS1_S4_S4_S4_S4_S4_S2_PKiE1w+28];
	// begin inline asm
	{mul.f16x2 %r265,%r45,%r267;
}
	// end inline asm
	ld.shared.u32 	%r269, [_ZZ49rwkv7_albatross_kernel_forward_w0_fp16_dither_oneI6__halfLi32EEviiiPT_PKS1_S4_S4_S4_S4_S4_S2_PKiE1k+28];
	// begin inline asm
	{mul.f16x2 %r268,%r269,%r102;
}
	// end inline asm
	// begin inline asm
	{add.f16x2 %r271,%r265,%r268;
}
	// end inline asm
	ld.shared.u32 	%r276, [_ZZ49rwkv7_albatross_kernel_forward_w0_fp16_dither_oneI6__halfLi32EEviiiPT_PKS1_S4_S4_S4_S4_S4_S2_PKiE1b+28];
	// begin inline asm
	{mul.f16x2 %r274,%r107,%r276;
}
	// end inline asm
	// begin inline asm
	{add.f16x2 %r277,%r271,%r274;
}
	// end inline asm
	// begin inline asm
	{add.f16x2 %r280,%r45,%r277;
}
	// end inline asm
	ld.shared.u32 	%r285, [_ZZ49rwkv7_albatross_kernel_forward_w0_fp16_dither_oneI6__halfLi32EEviiiPT_PKS1_S4_S4_S4_S4_S4_S2_PKiE1r+28];
	// begin inline asm
	{mul.f16x2 %r283,%r280,%r285;
}
	// end inline asm
	// begin inline asm
	{add.f16x2 %r286,%r262,%r283;
}
	// end inline asm
	ld.shared.u32 	%r291, [_ZZ49rwkv7_albatross_kernel_forward_w0_fp16_dither_oneI6__halfLi32EEviiiPT_PKS1_S4_S4_S4_S4_S4_S2_PKiE1w+32];
	// begin inline asm
	{mul.f16x2 %r289,%r51,%r291;
}
	// end inline asm
	ld.shared.u32 	%r293, [_ZZ49rwkv7_albatross_kernel_forward_w0_fp16_dither_oneI6__halfLi32EEviiiPT_PKS1_S4_S4_S4_S4_S4_S2_PKiE1k+32];
	// begin inline asm
	{mul.f16x2 %r292,%r293,%r102;
}
	// end inline asm
	// begin inline asm
	{add.f16x2 %r295,%r289,%r292;
}
	// end inline asm
	ld.shared.u32 	%r300, [_ZZ49rwkv7_albatross_kernel_forward_w0_fp16_dither_oneI6__halfLi32EEviiiPT_PKS1_S4_S4_S4_S4_S4_S2_PKiE1b+32];
	// begin inline asm
	{mul.f16x2 %r298,%r107,%r300;
}
	// end inline asm
	// begin inline asm
	{add.f16x2 %r301,%r295,%r298;
}
	// end inline asm
	// begin inline asm
	{add.f16x2 %r304,%r51,%r301;
}
	// end inline asm
	ld.shared.u32 	%r309, [_ZZ49rwkv7_albatross_kernel_forward_w0_fp16_dither_oneI6__halfLi32EEviiiPT_PKS1_S4_S4_S4_S4_S4_S2_PKiE1r+32];
	// begin inline asm
	{mul.f16x2 %r307,%r304,%r309;
}
	// end inline asm
	// begin inline asm
	{add.f16x2 %r310,%r286,%r307;
}
	// end inline asm
	ld.shared.u32 	%r315, [_ZZ49rwkv7_albatross_kernel_forward_w0_fp16_dither_oneI6__halfLi32EEviiiPT_PKS1_S4_S4_S4_S4_S4_S2_PKiE1w+36];
	// begin inline asm
	{mul.f16x2 %r313,%r57,%r315;
}
	// end inline asm
	ld.shared.u32 	%r317, [_ZZ49rwkv7_albatross_kernel_forward_w0_fp16_dither_oneI6__halfLi32EEviiiPT_PKS1_S4_S4_S4_S4_S4_S2_PKiE1k+36];
	// begin inline asm
	{mul.f16x2 %r316,%r317,%r102;
}
	// end inline asm
	// begin inline asm
	{add.f16x2 %r319,%r313,%r316;
}
	// end inline asm
	ld.shared.u32 	%r324, [_ZZ49rwkv7_albatross_kernel_forward_w0_fp16_dither_oneI6__halfLi32EEviiiPT_PKS1_S4_S4_S4_S4_S4_S2_PKiE1b+36];
	// begin inline asm
	{mul.f16x2 %r322,%r107,%r324;
}
	// end inline asm
	// begin inline asm
	{add.f16x2 %r325,%r319,%r322;
}
	// end inline asm
	// begin inline asm
	{add.f16x2 %r328,%r57,%r325;
}
	// end inline asm
	ld.shared.u32 	%r333, [_ZZ49rwkv7_albatross_kernel_forward_w0_fp16_dither_oneI6__halfLi32EEviiiPT_PKS1_S4_S4_S4_S4_S4_S2_PKiE1r+36];
	// begin inline asm
	{mul.f16x2 %r331,%r328,%r333;
}
	// end inline asm
	// begin inline asm
	{add.f16x2 %r334,%r310,%r331;
}
	// end inline asm
	ld.shared.u32 	%r339, [_ZZ49rwkv7_albatross_kernel_forward_w0_fp16_dither_oneI6__halfLi32EEviiiPT_PKS1_S4_S4_S4_S4_S4_S2_PKiE1w+40];
	// begin inline asm
	{mul.f16x2 %r337,%r63,%r339;
}
	// end inline asm
	ld.shared.u32 	%r341, [_ZZ49rwkv7_albatross_kernel_forward_w0_fp16_dither_oneI6__halfLi32EEviiiPT_PKS1_S4_S4_S4_S4_S4_S2_PKiE1k+40];
	// begin inline asm
	{mul.f16x2 %r340,%r341,%r102;
}
	// end inline asm
	// begin inline asm
	{add.f16x2 %r343,%r337,%r340;
}
	// end inline asm
	ld.shared.u32 	%r348, [_ZZ49rwkv7_albatross_kernel_forward_w0_fp16_dither_oneI6__halfLi32EEviiiPT_PKS1_S4_S4_S4_S4_S4_S2_PKiE1b+40];
	// begin inline asm
	{mul.f16x2 %r346,%r107,%r348;
}
	// end inline asm
	// begin inline asm
	{add.f16x2 %r349,%r343,%r346;
}
	// end inline asm
	// begin inline asm
	{add.f16x2 %r352,%r63,%r349;
}
	// end inline asm
	ld.shared.u32 	%r357, [_ZZ49rwkv7_albatross_kernel_forward_w0_fp16_dither_oneI6__halfLi32EEviiiPT_PKS1_S4_S4_S4_S4_S4_S2_PKiE1r+40];
	// begin inline asm
	{mul.f16x2 %r355,%r352,%r357;
}
	// end inline asm
	// begin inline asm
	{add.f16x2 %r358,%r334,%r355;
}
	// end inline asm
	ld.shared.u32 	%r363, [_ZZ49rwkv7_albatross_kernel_forward_w0_fp16_dither_oneI6__halfLi32EEviiiPT_PKS1_S4_S4_S4_S4_S4_S2_PKiE1w+44];
	// begin inline asm
	{mul.f16x2 %r361,%r69,%r363;
}
	// end inline asm
	ld.shared.u32 	%r365, [_ZZ49rwkv7_albatross_kernel_forward_w0_fp16_dither_oneI6__halfLi32EEviiiPT_PKS1_S4_S4_S4_S4_S4_S2_PKiE1k+44];
	// begin inline asm
	{mul.f16x2 %r364,%r365,%r102;
}
	// end inline asm
	// begin inline asm
	{add.f16x2 %r367,%r361,%r364;
}
	// end inline asm
	ld.shared.u32 	%r372, [_ZZ49rwkv7_albatross_kernel_forward_w0_fp16_dither_oneI6__halfLi32EEviiiPT_PKS1_S4_S4_S4_S4_S4_S2_PKiE1b+44];
	// begin inline asm
	{mul.f16x2 %r370,%r107,%r372;
}
	// end inline asm
	// begin inline asm
	{add.f16x2 %r373,%r367,%r370;
}
	// end inline asm
	// begin inline asm
	{add.f16x2 %r376,%r69,%r373;
}
	// end inline asm
	ld.shared.u32 	%r381, [_ZZ49rwkv7_albatross_kernel_forward_w0_fp16_dither_oneI6__halfLi32EEviiiPT_PKS1_S4_S4_S4_S4_S4_S2_PKiE1r+44];
	// begin inline asm
	{mul.f16x2 %r379,%r376,%r381;
}
	// end inline asm
	// begin inline asm
	{add.f16x2 %r382,%r358,%r379;
}
	// end inline asm
	ld.shared.u32 	%r387, [_ZZ49rwkv7_albatross_kernel_forward_w0_fp16_dither_oneI6__halfLi32EEviiiPT_PKS1_S4_S4_S4_S4_S4_S2_PKiE1w+48];
	// begin inline asm
	{mul.f16x2 %r385,%r75,%r387;
}
	// end inline asm
	ld.shared.u32 	%r389, [_ZZ49rwkv7_albatross_kernel_forward_w0_fp16_dither_oneI6__halfLi32EEviiiPT_PKS1_S4_S4_S4_S4_S4_S2_PKiE1k+48];
	// begin inline asm
	{mul.f16x2 %r388,%r389,%r102;
}
	// end inline asm
	// begin inline asm
	{add.f16x2 %r391,%r385,%r388;
}
	// end inline asm
	ld.shared.u32 	%r396, [_ZZ49rwkv7_albatross_kernel_forward_w0_fp16_dither_oneI6__halfLi32EEviiiPT_PKS1_S4_S4_S4_S4_S4_S2_PKiE1b+48];
	// begin inline asm
	{mul.f16x2 %r394,%r107,%r396;
}
	// end inline asm
	// begin inline asm
	{add.f16x2 %r397,%r391,%r394;
}
	// end inline asm
	// begin inline asm
	{add.f16x2 %r400,%r75,%r397;
}
	// end inline asm
	ld.shared.u32 	%r405, [_ZZ49rwkv7_albatross_kernel_forward_w0_fp16_dither_oneI6__halfLi32EEviiiPT_PKS1_S4_S4_S4_S4_S4_S2_PKiE1r+48];
	// begin inline asm
	{mul.f16x2 %r403,%r400,%r405;
}
	// end inline asm
	// begin inline asm
	{add.f16x2 %r406,%r382,%r403;
}
	// end inline asm
	ld.shared.u32 	%r411, [_ZZ49rwkv7_albatross_kernel_forward_w0_fp16_dither_oneI6__halfLi32EEviiiPT_PKS1_S4_S4_S4_S4_S4_S2_PKiE1w+52];
	// begin inline asm
	{mul.f16x2 %r409,%r81,%r411;
}
	// end inline asm
	ld.shared.u32 	%r413, [_ZZ49rwkv7_albatross_kernel_forward_w0_fp16_dither_oneI6__halfLi32EEviiiPT_PKS1_S4_S4_S4_S4_S4_S2_PKiE1k+52];
	// begin inline asm
	{mul.f16x2 %r412,%r413,%r102;
}
	// end inline asm
	// begin inline asm
	{add.f16x2 %r415,%r409,%r412;
}
	// end inline asm
	ld.shared.u32 	%r420, [_ZZ49rwkv7_albatross_kernel_forward_w0_fp16_dither_oneI6__halfLi32EEviiiPT_PKS1_S4_S4_S4_S4_S4_S2_PKiE1b+52];
	// begin inline asm
	{mul.f16x2 %r418,%r107,%r420;
}
	// end inline asm
	// begin inline asm
	{add.f16x2 %r421,%r415,%r418;
}
	// end inline asm
	// begin inline asm
	{add.f16x2 %r424,%r81,%r421;
}
	// end inline asm
	ld.shared.u32 	%r429, [_ZZ49rwkv7_albatross_kernel_forward_w0_fp16_dither_oneI6__halfLi32EEviiiPT_PKS1_S4_S4_S4_S4_S4_S2_PKiE1r+52];
	// begin inline asm
	{mul.f16x2 %r427,%r424,%r429;
}
	// end inline asm
	// begin inline asm
	{add.f16x2 %r430,%r406,%r427;
}
	// end inline asm
	ld.shared.u32 	%r435, [_ZZ49rwkv7_albatross_kernel_forward_w0_fp16_dither_oneI6__halfLi32EEviiiPT_PKS1_S4_S4_S4_S4_S4_S2_PKiE1w+56];
	// begin inline asm
	{mul.f16x2 %r433,%r87,%r435;
}
	// end inline asm
	ld.shared.u32 	%r437, [_ZZ49rwkv7_albatross_kernel_forward_w0_fp16_dither_oneI6__halfLi32EEviiiPT_PKS1_S4_S4_S4_S4_S4_S2_PKiE1k+56];
	// begin inline asm
	{mul.f16x2 %r436,%r437,%r102;
}
	// end inline asm
	// begin inline asm
	{add.f16x2 %r439,%r433,%r436;
}
	// end inline asm
	ld.shared.u32 	%r444, [_ZZ49rwkv7_albatross_kernel_forward_w0_fp16_dither_oneI6__halfLi32EEviiiPT_PKS1_S4_S4_S4_S4_S4_S2_PKiE1b+56];
	// begin inline asm
	{mul.f16x2 %r442,%r107,%r444;
}
	// end inline asm
	// begin inline asm
	{add.f16x2 %r445,%r439,%r442;
}
	// end inline asm
	// begin inline asm
	{add.f16x2 %r448,%r87,%r445;
}
	// end inline asm
	ld.shared.u32 	%r453, [_ZZ49rwkv7_albatross_kernel_forward_w0_fp16_dither_oneI6__halfLi32EEviiiPT_PKS1_S4_S4_S4_S4_S4_S2_PKiE1r+56];
	// begin inline asm
	{mul.f16x2 %r451,%r448,%r453;
}
	// end inline asm
	// begin inline asm
	{add.f16x2 %r454,%r430,%r451;
}
	// end inline asm
	ld.shared.u32 	%r459, [_ZZ49rwkv7_albatross_kernel_forward_w0_fp16_dither_oneI6__halfLi32EEviiiPT_PKS1_S4_S4_S4_S4_S4_S2_PKiE1w+60];
	// begin inline asm
	{mul.f16x2 %r457,%r93,%r459;
}
	// end inline asm
	ld.shared.u32 	%r461, [_ZZ49rwkv7_albatross_kernel_forward_w0_fp16_dither_oneI6__halfLi32EEviiiPT_PKS1_S4_S4_S4_S4_S4_S2_PKiE1k+60];
	// begin inline asm
	{mul.f16x2 %r460,%r461,%r102;
}
	// end inline asm
	// begin inline asm
	{add.f16x2 %r463,%r457,%r460;
}
	// end inline asm
	ld.shared.u32 	%r468, [_ZZ49rwkv7_albatross_kernel_forward_w0_fp16_dither_oneI6__halfLi32EEviiiPT_PKS1_S4_S4_S4_S4_S4_S2_PKiE1b+60];
	// begin inline asm
	{mul.f16x2 %r466,%r107,%r468;
}
	// end inline asm
	// begin inline asm
	{add.f16x2 %r469,%r463,%r466;
}
	// end inline asm
	// begin inline asm
	{add.f16x2 %r472,%r93,%r469;
}
	// end inline asm
	ld.shared.u32 	%r477, [_ZZ49rwkv7_albatross_kernel_forward_w0_fp16_dither_oneI6__halfLi32EEviiiPT_PKS1_S4_S4_S4_S4_S4_S2_PKiE1r+60];
	// begin inline asm
	{mul.f16x2 %r475,%r472,%r477;
}
	// end inline asm
	// begin inline asm
	{add.f16x2 %r478,%r454,%r475;
}
	// end inline asm
	mov.b32 	{%rs8, %rs9}, %r478;
	// begin inline asm
	{add.f16 %rs7,%rs8,%rs9;
}
	// end inline asm
	add.s64 	%rd32, %rd11, %rd23;
	st.global.u16 	[%rd32], %rs7;
	st.shared.u32 	[%r574], %r112;
	st.shared.u32 	[%r576], %r136;
	st.shared.u32 	[%r578], %r160;
	st.shared.u32 	[%r580], %r184;
	st.shared.u32 	[%r582], %r208;
	st.shared.u32 	[%r584], %r232;
	st.shared.u32 	[%r586], %r256;
	st.shared.u32 	[%r588], %r280;
	st.shared.u32 	[%r590], %r304;
	st.shared.u32 	[%r592], %r328;
	st.shared.u32 	[%r594], %r352;
	st.shared.u32 	[%r596], %r376;
	st.shared.u32 	[%r598], %r400;
	st.shared.u32 	[%r600], %r424;
	st.shared.u32 	[%r602], %r448;
	st.shared.u32 	[%r604], %r472;
	bar.sync 	0;
	ld.shared.u32 	%r621, [%r505];
	ld.shared.u32 	%r622, [%r509];
	ld.shared.u32 	%r623, [%r513];
	ld.shared.u32 	%r624, [%r517];
	st.global.v4.u32 	[%rd22], {%r621, %r622, %r623, %r624};
	ld.shared.u32 	%r625, [%r526+512];
	ld.shared.u32 	%r626, [%r529+512];
	ld.shared.u32 	%r627, [%r532+512];
	ld.shared.u32 	%r628, [%r535+512];
	st.global.v4.u32 	[%rd22+512], {%r625, %r626, %r627, %r628};
	ld.shared.u32 	%r629, [%r543+1024];
	ld.shared.u32 	%r630, [%r546+1024];
	ld.shared.u32 	%r631, [%r549+1024];
	ld.shared.u32 	%r632, [%r552+1024];
	st.global.v4.u32 	[%rd22+1024], {%r629, %r630, %r631, %r632};
	ld.shared.u32 	%r633, [%r561+1536];
	ld.shared.u32 	%r634, [%r564+1536];
	ld.shared.u32 	%r635, [%r567+1536];
	ld.shared.u32 	%r636, [%r570+1536];
	st.global.v4.u32 	[%rd22+1536], {%r633, %r634, %r635, %r636};
	ret;

}
	// .globl	_Z49rwkv7_albatross_kernel_forward_w0_fp16_dither_oneI6__halfLi64EEviiiPT_PKS1_S4_S4_S4_S4_S4_S2_PKi
.visible .entry _Z49rwkv7_albatross_kernel_forward_w0_fp16_dither_oneI6__halfLi64EEviiiPT_PKS1_S4_S4_S4_S4_S4_S2_PKi(
	.param .u32 _Z49rwkv7_albatross_kernel_forward_w0_fp16_dither_oneI6__halfLi64EEviiiPT_PKS1_S4_S4_S4_S4_S4_S2_PKi_param_0,
	.param .u32 _Z49rwkv7_albatross_kernel_forward_w0_fp16_dither_oneI6__halfLi64EEviiiPT_PKS1_S4_S4_S4_S4_S4_S2_PKi_param_1,
	.param .u32 _Z49rwkv7_albatross_kernel_forward_w0_fp16_dither_oneI6__halfLi64EEviiiPT_PKS1_S4_S4_S4_S4_S4_S2_PKi_param_2,
	.param .u64 .ptr .align 1 _Z49rwkv7_albatross_kernel_forward_w0_fp16_dither_oneI6__halfLi64EEviiiPT_PKS1_S4_S4_S4_S4_S4_S2_PKi_param_3,
	.param .u64 .ptr .align 1 _Z49rwkv7_albatross_kernel_forward_w0_fp16_dither_oneI6__halfLi64EEviiiPT_PKS1_S4_S4_S4_S4_S4_S2_PKi_param_4,
	.param .u64 .ptr .align 1 _Z49rwkv7_albatross_kernel_forward_w0_fp16_dither_oneI6__halfLi64EEviiiPT_PKS1_S4_S4_S4_S4_S4_S2_PKi_param_5,
	.param .u64 .ptr .align 1 _Z49rwkv7_albatross_kernel_forward_w0_fp16_dither_oneI6__halfLi64EEviiiPT_PKS1_S4_S4_S4_S4_S4_S2_PKi_param_6,
	.param .u64 .ptr .align 1 _Z49rwkv7_albatross_kernel_forward_w0_fp16_dither_oneI6__halfLi64EEviiiPT_PKS1_S4_S4_S4_S4_S4_S2_PKi_param_7,
	.param .u64 .ptr .align 1 _Z49rwkv7_albatross_kernel_forward_w0_fp16_dither_oneI6__halfLi64EEviiiPT_PKS1_S4_S4_S4_S4_S4_S2_PKi_param_8,
	.param .u64 .ptr .align 1 _Z49rwkv7_albatross_kernel_forward_w0_fp16_dither_oneI6__halfLi64EEviiiPT_PKS1_S4_S4_S4_S4_S4_S2_PKi_param_9,
	.param .u64 .ptr .align 1 _Z49rwkv7_albatross_kernel_forward_w0_fp16_dither_oneI6__halfLi64EEviiiPT_PKS1_S4_S4_S4_S4_S4_S2_PKi_param_10,
	.param .u64 .ptr .align 1 _Z49rwkv7_albatross_kernel_forward_w0_fp16_dither_oneI6__halfLi64EEviiiPT_PKS1_S4_S4_S4_S4_S4_S2_PKi_param_11
)
{
	.reg .b16 	%rs<15>;
	.reg .b32 	%r<1181>;
	.reg .b32 	%f<11>;
	.reg .b64 	%rd<33>;
	.reg .b64 	%fd<2>;
	// demoted variable
	.shared .align 4 .b8 _ZZ49rwkv7_albatross_kernel_forward_w0_fp16_dither_oneI6__halfLi64EEviiiPT_PKS1_S4_S4_S4_S4_S4_S2_PKiE10state_smem[8192];
	// demoted variable
	.shared .align 4 .b8 _ZZ49rwkv7_albatross_kernel_forward_w0_fp16_dither_oneI6__halfLi64EEviiiPT_PKS1_S4_S4_S4_S4_S4_S2_PKiE1r[128];
	// demoted variable
	.shared .align 4 .b8 _ZZ49rwkv7_albatross_kernel_forward_w0_fp16_dither_oneI6__halfLi64EEviiiPT_PKS1_S4_S4_S4_S4_S4_S2_PKiE1k[128];
	// demoted variable
	.shared .align 4 .b8 _ZZ49rwkv7_albatross_kernel_forward_w0_fp16_dither_oneI6__halfLi64EEviiiPT_PKS1_S4_S4_S4_S4_S4_S2_PKiE1w[128];
	// demoted variable
	.shared .align 4 .b8 _ZZ49rwkv7_albatross_kernel_forward_w0_fp16_dither_oneI6__halfLi64EEviiiPT_PKS1_S4_S4_S4_S4_S4_S2_PKiE1a[128];
	// demoted variable
	.shared .align 4 .b8 _ZZ49rwkv7_albatross_kernel_forward_w0_fp16_dither_oneI6__halfLi64EEviiiPT_PKS1_S4_S4_S4_S4_S4_S2_PKiE1b[128];
	ld.param.u32 	%r961, [_Z49rwkv7_albatross_kernel_forward_w0_fp16_dither_oneI6__halfLi64EEviiiPT_PKS1_S4_S4_S4_S4_S4_S2_PKi_param_1];
	ld.param.u32 	%r962, [_Z49rwkv7_albatross_kernel_forward_w0_fp16_dither_oneI6__halfLi64EEviiiPT_PKS1_S4_S4_S4_S4_S4_S2_PKi_param_2];
	ld.param.u64 	%rd1, [_Z49rwkv7_albatross_kernel_forward_w0_fp16_dither_oneI6__halfLi64EEviiiPT_PKS1_S4_S4_S4_S4_S4_S2_PKi_param_3];
	ld.param.u64 	%rd2, [_Z49rwkv7_albatross_kernel_forward_w0_fp16_dither_oneI6__halfLi64EEviiiPT_PKS1_S4_S4_S4_S4_S4_S2_PKi_param_4];
	ld.param.u64 	%rd3, [_Z49rwkv7_albatross_kernel_forward_w0_fp16_dither_oneI6__halfLi64EEviiiPT_PKS1_S4_S4_S4_S4_S4_S2_PKi_param_5];
	ld.param.u64 	%rd4, [_Z49rwkv7_albatross_kernel_forward_w0_fp16_dither_oneI6__halfLi64EEviiiPT_PKS1_S4_S4_S4_S4_S4_S2_PKi_param_6];
	ld.param.u64 	%rd5, [_Z49rwkv7_albatross_kernel_forward_w0_fp16_dither_oneI6__halfLi64EEviiiPT_PKS1_S4_S4_S4_S4_S4_S2_PKi_param_7];
	ld.param.u64 	%rd6, [_Z49rwkv7_albatross_kernel_forward_w0_fp16_dither_oneI6__halfLi64EEviiiPT_PKS1_S4_S4_S4_S4_S4_S2_PKi_param_8];
	ld.param.u64 	%rd7, [_Z49rwkv7_albatross_kernel_forward_w0_fp16_dither_oneI6__halfLi64EEviiiPT_PKS1_S4_S4_S4_S4_S4_S2_PKi_param_9];
	ld.param.u64 	%rd8, [_Z49rwkv7_albatross_kernel_forward_w0_fp16_dither_oneI6__halfLi64EEviiiPT_PKS1_S4_S4_S4_S4_S4_S2_PKi_param_10];
	ld.param.u64 	%rd9, [_Z49rwkv7_albatross_kernel_forward_w0_fp16_dither_oneI6__halfLi64EEviiiPT_PKS1_S4_S4_S4_S4_S4_S2_PKi_param_11];
	cvta.to.global.u64 	%rd10, %rd1;
	cvta.to.global.u64 	%rd11, %rd8;
	cvta.to.global.u64 	%rd12, %rd5;
	cvta.to.global.u64 	%rd13, %rd2;
	cvta.to.global.u64 	%rd14, %rd7;
	cvta.to.global.u64 	%rd15, %rd6;
	cvta.to.global.u64 	%rd16, %rd4;
	cvta.to.global.u64 	%rd17, %rd9;
	cvta.to.global.u64 	%rd18, %rd3;
	mov.u32 	%r963, %ctaid.x;
	div.u32 	%r964, %r963, %r962;
	mul.lo.s32 	%r965, %r964, %r962;
	sub.s32 	%r966, %r963, %r965;
	mov.u32 	%r967, %tid.x;
	mul.lo.s32 	%r968, %r964, %r961;
	shl.b32 	%r969, %r968, 6;
	shl.b32 	%r970, %r966, 12;
	add.s32 	%r971, %r969, %r970;
	mul.wide.s32 	%rd19, %r971, 2;
	add.s64 	%rd20, %rd10, %rd19;
	shr.u32 	%r972, %r967, 3;
	shl.b32 	%r973, %r967, 2;
	and.b32  	%r974, %r973, 28;
	mul.wide.u32 	%rd21, %r967, 16;
	add.s64 	%rd22, %rd20, %rd21;
	ld.global.v4.u32 	{%r975, %r976, %r977, %r978}, [%rd22];
	and.b32  	%r979, %r972, 31;
	shl.b32 	%r980, %r972, 7;
	mov.u32 	%r981, _ZZ49rwkv7_albatross_kernel_forward_w0_fp16_dither_oneI6__halfLi64EEviiiPT_PKS1_S4_S4_S4_S4_S4_S2_PKiE10state_smem;
	add.s32 	%r982, %r981, %r980;
	xor.b32  	%r983, %r974, %r979;
	shl.b32 	%r984, %r983, 2;
	add.s32 	%r985, %r982, %r984;
	st.shared.u32 	[%r985], %r975;
	or.b32  	%r986, %r974, 1;
	xor.b32  	%r987, %r986, %r979;
	shl.b32 	%r988, %r987, 2;
	add.s32 	%r989, %r982, %r988;
	st.shared.u32 	[%r989], %r976;
	or.b32  	%r990, %r974, 2;
	xor.b32  	%r991, %r990, %r979;
	shl.b32 	%r992, %r991, 2;
	add.s32 	%r993, %r982, %r992;
	st.shared.u32 	[%r993], %r977;
	or.b32  	%r994, %r974, 3;
	xor.b32  	%r995, %r994, %r979;
	shl.b32 	%r996, %r995, 2;
	add.s32 	%r997, %r982, %r996;
	st.shared.u32 	[%r997], %r978;
	ld.global.v4.u32 	{%r998, %r999, %r1000, %r1001}, [%rd22+1024];
	add.s32 	%r1002, %r972, 8;
	and.b32  	%r1003, %r1002, 31;
	xor.b32  	%r1004, %r974, %r1003;
	shl.b32 	%r1005, %r1004, 2;
	add.s32 	%r1006, %r982, %r1005;
	st.shared.u32 	[%r1006+1024], %r998;
	xor.b32  	%r1007, %r986, %r1003;
	shl.b32 	%r1008, %r1007, 2;
	add.s32 	%r1009, %r982, %r1008;
	st.shared.u32 	[%r1009+1024], %r999;
	xor.b32  	%r1010, %r990, %r1003;
	shl.b32 	%r1011, %r1010, 2;
	add.s32 	%r1012, %r982, %r1011;
	st.shared.u32 	[%r1012+1024], %r1000;
	xor.b32  	%r1013, %r994, %r1003;
	shl.b32 	%r1014, %r1013, 2;
	add.s32 	%r1015, %r982, %r1014;
	st.shared.u32 	[%r1015+1024], %r1001;
	ld.global.v4.u32 	{%r1016, %r1017, %r1018, %r1019}, [%rd22+2048];
	xor.b32  	%r1020, %r979, 16;
	xor.b32  	%r1021, %r974, %r1020;
	shl.b32 	%r1022, %r1021, 2;
	add.s32 	%r1023, %r982, %r1022;
	st.shared.u32 	[%r1023+2048], %r1016;
	xor.b32  	%r1024, %r986, %r1020;
	shl.b32 	%r1025, %r1024, 2;
	add.s32 	%r1026, %r982, %r1025;
	st.shared.u32 	[%r1026+2048], %r1017;
	xor.b32  	%r1027, %r990, %r1020;
	shl.b32 	%r1028, %r1027, 2;
	add.s32 	%r1029, %r982, %r1028;
	st.shared.u32 	[%r1029+2048], %r1018;
	xor.b32  	%r1030, %r994, %r1020;
	shl.b32 	%r1031, %r1030, 2;
	add.s32 	%r1032, %r982, %r1031;
	st.shared.u32 	[%r1032+2048], %r1019;
	ld.global.v4.u32 	{%r1033, %r1034, %r1035, %r1036}, [%rd22+3072];
	add.s32 	%r1037, %r972, 24;
	and.b32  	%r1038, %r1037, 31;
	xor.b32  	%r1039, %r974, %r1038;
	shl.b32 	%r1040, %r1039, 2;
	add.s32 	%r1041, %r982, %r1040;
	st.shared.u32 	[%r1041+3072], %r1033;
	xor.b32  	%r1042, %r986, %r1038;
	shl.b32 	%r1043, %r1042, 2;
	add.s32 	%r1044, %r982, %r1043;
	st.shared.u32 	[%r1044+3072], %r1034;
	xor.b32  	%r1045, %r990, %r1038;
	shl.b32 	%r1046, %r1045, 2;
	add.s32 	%r1047, %r982, %r1046;
	st.shared.u32 	[%r1047+3072], %r1035;
	xor.b32  	%r1048, %r994, %r1038;
	shl.b32 	%r1049, %r1048, 2;
	add.s32 	%r1050, %r982, %r1049;
	st.shared.u32 	[%r1050+3072], %r1036;
	ld.global.v4.u32 	{%r1051, %r1052, %r1053, %r1054}, [%rd22+4096];
	st.shared.u32 	[%r985+4096], %r1051;
	st.shared.u32 	[%r989+4096], %r1052;
	st.shared.u32 	[%r993+4096], %r1053;
	st.shared.u32 	[%r997+4096], %r1054;
	ld.global.v4.u32 	{%r1055, %r1056, %r1057, %r1058}, [%rd22+5120];
	st.shared.u32 	[%r1006+5120], %r1055;
	st.shared.u32 	[%r1009+5120], %r1056;
	st.shared.u32 	[%r1012+5120], %r1057;
	st.shared.u32 	[%r1015+5120], %r1058;
	ld.global.v4.u32 	{%r1059, %r1060, %r1061, %r1062}, [%rd22+6144];
	st.shared.u32 	[%r1023+6144], %r1059;
	st.shared.u32 	[%r1026+6144], %r1060;
	st.shared.u32 	[%r1029+6144], %r1061;
	st.shared.u32 	[%r1032+6144], %r1062;
	ld.global.v4.u32 	{%r1063, %r1064, %r1065, %r1066}, [%rd22+7168];
	st.shared.u32 	[%r1041+7168], %r1063;
	st.shared.u32 	[%r1044+7168], %r1064;
	st.shared.u32 	[%r1047+7168], %r1065;
	st.shared.u32 	[%r1050+7168], %r1066;
	bar.sync 	0;
	shl.b32 	%r1067, %r967, 7;
	add.s32 	%r1068, %r981, %r1067;
	and.b32  	%r1069, %r973, 124;
	add.s32 	%r1070, %r1068, %r1069;
	ld.shared.u32 	%r3, [%r1070];
	xor.b32  	%r1071, %r1069, 4;
	add.s32 	%r1072, %r1068, %r1071;
	ld.shared.u32 	%r9, [%r1072];
	xor.b32  	%r1073, %r1069, 8;
	add.s32 	%r1074, %r1068, %r1073;
	ld.shared.u32 	%r15, [%r1074];
	xor.b32  	%r1075, %r1069, 12;
	add.s32 	%r1076, %r1068, %r1075;
	ld.shared.u32 	%r21, [%r1076];
	xor.b32  	%r1077, %r1069, 16;
	add.s32 	%r1078, %r1068, %r1077;
	ld.shared.u32 	%r27, [%r1078];
	xor.b32  	%r1079, %r1069, 20;
	add.s32 	%r1080, %r1068, %r1079;
	ld.shared.u32 	%r33, [%r1080];
	xor.b32  	%r1081, %r1069, 24;
	add.s32 	%r1082, %r1068, %r1081;
	ld.shared.u32 	%r39, [%r1082];
	xor.b32  	%r1083, %r1069, 28;
	add.s32 	%r1084, %r1068, %r1083;
	ld.shared.u32 	%r45, [%r1084];
	xor.b32  	%r1085, %r1069, 32;
	add.s32 	%r1086, %r1068, %r1085;
	ld.shared.u32 	%r51, [%r1086];
	xor.b32  	%r1087, %r1069, 36;
	add.s32 	%r1088, %r1068, %r1087;
	ld.shared.u32 	%r57, [%r1088];
	xor.b32  	%r1089, %r1069, 40;
	add.s32 	%r1090, %r1068, %r1089;
	ld.shared.u32 	%r63, [%r1090];
	xor.b32  	%r1091, %r1069, 44;
	add.s32 	%r1092, %r1068, %r1091;
	ld.shared.u32 	%r69, [%r1092];
	xor.b32  	%r1093, %r1069, 48;
	add.s32 	%r1094, %r1068, %r1093;
	ld.shared.u32 	%r75, [%r1094];
	xor.b32  	%r1095, %r1069, 52;
	add.s32 	%r1096, %r1068, %r1095;
	ld.shared.u32 	%r81, [%r1096];
	xor.b32  	%r1097, %r1069, 56;
	add.s32 	%r1098, %r1068, %r1097;
	ld.shared.u32 	%r87, [%r1098];
	xor.b32  	%r1099, %r1069, 60;
	add.s32 	%r1100, %r1068, %r1099;
	ld.shared.u32 	%r93, [%r1100];
	xor.b32  	%r1101, %r1069, 64;
	add.s32 	%r1102, %r1068, %r1101;
	ld.shared.u32 	%r99, [%r1102];
	xor.b32  	%r1103, %r1069, 68;
	add.s32 	%r1104, %r1068, %r1103;
	ld.shared.u32 	%r105, [%r1104];
	xor.b32  	%r1105, %r1069, 72;
	add.s32 	%r1106, %r1068, %r1105;
	ld.shared.u32 	%r111, [%r1106];
	xor.b32  	%r1107, %r1069, 76;
	add.s32 	%r1108, %r1068, %r1107;
	ld.shared.u32 	%r117, [%r1108];
	xor.b32  	%r1109, %r1069, 80;
	add.s32 	%r1110, %r1068, %r1109;
	ld.shared.u32 	%r123, [%r1110];
	xor.b32  	%r1111, %r1069, 84;
	add.s32 	%r1112, %r1068, %r1111;
	ld.shared.u32 	%r129, [%r1112];
	xor.b32  	%r1113, %r1069, 88;
	add.s32 	%r1114, %r1068, %r1113;
	ld.shared.u32 	%r135, [%r1114];
	xor.b32  	%r1115, %r1069, 92;
	add.s32 	%r1116, %r1068, %r1115;
	ld.shared.u32 	%r141, [%r1116];
	xor.b32  	%r1117, %r1069, 96;
	add.s32 	%r1118, %r1068, %r1117;
	ld.shared.u32 	%r147, [%r1118];
	xor.b32  	%r1119, %r1069, 100;
	add.s32 	%r1120, %r1068, %r1119;
	ld.shared.u32 	%r153, [%r1120];
	xor.b32  	%r1121, %r1069, 104;
	add.s32 	%r1122, %r1068, %r1121;
	ld.shared.u32 	%r159, [%r1122];
	xor.b32  	%r1123, %r1069, 108;
	add.s32 	%r1124, %r1068, %r1123;
	ld.shared.u32 	%r165, [%r1124];
	xor.b32  	%r1125, %r1069, 112;
	add.s32 	%r1126, %r1068, %r1125;
	ld.shared.u32 	%r171, [%r1126];
	xor.b32  	%r1127, %r1069, 116;
	add.s32 	%r1128, %r1068, %r1127;
	ld.shared.u32 	%r177, [%r1128];
	xor.b32  	%r1129, %r1069, 120;
	add.s32 	%r1130, %r1068, %r1129;
	ld.shared.u32 	%r183, [%r1130];
	xor.b32  	%r1131, %r1069, 124;
	add.s32 	%r1132, %r1068, %r1131;
	ld.shared.u32 	%r189, [%r1132];
	shl.b32 	%r1133, %r966, 6;
	add.s32 	%r1134, %r968, %r967;
	add.s32 	%r1135, %r1134, %r1133;
	mul.wide.s32 	%rd23, %r1135, 2;
	add.s64 	%rd24, %rd18, %rd23;
	ld.global.nc.u16 	%rs1, [%rd24];
	// begin inline asm
	{  cvt.f32.f16 %f1, %rs1;}

	// end inline asm
	mul.f32 	%f3, %f1, 0fBFB8AA3B;
	ex2.approx.f32 	%f4, %f3;
	add.f32 	%f5, %f4, 0f3F800000;
	mov.f32 	%f6, 0fBF60028B;
	div.rn.f32 	%f7, %f6, %f5;
	ex2.approx.f32 	%f8, %f7;
	add.f32 	%f9, %f8, 0fBF800000;
	mul.wide.u32 	%rd25, %r964, 4;
	add.s64 	%rd26, %rd17, %rd25;
	ld.global.nc.u32 	%r1136, [%rd26];
	mul.lo.s32 	%r1137, %r1136, -1640531527;
	cvt.rn.f32.s32 	%f10, %r1137;
	fma.rn.f32 	%f2, %f10, 0f2B000000, %f9;
	// begin inline asm
	{  cvt.rn.f16.f32 %rs2, %f2;}

	// end inline asm
	shl.b32 	%r1138, %r967, 1;
	mov.u32 	%r1139, _ZZ49rwkv7_albatross_kernel_forward_w0_fp16_dither_oneI6__halfLi64EEviiiPT_PKS1_S4_S4_S4_S4_S4_S2_PKiE1w;
	add.s32 	%r1140, %r1139, %r1138;
	st.shared.u16 	[%r1140], %rs2;
	mov.u32 	%r1141, _ZZ49rwkv7_albatross_kernel_forward_w0_fp16_dither_oneI6__halfLi64EEviiiPT_PKS1_S4_S4_S4_S4_S4_S2_PKiE1k;
	add.s32 	%r1142, %r1141, %r1138;
	add.s64 	%rd27, %rd16, %rd23;
	ld.global.nc.u16 	%rs10, [%rd27];
	st.shared.u16 	[%r1142], %rs10;
	mov.u32 	%r1143, _ZZ49rwkv7_albatross_kernel_forward_w0_fp16_dither_oneI6__halfLi64EEviiiPT_PKS1_S4_S4_S4_S4_S4_S2_PKiE1a;
	add.s32 	%r1144, %r1143, %r1138;
	add.s64 	%rd28, %rd15, %rd23;
	ld.global.nc.u16 	%rs11, [%rd28];
	st.shared.u16 	[%r1144], %rs11;
	mov.u32 	%r1145, _ZZ49rwkv7_albatross_kernel_forward_w0_fp16_dither_oneI6__halfLi64EEviiiPT_PKS1_S4_S4_S4_S4_S4_S2_PKiE1b;
	add.s32 	%r1146, %r1145, %r1138;
	add.s64 	%rd29, %rd14, %rd23;
	ld.global.nc.u16 	%rs12, [%rd29];
	st.shared.u16 	[%r1146], %rs12;
	mov.u32 	%r1147, _ZZ49rwkv7_albatross_kernel_forward_w0_fp16_dither_oneI6__halfLi64EEviiiPT_PKS1_S4_S4_S4_S4_S4_S2_PKiE1r;
	add.s32 	%r1148, %r1147, %r1138;
	add.s64 	%rd30, %rd13, %rd23;
	ld.global.nc.u16 	%rs13, [%rd30];
	st.shared.u16 	[%r1148], %rs13;
	bar.sync 	0;
	mov.f64 	%fd1, 0d0000000000000000;
	// begin inline asm
	{  cvt.rn.f16.f64 %rs3, %fd1;}

	// end inline asm
	ld.shared.u32 	%r2, [_ZZ49rwkv7_albatross_kernel_forward_w0_fp16_dither_oneI6__halfLi64EEviiiPT_PKS1_S4_S4_S4_S4_S4_S2_PKiE1a];
	// begin inline asm
	{mul.f16x2 %r1,%r2,%r3;
}
	// end inline asm
	mov.b32 	%r5, {%rs3, %rs3};
	// begin inline asm
	{add.f16x2 %r4,%r5,%r1;
}
	// end inline asm
	ld.shared.u32 	%r8, [_ZZ49rwkv7_albatross_kernel_forward_w0_fp16_dither_oneI6__halfLi64EEviiiPT_PKS1_S4_S4_S4_S4_S4_S2_PKiE1a+4];
	// begin inline asm
	{mul.f16x2 %r7,%r8,%r9;
}
	// end inline asm
	// begin inline asm
	{add.f16x2 %r10,%r4,%r7;
}
	// end inline asm
	ld.shared.u32 	%r14, [_ZZ49rwkv7_albatross_kernel_forward_w0_fp16_dither_oneI6__halfLi64EEviiiPT_PKS1_S4_S4_S4_S4_S4_S2_PKiE1a+8];
	// begin inline asm
	{mul.f16x2 %r13,%r14,%r15;
}
	// end inline asm
	// begin inline asm
	{add.f16x2 %r16,%r10,%r13;
}
	// end inline asm
	ld.shared.u32 	%r20, [_ZZ49rwkv7_albatross_kernel_forward_w0_fp16_dither_oneI6__halfLi64EEviiiPT_PKS1_S4_S4_S4_S4_S4_S2_PKiE1a+12];
	// begin inline asm
	{mul.f16x2 %r19,%r20,%r21;
}
	// end inline asm
	// begin inline asm
	{add.f16x2 %r22,%r16,%r19;
}
	// end inline asm
	ld.shared.u32 	%r26, [_ZZ49rwkv7_albatross_kernel_forward_w0_fp16_dither_oneI6__halfLi64EEviiiPT_PKS1_S4_S4_S4_S4_S4_S2_PKiE1a+16];
	// begin inline asm
	{mul.f16x2 %r25,%r26,%r27;
}
	// end inline asm
	// begin inline asm
	{add.f16x2 %r28,%r22,%r25;
}
	// end inline asm
	ld.shared.u32 	%r32, [_ZZ49rwkv7_albatross_kernel_forward_w0_fp16_dither_oneI6__halfLi64EEviiiPT_PKS1_S4_S4_S4_S4_S4_S2_PKiE1a+20];
	// begin inline asm
	{mul.f16x2 %r31,%r32,%r33;
}
	// end inline asm
	// begin inline asm
	{add.f16x2 %r34,%r28,%r31;
}
	// end inline asm
	ld.shared.u32 	%r38, [_ZZ49rwkv7_albatross_kernel_forward_w0_fp16_dither_oneI6__halfLi64EEviiiPT_PKS1_S4_S4_S4_S4_S4_S2_PKiE1a+24];
	// begin inline asm
	{mul.f16x2 %r37,%r38,%r39;
}
	// end inline asm
	// begin inline asm
	{add.f16x2 %r40,%r34,%r37;
}
	// end inline asm
	ld.shared.u32 	%r44, [_ZZ49rwkv7_albatross_kernel_forward_w0_fp16_dither_oneI6__halfLi64EEviiiPT_PKS1_S4_S4_S4_S4_S4_S2_PKiE1a+28];
	// begin inline asm
	{mul.f16x2 %r43,%r44,%r45;
}
	// end inline asm
	// begin inline asm
	{add.f16x2 %r46,%r40,%r43;
}
	// end inline asm
	ld.shared.u32 	%r50, [_ZZ49rwkv7_albatross_kernel_forward_w0_fp16_dither_oneI6__halfLi64EEviiiPT_PKS1_S4_S4_S4_S4_S4_S2_PKiE1a+32];
	// begin inline asm
	{mul.f16x2 %r49,%r50,%r51;
}
	// end inline asm
	// begin inline asm
	{add.f16x2 %r52,%r46,%r49;
}
	// end inline asm
	ld.shared.u32 	%r56, [_ZZ49rwkv7_albatross_kernel_forward_w0_fp16_dither_oneI6__halfLi64EEviiiPT_PKS1_S4_S4_S4_S4_S4_S2_PKiE1a+36];
	// begin inline asm
	{mul.f16x2 %r55,%r56,%r57;
}
	// end inline asm
	// begin inline asm
	{add.f16x2 %r58,%r52,%r55;
}
	// end inline asm
	ld.shared.u32 	%r62, [_ZZ49rwkv7_albatross_kernel_forward_w0_fp16_dither_oneI6__halfLi64EEviiiPT_PKS1_S4_S4_S4_S4_S4_S2_PKiE1a+40];
	// begin inline asm
	{mul.f16x2 %r61,%r62,%r63;
}
	// end inline asm
	// begin inline asm
	{add.f16x2 %r64,%r58,%r61;
}
	// end inline asm
	ld.shared.u32 	%r68, [_ZZ49rwkv7_albatross_kernel_forward_w0_fp16_dither_oneI6__halfLi64EEviiiPT_PKS1_S4_S4_S4_S4_S4_S2_PKiE1a+44];
	// begin inline asm
	{mul.f16x2 %r67,%r68,%r69;
}
	// end inline asm
	// begin inline asm
	{add.f16x2 %r70,%r64,%r67;
}
	// end inline asm
	ld.shared.u32 	%r74, [_ZZ49rwkv7_albatross_kernel_forward_w0_fp16_dither_oneI6__halfLi64EEviiiPT_PKS1_S4_S4_S4_S4_S4_S2_PKiE1a+48];
	// begin inline asm
	{mul.f16x2 %r73,%r74,%r75;
}
	// end inline asm
	// begin inline asm
	{add.f16x2 %r76,%r70,%r73;
}
	// end inline asm
	ld.shared.u32 	%r80, [_ZZ49rwkv7_albatross_kernel_forward_w0_fp16_dither_oneI6__halfLi64EEviiiPT_PKS1_S4_S4_S4_S4_S4_S2_PKiE1a+52];
	// begin inline asm
	{mul.f16x2 %r79,%r80,%r81;
}
	// end inline asm
	// begin inline asm
	{add.f16x2 %r82,%r76,%r79;
}
	// end inline asm
	ld.shared.u32 	%r86, [_ZZ49rwkv7_albatross_kernel_forward_w0_fp16_dither_oneI6__halfLi64EEviiiPT_PKS1_S4_S4_S4_S4_S4_S2_PKiE1a+56];
	// begin inline asm
	{mul.f16x2 %r85,%r86,%r87;
}
	// end inline asm
	// begin inline asm
	{add.f16x2 %r88,%r82,%r85;
}
	// end inline asm
	ld.shared.u32 	%r92, [_ZZ49rwkv7_albatross_kernel_forward_w0_fp16_dither_oneI6__halfLi64EEviiiPT_PKS1_S4_S4_S4_S4_S4_S2_PKiE1a+60];
	// begin inline asm
	{mul.f16x2 %r91,%r92,%r93;
}
	// end inline asm
	// begin inline asm
	{add.f16x2 %r94,%r88,%r91;
}
	// end inline asm
	ld.shared.u32 	%r98, [_ZZ49rwkv7_albatross_kernel_forward_w0_fp16_dither_oneI6__halfLi64EEviiiPT_PKS1_S4_S4_S4_S4_S4_S2_PKiE1a+64];
	// begin inline asm
	{mul.f16x2 %r97,%r98,%r99;
}
	// end inline asm
	// begin inline asm
	{add.f16x2 %r100,%r94,%r97;
}
	// end inline asm
	ld.shared.u32 	%r104, [_ZZ49rwkv7_albatross_kernel_forward_w0_fp16_dither_oneI6__halfLi64EEviiiPT_PKS1_S4_S4_S4_S4_S4_S2_PKiE1a+68];
	// begin inline asm
	{mul.f16x2 %r103,%r104,%r105;
}
	// end inline asm
	// begin inline asm
	{add.f16x2 %r106,%r100,%r103;
}
	// end inline asm
	ld.shared.u32 	%r110, [_ZZ49rwkv7_albatross_kernel_forward_w0_fp16_dither_oneI6__halfLi64EEviiiPT_PKS1_S4_S4_S4_S4_S4_S2_PKiE1a+72];
	// begin inline asm
	{mul.f16x2 %r109,%r110,%r111;
}
	// end inline asm
	// begin inline asm
	{add.f16x2 %r112,%r106,%r109;
}
	// end inline asm
	ld.shared.u32 	%r116, [_ZZ49rwkv7_albatross_kernel_forward_w0_fp16_dither_oneI6__halfLi64EEviiiPT_PKS1_S4_S4_S4_S4_S4_S2_PKiE1a+76];
	// begin inline asm
	{mul.f16x2 %r115,%r116,%r117;
}
	// end inline asm
	// begin inline asm
	{add.f16x2 %r118,%r112,%r115;
}
	// end inline asm
	ld.shared.u32 	%r122, [_ZZ49rwkv7_albatross_kernel_forward_w0_fp16_dither_oneI6__halfLi64EEviiiPT_PKS1_S4_S4_S4_S4_S4_S2_PKiE1a+80];
	// begin inline asm
	{mul.f16x2 %r121,%r122,%r123;
}
	// end inline asm
	// begin inline asm
	{add.f16x2 %r124,%r118,%r121;
}
	// end inline asm
	ld.shared.u32 	%r128, [_ZZ49rwkv7_albatross_kernel_forward_w0_fp16_dither_oneI6__halfLi64EEviiiPT_PKS1_S4_S4_S4_S4_S4_S2_PKiE1a+84];
	// begin inline asm
	{mul.f16x2 %r127,%r128,%r129;
}
	// end inline asm
	// begin inline asm
	{add.f16x2 %r130,%r124,%r127;
}
	// end inline asm
	ld.shared.u32 	%r134, [_ZZ49rwkv7_albatross_kernel_forward_w0_fp16_dither_oneI6__halfLi64EEviiiPT_PKS1_S4_S4_S4_S4_S4_S2_PKiE1a+88];
	// begin inline asm
	{mul.f16x2 %r133,%r134,%r135;
}
	// end inline asm
	// begin inline asm
	{add.f16x2 %r136,%r130,%r133;
}
	// end inline asm
	ld.shared.u32 	%r140, [_ZZ49rwkv7_albatross_kernel_forward_w0_fp16_dither_oneI6__halfLi64EEviiiPT_PKS1_S4_S4_S4_S4_S4_S2_PKiE1a+92];
	// begin inline asm
	{mul.f16x2 %r139,%r140,%r141;
}
	// end inline asm
	// begin inline asm
	{add.f16x2 %r142,%r136,%r139;
}
	// end inline asm
	ld.shared.u32 	%r146, [_ZZ49rwkv7_albatross_kernel_forward_w0_fp16_dither_oneI6__halfLi64EEviiiPT_PKS1_S4_S4_S4_S4_S4_S2_PKiE1a+96];
	// begin inline asm
	{mul.f16x2 %r145,%r146,%r147;
}
	// end inline asm
	// begin inline asm
	{add.f16x2 %r148,%r142,%r145;
}
	// end inline asm
	ld.shared.u32 	%r152, [_ZZ49rwkv7_albatross_kernel_forward_w0_fp16_dither_oneI6__halfLi64EEviiiPT_PKS1_S4_S4_S4_S4_S4_S2_PKiE1a+100];
	// begin inline asm
	{mul.f16x2 %r151,%r152,%r153;
}
	// end inline asm
	// begin inline asm
	{add.f16x2 %r154,%r148,%r151;
}
	// end inline asm
	ld.shared.u32 	%r158, [_ZZ49rwkv7_albatross_kernel_forward_w0_fp16_dither_oneI6__halfLi64EEviiiPT_PKS1_S4_S4_S4_S4_S4_S2_PKiE1a+104];
	// begin inline asm
	{mul.f16x2 %r157,%r158,%r159;
}
	// end inline asm
	// begin inline asm
	{add.f16x2 %r160,%r154,%r157;
}
	// end inline asm
	ld.shared.u32 	%r164, [_ZZ49rwkv7_albatross_kernel_forward_w0_fp16_dither_oneI6__halfLi64EEviiiPT_PKS1_S4_S4_S4_S4_S4_S2_PKiE1a+108];
	// begin inline asm
	{mul.f16x2 %r163,%r164,%r165;
}
	// end inline asm
	// begin inline asm
	{add.f16x2 %r166,%r160,%r163;
}
	// end inline asm
	ld.shared.u32 	%r170, [_ZZ49rwkv7_albatross_kernel_forward_w0_fp16_dither_oneI6__halfLi64EEviiiPT_PKS1_S4_S4_S4_S4_S4_S2_PKiE1a+112];
	// begin inline asm
	{mul.f16x2 %r169,%r170,%r171;
}
	// end inline asm
	// begin inline asm
	{add.f16x2 %r172,%r166,%r169;
}
	// end inline asm
	ld.shared.u32 	%r176, [_ZZ49rwkv7_albatross_kernel_forward_w0_fp16_dither_oneI6__halfLi64EEviiiPT_PKS1_S4_S4_S4_S4_S4_S2_PKiE1a+116];
	// begin inline asm
	{mul.f16x2 %r175,%r176,%r177;
}
	// end inline asm
	// begin inline asm
	{add.f16x2 %r178,%r172,%r175;
}
	// end inline asm
	ld.shared.u32 	%r182, [_ZZ49rwkv7_albatross_kernel_forward_w0_fp16_dither_oneI6__halfLi64EEviiiPT_PKS1_S4_S4_S4_S4_S4_S2_PKiE1a+120];
	// begin inline asm
	{mul.f16x2 %r181,%r182,%r183;
}
	// end inline asm
	// begin inline asm
	{add.f16x2 %r184,%r178,%r181;
}
	// end inline asm
	ld.shared.u32 	%r188, [_ZZ49rwkv7_albatross_kernel_forward_w0_fp16_dither_oneI6__halfLi64EEviiiPT_PKS1_S4_S4_S4_S4_S4_S2_PKiE1a+124];
	// begin inline asm
	{mul.f16x2 %r187,%r188,%r189;
}
	// end inline asm
	// begin inline asm
	{add.f16x2 %r190,%r184,%r187;
}
	// end inline asm
	mov.b32 	{%rs5, %rs6}, %r190;
	// begin inline asm
	{add.f16 %rs4,%rs5,%rs6;
}
	// end inline asm
	add.s64 	%rd31, %rd12, %rd23;
	mov.b32 	%r203, {%rs4, %rs4};
	ld.global.nc.u16 	%rs14, [%rd31];
	mov.b32 	%r198, {%rs14, %rs14};
	ld.shared.u32 	%r195, [_ZZ49rwkv7_albatross_kernel_forward_w0_fp16_dither_oneI6__halfLi64EEviiiPT_PKS1_S4_S4_S4_S4_S4_S2_PKiE1w];
	// begin inline asm
	{mul.f16x2 %r193,%r3,%r195;
}
	// end inline asm
	ld.shared.u32 	%r197, [_ZZ49rwkv7_albatross_kernel_forward_w0_fp16_dither_oneI6__halfLi64EEviiiPT_PKS1_S4_S4_S4_S4_S4_S2_PKiE1k];
	// begin inline asm
	{mul.f16x2 %r196,%r197,%r198;
}
	// end inline asm
	// begin inline asm
	{add.f16x2 %r199,%r193,%r196;
}
	// end inline asm
	ld.shared.u32 	%r204, [_ZZ49rwkv7_albatross_kernel_forward_w0_fp16_dither_oneI6__halfLi64EEviiiPT_PKS1_S4_S4_S4_S4_S4_S2_PKiE1b];
	// begin inline asm
	{mul.f16x2 %r202,%r203,%r204;
}
	// end inline asm
	// begin inline asm
	{add.f16x2 %r205,%r199,%r202;
}
	// end inline asm
	// begin inline asm
	{add.f16x2 %r208,%r3,%r205;
}
	// end inline asm
	ld.shared.u32 	%r213, [_ZZ49rwkv7_albatross_kernel_forward_w0_fp16_dither_oneI6__halfLi64EEviiiPT_PKS1_S4_S4_S4_S4_S4_S2_PKiE1r];
	// begin inline asm
	{mul.f16x2 %r211,%r208,%r213;
}
	// end inline asm
	// begin inline asm
	{add.f16x2 %r214,%r5,%r211;
}
	// end inline asm
	ld.shared.u32 	%r219, [_ZZ49rwkv7_albatross_kernel_forward_w0_fp16_dither_oneI6__halfLi64EEviiiPT_PKS1_S4_S4_S4_S4_S4_S2_PKiE1w+4];
	// begin inline asm
	{mul.f16x2 %r217,%r9,%r219;
}
	// end inline asm
	ld.shared.u32 	%r221, [_ZZ49rwkv7_albatross_kernel_forward_w0_fp16_dither_oneI6__halfLi64EEviiiPT_PKS1_S4_S4_S4_S4_S4_S2_PKiE1k+4];
	// begin inline asm
	{mul.f16x2 %r220,%r221,%r198;
}
	// end inline asm
	// begin inline asm
	{add.f16x2 %r223,%r217,%r220;
}
	// end inline asm
	ld.shared.u32 	%r228, [_ZZ49rwkv7_albatross_kernel_forward_w0_fp16_dither_oneI6__halfLi64EEviiiPT_PKS1_S4_S4_S4_S4_S4_S2_PKiE1b+4];
	// begin inline asm
	{mul.f16x2 %r226,%r203,%r228;
}
	// end inline asm
	// begin inline asm
	{add.f16x2 %r229,%r223,%r226;
}
	// end inline asm
	// begin inline asm
	{add.f16x2 %r232,%r9,%r229;
}
	// end inline asm
	ld.shared.u32 	%r237, [_ZZ49rwkv7_albatross_kernel_forward_w0_fp16_dither_oneI6__halfLi64EEviiiPT_PKS1_S4_S4_S4_S4_S4_S2_PKiE1r+4];
	// begin inline asm
	{mul.f16x2 %r235,%r232,%r237;
}
	// end inline asm
	// begin inline asm
	{add.f16x2 %r238,%r214,%r235;
}
	// end inline asm
	ld.shared.u32 	%r243, [_ZZ49rwkv7_albatross_kernel_forward_w0_fp16_dither_oneI6__halfLi64EEviiiPT_PKS1_S4_S4_S4_S4_S4_S2_PKiE1w+8];
	// begin inline asm
	{mul.f16x2 %r241,%r15,%r243;
}
	// end inline asm
	ld.shared.u32 	%r245, [_ZZ49rwkv7_albatross_kernel_forward_w0_fp16_dither_oneI6__halfLi64EEviiiPT_PKS1_S4_S4_S4_S4_S4_S2_PKiE1k+8];
	// begin inline asm
	{mul.f16x2 %r244,%r245,%r198;
}
	// end inline asm
	// begin inline asm
	{add.f16x2 %r247,%r241,%r244;
}
	// end inline asm
	ld.shared.u32 	%r252, [_ZZ49rwkv7_albatross_kernel_forward_w0_fp16_dither_oneI6__halfLi64EEviiiPT_PKS1_S4_S4_S4_S4_S4_S2_PKiE1b+8];
	// begin inline asm
	{mul.f16x2 %r250,%r203,%r252;
}
	// end inline asm
	// begin inline asm
	{add.f16x2 %r253,%r247,%r250;
}
	// end inline asm
	// begin inline asm
	{add.f16x2 %r256,%r15,%r253;
}
	// end inline asm
	ld.shared.u32 	%r261, [_ZZ49rwkv7_albatross_kernel_forward_w0_fp16_dither_oneI6__halfLi64EEviiiPT_PKS1_S4_S4_S4_S4_S4_S2_PKiE1r+8];
	// begin inline asm
	{mul.f16x2 %r259,%r256,%r261;
}
	// end inline asm
	// begin inline asm
	{add.f16x2 %r262,%r238,%r259;
}
	// end inline asm
	ld.shared.u32 	%r267, [_ZZ49rwkv7_albatross_kernel_forward_w0_fp16_dither_oneI6__halfLi64EEviiiPT_PKS1_S4_S4_S4_S4_S4_S2_PKiE1w+12];
	// begin inline asm
	{mul.f16x2 %r265,%r21,%r267;
}
	// end inline asm
	ld.shared.u32 	%r269, [_ZZ49rwkv7_albatross_kernel_forward_w0_fp16_dither_oneI6__halfLi64EEviiiPT_PKS1_S4_S4_S4_S4_S4_S2_PKiE1k+12];
	// begin inline asm
	{mul.f16x2 %r268,%r269,%r198;
}
	// end inline asm
	// begin inline asm
	{add.f16x2 %r271,%r265,%r268;
}
	// end inline asm
	ld.shared.u32 	%r276, [_ZZ49rwkv7_albatross_kernel_forward_w0_fp16_dither_oneI6__halfLi64EEviiiPT_PKS1_S4_S4_S4_S4_S4_S2_PKiE1b+12];
	// begin inline asm
	{mul.f16x2 %r274,%r203,%r276;
}
	// end inline asm
	// begin inline asm
	{add.f16x2 %r277,%r271,%r274;
}
	// end inline asm
	// begin inline asm
	{add.f16x2 %r280,%r21,%r277;
}
	// end inline asm
	ld.shared.u32 	%r285, [_ZZ49rwkv7_albatross_kernel_forward_w0_fp16_dither_oneI6__halfLi64EEviiiPT_PKS1_S4_S4_S4_S4_S4_S2_PKiE1r+12];
	// begin inline asm
	{mul.f16x2 %r283,%r280,%r285;
}
	// end inline asm
	// begin inline asm
	{add.f16x2 %r286,%r262,%r283;
}
	// end inline asm
	ld.shared.u32 	%r291, [_ZZ49rwkv7_albatross_kernel_forward_w0_fp16_dither_oneI6__halfLi64EEviiiPT_PKS1_S4_S4_S4_S4_S4_S2_PKiE1w+16];
	// begin inline asm
	{mul.f16x2 %r289,%r27,%r291;
}
	// end inline asm
	ld.shared.u32 	%r293, [_ZZ49rwkv7_albatross_kernel_forward_w0_fp16_dither_oneI6__halfLi64EEviiiPT_PKS1_S4_S4_S4_S4_S4_S2_PKiE1k+16];
	// begin inline asm
	{mul.f16x2 %r292,%r293,%r198;
}
	// end inline asm
	// begin inline asm
	{add.f16x2 %r295,%r289,%r292;
}
	// end inline asm
	ld.shared.u32 	%r300, [_ZZ49rwkv7_albatross_kernel_forward_w0_fp16_dither_oneI6__halfLi64EEviiiPT_PKS1_S4_S4_S4_S4_S4_S2_PKiE1b+16];
	// begin inline asm
	{mul.f16x2 %r298,%r203,%r300;
}
	// end inline asm
	// begin inline asm
	{add.f16x2 %r301,%r295,%r298;
}
	// end inline asm
	// begin inline asm
	{add.f16x2 %r304,%r27,%r301;
}
	// end inline asm
	ld.shared.u32 	%r309, [_ZZ49rwkv7_albatross_kernel_forward_w0_fp16_dither_oneI6__halfLi64EEviiiPT_PKS1_S4_S4_S4_S4_S4_S2_PKiE1r+16];
	// begin inline asm
	{mul.f16x2 %r307,%r304,%r309;
}
	// end inline asm
	// begin inline asm
	{add.f16x2 %r310,%r286,%r307;
}
	// end inline asm
	ld.shared.u32 	%r315, [_ZZ49rwkv7_albatross_kernel_forward_w0_fp16_dither_oneI6__halfLi64EEviiiPT_PKS1_S4_S4_S4_S4_S4_S2_PKiE1w+20];
	// begin inline asm
	{mul.f16x2 %r313,%r33,%r315;
}
	// end inline asm
	ld.shared.u32 	%r317, [_ZZ49rwkv7_albatross_kernel_forward_w0_fp16_dither_oneI6__halfLi64EEviiiPT_PKS1_S4_S4_S4_S4_S4_S2_PKiE1k+20];
	// begin inline asm
	{mul.f16x2 %r316,%r317,%r198;
}
	// end inline asm
	// begin inline asm
	{add.f16x2 %r319,%r313,%r316;
}
	// end inline asm
	ld.shared.u32 	%r324, [_ZZ49rwkv7_albatross_kernel_forward_w0_fp16_dither_oneI6__halfLi64EEviiiPT_PKS1_S4_S4_S4_S4_S4_S2_PKiE1b+20];
	// begin inline asm
	{mul.f16x2 %r322,%r203,%r324;
}
	// end inline asm
	// begin inline asm
	{add.f16x2 %r325,%r319,%r322;
}
	// end inline asm
	// begin inline asm
	{add.f16x2 %r328,%r33,%r325;
}
	// end inline asm
	ld.shared.u32 	%r333, [_ZZ49rwkv7_albatross_kernel_forward_w0_fp16_dither_oneI6__halfLi64EEviiiPT_PKS1_S4_S4_S4_S4_S4_S2_PKiE1r+20];
	// begin inline asm
	{mul.f16x2 %r331,%r328,%r333;
}
	// end inline asm
	// begin inline asm
	{add.f16x2 %r334,%r310,%r331;
}
	// end inline asm
	ld.shared.u32 	%r339, [_ZZ49rwkv7_albatross_kernel_forward_w0_fp16_dither_oneI6__halfLi64EEviiiPT_PKS1_S4_S4_S4_S4_S4_S2_PKiE1w+24];
	// begin inline asm
	{mul.f16x2 %r337,%r39,%r339;
}
	// end inline asm
	ld.shared.u32 	%r341, [_ZZ49rwkv7_albatross_kernel_forward_w0_fp16_dither_oneI6__halfLi64EEviiiPT_PKS1_S4_S4_S4_S4_S4_S2_PKiE1k+24];
	// begin inline asm
	{mul.f16x2 %r340,%r341,%r198;
}
	// end inline asm
	// begin inline asm
	{add.f16x2 %r343,%r337,%r340;
}
	// end inline asm
	ld.shared.u32 	%r348, [_ZZ49rwkv7_albatross_kernel_forward_w0_fp16_dither_oneI6__halfLi64EEviiiPT_PKS1_S4_S4_S4_S4_S4_S2_PKiE1b+24];
	// begin inline asm
	{mul.f16x2 %r346,%r203,%r348;
}
	// end inline asm
	// begin inline asm
	{add.f16x2 %r349,%r343,%r346;
}
	// end inline asm
	// begin inline asm
	{add.f16x2 %r352,%r39,%r349;
}
	// end inline asm
	ld.shared.u32 	%r357, [_ZZ49rwkv7_albatross_kernel_forward_w0_fp16_dither_oneI6__halfLi64EEviiiPT_PKS1_S4_S4_S4_S4_S4_S2_PKiE1r+24];
	// begin inline asm
	{mul.f16x2 %r355,%r352,%r357;
}
	// end inline asm
	// begin inline asm
	{add.f16x2 %r358,%r334,%r355;
}
	// end inline asm
	ld.shared.u32 	%r363, [_ZZ49rwkv7_albatross_kernel_forward_w0_fp16_dither_oneI6__halfLi64EEviiiPT_PKS1_S4_S4_S4_S4_S4_S2_PKiE1w+28];
	// begin inline asm
	{mul.f16x2 %r361,%r45,%r363;
}
	// end inline asm
	ld.shared.u32 	%r365, [_ZZ49rwkv7_albatross_kernel_forward_w0_fp16_dither_oneI6__halfLi64EEviiiPT_PKS1_S4_S4_S4_S4_S4_S2_PKiE1k+28];
	// begin inline asm
	{mul.f16x2 %r364,%r365,%r198;
}
	// end inline asm
	// begin inline asm
	{add.f16x2 %r367,%r361,%r364;
}
	// end inline asm
	ld.shared.u32 	%r372, [_ZZ49rwkv7_albatross_kernel_forward_w0_fp16_dither_oneI6__halfLi64EEviiiPT_PKS1_S4_S4_S4_S4_S4_S2_PKiE1b+28];
	// begin inline asm
	{mul.f16x2 %r370,%r203,%r372;
}
	// end inline asm
	// begin inline asm
	{add.f16x2 %r373,%r367,%r370;
}
	// end inline asm
	// begin inline asm
	{add.f16x2 %r376,%r45,%r373;
}
	// end inline asm
	ld.shared.u32 	%r381, [_ZZ49rwkv7_albatross_kernel_forward_w0_fp16_dither_oneI6__halfLi64EEviiiPT_PKS1_S4_S4_S4_S4_S4_S2_PKiE1r+28];
	// begin inline asm
	{mul.f16x2 %r379,%r376,%r381;
}
	// end inline asm
	// begin inline asm
	{add.f16x2 %r382,%r358,%r379;
}
	// end inline asm
	ld.shared.u32 	%r387, [_ZZ49rwkv7_albatross_kernel_forward_w0_fp16_dither_oneI6__halfLi64EEviiiPT_PKS1_S4_S4_S4_S4_S4_S2_PKiE1w+32];
	// begin inline asm
	{mul.f16x2 %r385,%r51,%r387;
}
	// end inline asm
	ld.shared.u32 	%r389, [_ZZ49rwkv7_albatross_kernel_forward_w0_fp16_dither_oneI6__halfLi64EEviiiPT_PKS1_S4_S4_S4_S4_S4_S2_PKiE1k+32];
	// begin inline asm
	{mul.f16x2 %r388,%r389,%r198;
}
	// end inline asm
	// begin inline asm
	{add.f16x2 %r391,%r385,%r388;
}
	// end inline asm
	ld.shared.u32 	%r396, [_ZZ49rwkv7_albatross_kernel_forward_w0_fp16_dither_oneI6__halfLi64EEviiiPT_PKS1_S4_S4_S4_S4_S4_S2_PKiE1b+32];
	// begin inline asm
	{mul.f16x2 %r394,%r203,%r396;
}
	// end inline asm
	// begin inline asm
	{add.f16x2 %r397,%r391,%r394;
}
	// end inline asm
	// begin inline asm
	{add.f16x2 %r400,%r51,%r397;
}
	// end inline asm
	ld.shared.u32 	%r405, [_ZZ49rwkv7_albatross_kernel_forward_w0_fp16_dither_oneI6__halfLi64EEviiiPT_PKS1_S4_S4_S4_S4_S4_S2_PKiE1r+32];
	// begin inline asm
	{mul.f16x2 %r403,%r400,%r405;
}
	// end inline asm
	// begin inline asm
	{add.f16x2 %r406,%r382,%r403;
}
	// end inline asm
	ld.shared.u32 	%r411, [_ZZ49rwkv7_albatross_kernel_forward_w0_fp16_dither_oneI6__halfLi64EEviiiPT_PKS1_S4_S4_S4_S4_S4_S2_PKiE1w+36];
	// begin inline asm
	{mul.f16x2 %r409,%r57,%r411;
}
	// end inline asm
	ld.shared.u32 	%r413, [_ZZ49rwkv7_albatross_kernel_forward_w0_fp16_dither_oneI6__halfLi64EEviiiPT_PKS1_S4_S4_S4_S4_S4_S2_PKiE1k+36];
	// begin inline asm
	{mul.f16x2 %r412,%r413,%r198;
}
	// end inline asm
	// begin inline asm
	{add.f16x2 %r415,%r409,%r412;
}
	// end inline asm
	ld.shared.u32 	%r420, [_ZZ49rwkv7_albatross_kernel_forward_w0_fp16_dither_oneI6__halfLi64EEviiiPT_PKS1_S4_S4_S4_S4_S4_S2_PKiE1b+36];
	// begin inline asm
	{mul.f16x2 %r418,%r203,%r420;
}
	// end inline asm
	// begin inline asm
	{add.f16x2 %r421,%r415,%r418;
}
	// end inline asm
	// begin inline asm
	{add.f16x2 %r424,%r57,%r421;
}
	// end inline asm
	ld.shared.u32 	%r429, [_ZZ49rwkv7_albatross_kernel_forward_w0_fp16_dither_oneI6__halfLi64EEviiiPT_PKS1_S4_S4_S4_S4_S4_S2_PKiE1r+36];
	// begin inline asm
	{mul.f16x2 %r427,%r424,%r429;
}
	// end inline asm
	// begin inline asm
	{add.f16x2 %r430,%r406,%r427;
}
	// end inline asm
	ld.shared.u32 	%r435, [_ZZ49rwkv7_albatross_kernel_forward_w0_fp16_dither_oneI6__halfLi64EEviiiPT_PKS1_S4_S4_S4_S4_S4_S2_PKiE1w+40];
	// begin inline asm
	{mul.f16x2 %r433,%r63,%r435;
}
	// end inline asm
	ld.shared.u32 	%r437, [_ZZ49rwkv7_albatross_kernel_forward_w0_fp16_dither_oneI6__halfLi64EEviiiPT_PKS1_S4_S4_S4_S4_S4_S2_PKiE1k+40];
	// begin inline asm
	{mul.f16x2 %r436,%r437,%r198;
}
	// end inline asm
	// begin inline asm
	{add.f16x2 %r439,%r433,%r436;
}
	// end inline asm
	ld.shared.u32 	%r444, [_ZZ49rwkv7_albatross_kernel_forward_w0_fp16_dither_oneI6__halfLi64EEviiiPT_PKS1_S4_S4_S4_S4_S4_S2_PKiE1b+40];
	// begin inline asm
	{mul.f16x2 %r442,%r203,%r444;
}
	// end inline asm
	// begin inline asm
	{add.f16x2 %r445,%r439,%r442;
}
	// end inline asm
	// begin inline asm
	{add.f16x2 %r448,%r63,%r445;
}
	// end inline asm
	ld.shared.u32 	%r453, [_ZZ49rwkv7_albatross_kernel_forward_w0_fp16_dither_oneI6__halfLi64EEviiiPT_PKS1_S4_S4_S4_S4_S4_S2_PKiE1r+40];
	// begin inline asm
	{mul.f16x2 %r451,%r448,%r453;
}
	// end inline asm
	// begin inline asm
	{add.f16x2 %r454,%r430,%r451;
}
	// end inline asm
	ld.shared.u32 	%r459, [_ZZ49rwkv7_albatross_kernel_forward_w0_fp16_dither_oneI6__halfLi64EEviiiPT_PKS1_S4_S4_S4_S4_S4_S2_PKiE1w+44];
	// begin inline asm
	{mul.f16x2 %r457,%r69,%r459;
}
	// end inline asm
	ld.shared.u32 	%r461, [_ZZ49rwkv7_albatross_kernel_forward_w0_fp16_dither_oneI6__halfLi64EEviiiPT_PKS1_S4_S4_S4_S4_S4_S2_PKiE1k+44];
	// begin inline asm
	{mul.f16x2 %r460,%r461,%r198;
}
	// end inline asm
	// begin inline asm
	{add.f16x2 %r463,%r457,%r460;
}
	// end inline asm
	ld.shared.u32 	%r468, [_ZZ49rwkv7_albatross_kernel_forward_w0_fp16_dither_oneI6__halfLi64EEviiiPT_PKS1_S4_S4_S4_S4_S4_S2_PKiE1b+44];
	// begin inline asm
	{mul.f16x2 %r466,%r203,%r468;
}
	// end inline asm
	// begin inline asm
	{add.f16x2 %r469,%r463,%r466;
}
	// end inline asm
	// begin inline asm
	{add.f16x2 %r472,%r69,%r469;
}
	// end inline asm
	ld.shared.u32 	%r477, [_ZZ49rwkv7_albatross_kernel_forward_w0_fp16_dither_oneI6__halfLi64EEviiiPT_PKS1_S4_S4_S4_S4_S4_S2_PKiE1r+44];
	// begin inline asm
	{mul.f16x2 %r475,%r472,%r477;
}
	// end inline asm
	// begin inline asm
	{add.f16x2 %r478,%r454,%r475;
}
	// end inline asm
	ld.shared.u32 	%r483, [_ZZ49rwkv7_albatross_kernel_forward_w0_fp16_dither_oneI6__halfLi64EEviiiPT_PKS1_S4_S4_S4_S4_S4_S2_PKiE1w+48];
	// begin inline asm
	{mul.f16x2 %r481,%r75,%r483;
}
	// end inline asm
	ld.shared.u32 	%r485, [_ZZ49rwkv7_albatross_kernel_forward_w0_fp16_dither_oneI6__halfLi64EEviiiPT_PKS1_S4_S4_S4_S4_S4_S2_PKiE1k+48];
	// begin inline asm
	{mul.f16x2 %r484,%r485,%r198;
}
	// end inline asm
	// begin inline asm
	{add.f16x2 %r487,%r481,%r484;
}
	// end inline asm
	ld.shared.u32 	%r492, [_ZZ49rwkv7_albatross_kernel_forward_w0_fp16_dither_oneI6__halfLi64EEviiiPT_PKS1_S4_S4_S4_S4_S4_S2_PKiE1b+48];
	// begin inline asm
	{mul.f16x2 %r490,%r203,%r492;
}
	// end inline asm
	// begin inline asm
	{add.f16x2 %r493,%r487,%r490;
}
	// end inline asm
	// begin inline asm
	{add.f16x2 %r496,%r75,%r493;
}
	// end inline asm
	ld.shared.u32 	%r501, [_ZZ49rwkv7_albatross_kernel_forward_w0_fp16_dither_oneI6__halfLi64EEviiiPT_PKS1_S4_S4_S4_S4_S4_S2_PKiE1r+48];
	// begin inline asm
	{mul.f16x2 %r499,%r496,%r501;
}
	// end inline asm
	// begin inline asm
	{add.f16x2 %r502,%r478,%r499;
}
	// end inline asm
	ld.shared.u32 	%r507, [_ZZ49rwkv7_albatross_kernel_forward_w0_fp16_dither_oneI6__halfLi64EEviiiPT_PKS1_S4_S4_S4_S4_S4_S2_PKiE1w+52];
	// begin inline asm
	{mul.f16x2 %r505,%r81,%r507;
}
	// end inline asm
	ld.shared.u32 	%r509, [_ZZ49rwkv7_albatross_kernel_forward_w0_fp16_dither_oneI6__halfLi64EEviiiPT_PKS1_S4_S4_S4_S4_S4_S2_PKiE1k+52];
	// begin inline asm
	{mul.f16x2 %r508,%r509,%r198;
}
	// end inline asm
	// begin inline asm
	{add.f16x2 %r511,%r505,%r508;
}
	// end inline asm
	ld.shared.u32 	%r516, [_ZZ49rwkv7_albatross_kernel_forward_w0_fp16_dither_oneI6__halfLi64EEviiiPT_PKS1_S4_S4_S4_S4_S4_S2_PKiE1b+52];
	// begin inline asm
	{mul.f16x2 %r514,%r203,%r516;
}
	// end inline asm
	// begin inline asm
	{add.f16x2 %r517,%r511,%r514;
}
	// end inline asm
	// begin inline asm
	{add.f16x2 %r520,%r81,%r517;
}
	// end inline asm
	ld.shared.u32 	%r525, [_ZZ49rwkv7_albatross_kernel_forward_w0_fp16_dither_oneI6__halfLi64EEviiiPT_PKS1_S4_S4_S4_S4_S4_S2_PKiE1r+52];
	// begin inline asm
	{mul.f16x2 %r523,%r520,%r525;
}
	// end inline asm
	// begin inline asm
	{add.f16x2 %r526,%r502,%r523;
}
	// end inline asm
	ld.shared.u32 	%r531, [_ZZ49rwkv7_albatross_kernel_forward_w0_fp16_dither_oneI6__halfLi64EEviiiPT_PKS1_S4_S4_S4_S4_S4_S2_PKiE1w+56];
	// begin inline asm
	{mul.f16x2 %r529,%r87,%r531;
}
	// end inline asm
	ld.shared.u32 	%r533, [_ZZ49rwkv7_albatross_kernel_forward_w0_fp16_dither_oneI6__halfLi64EEviiiPT_PKS1_S4_S4_S4_S4_S4_S2_PKiE1k+56];
	// begin inline asm
	{mul.f16x2 %r532,%r533,%r198;
}
	// end inline asm
	// begin inline asm
	{add.f16x2 %r535,%r529,%r532;
}
	// end inline asm
	ld.shared.u32 	%r540, [_ZZ49rwkv7_albatross_kernel_forward_w0_fp16_dither_oneI6__halfLi64EEviiiPT_PKS1_S4_S4_S4_S4_S4_S2_PKiE1b+56];
	// begin inline asm
	{mul.f16x2 %r538,%r203,%r540;
}
	// end inline asm
	// begin inline asm
	{add.f16x2 %r541,%r535,%r538;
}
	// end inline asm
	// begin inline asm
	{add.f16x2 %r544,%r87,%r541;
}
	// end inline asm
	ld.shared.u32 	%r549, [_ZZ49rwkv7_albatross_kernel_forward_w0_fp16_dither_oneI6__halfLi64EEviiiPT_PKS1_S4_S4_S4_S4_S4_S2_PKiE1r+56];
	// begin inline asm
	{mul.f16x2 %r547,%r544,%r549;
}
	// end inline asm
	// begin inline asm
	{add.f16x2 %r550,%r526,%r547;
}
	// end inline asm
	ld.shared.u32 	%r555, [_ZZ49rwkv7_albatross_kernel_forward_w0_fp16_dither_oneI6__halfLi64EEviiiPT_PKS1_S4_S4_S4_S4_S4_S2_PKiE1w+60];
	// begin inline asm
	{mul.f16x2 %r553,%r93,%r555;
}
	// end inline asm
	ld.shared.u32 	%r557, [_ZZ49rwkv7_albatross_kernel_forward_w0_fp16_dither_oneI6__halfLi64EEviiiPT_PKS1_S4_S4_S4_S4_S4_S2_PKiE1k+60];
	// begin inline asm
	{mul.f16x2 %r556,%r557,%r198;
}
	// end inline asm
	// begin inline asm
	{add.f16x2 %r559,%r553,%r556;
}
	// end inline asm
	ld.shared.u32 	%r564, [_ZZ49rwkv7_albatross_kernel_forward_w0_fp16_dither_oneI6__halfLi64EEviiiPT_PKS1_S4_S4_S4_S4_S4_S2_PKiE1b+60];
	// begin inline asm
	{mul.f16x2 %r562,%r203,%r564;
}
	// end inline asm
	// begin inline asm
	{add.f16x2 %r565,%r559,%r562;
}
	// end inline asm
	// begin inline asm
	{add.f16x2 %r568,%r93,%r565;
}
	// end inline asm
	ld.shared.u32 	%r573, [_ZZ49rwkv7_albatross_kernel_forward_w0_fp16_dither_oneI6__halfLi64EEviiiPT_PKS1_S4_S4_S4_S4_S4_S2_PKiE1r+60];
	// begin inline asm
	{mul.f16x2 %r571,%r568,%r573;
}
	// end inline asm
	// begin inline asm
	{add.f16x2 %r574,%r550,%r571;
}
	// end inline asm
	ld.shared.u32 	%r579, [_ZZ49rwkv7_albatross_kernel_forward_w0_fp16_dither_oneI6__halfLi64EEviiiPT_PKS1_S4_S4_S4_S4_S4_S2_PKiE1w+64];
	// begin inline asm
	{mul.f16x2 %r577,%r99,%r579;
}
	// end inline asm
	ld.shared.u32 	%r581, [_ZZ49rwkv7_albatross_kernel_forward_w0_fp16_dither_oneI6__halfLi64EEviiiPT_PKS1_S4_S4_S4_S4_S4_S2_PKiE1k+64];
	// begin inline asm
	{mul.f16x2 %r580,%r581,%r198;
}
	// end inline asm
	// begin inline asm
	{add.f16x2 %r583,%r577,%r580;
}
	// end inline asm
	ld.shared.u32 	%r588, [_ZZ49rwkv7_albatross_kernel_forward_w0_fp16_dither_oneI6__halfLi64EEviiiPT_PKS1_S4_S4_S4_S4_S4_S2_PKiE1b+64];
	// begin inline asm
	{mul.f16x2 %r586,%r203,%r588;
}
	// end inline asm
	// begin inline asm
	{add.f16x2 %r589,%r583,%r586;
}
	// end inline asm
	// begin inline asm
	{add.f16x2 %r592,%r99,%r589;
}
	// end inline asm
	ld.shared.u32 	%r597, [_ZZ49rwkv7_albatross_kernel_forward_w0_fp16_dither_oneI6__halfLi64EEviiiPT_PKS1_S4_S4_S4_S4_S4_S2_PKiE1r+64];
	// begin inline asm
	{mul.f16x2 %r595,%r592,%r597;
}
	// end inline asm
	// begin inline asm
	{add.f16x2 %r598,%r574,%r595;
}
	// end inline asm
	ld.shared.u32 	%r603, [_ZZ49rwkv7_albatross_kernel_forward_w0_fp16_dither_oneI6__halfLi64EEviiiPT_PKS1_S4_S4_S4_S4_S4_S2_PKiE1w+68];
	// begin inline asm
	{mul.f16x2 %r601,%r105,%r603;
}
	// end inline asm
	ld.shared.u32 	%r605, [_ZZ49rwkv7_albatross_kernel_forward_w0_fp16_dither_oneI6__halfLi64EEviiiPT_PKS1_S4_S4_S4_S4_S4_S2_PKiE1k+68];
	// begin inline asm
	{mul.f16x2 %r604,%r605,%r198;
}
	// end inline asm
	// begin inline asm
	{add.f16x2 %r607,%r601,%r604;
}
	// end inline asm
	ld.shared.u32 	%r612, [_ZZ49rwkv7_albatross_kernel_forward_w0_fp16_dither_oneI6__halfLi64EEviiiPT_PKS1_S4_S4_S4_S4_S4_S2_PKiE1b+68];
	// begin inline asm
	{mul.f16x2 %r610,%r203,%r612;
}
	// end inline asm
	// begin inline asm
	{add.f16x2 %r613,%r607,%r610;
}
	// end inline asm
	// begin inline asm
	{add.f16x2 %r616,%r105,%r613;
}
	// end inline asm
	ld.shared.u32 	%r621, [_ZZ49rwkv7_albatross_kernel_forward_w0_fp16_dither_oneI6__halfLi64EEviiiPT_PKS1_S4_S4_S4_S4_S4_S2_PKiE1r+68];
	// begin inline asm
	{mul.f16x2 %r619,%r616,%r621;
}
	// end inline asm
	// begin inline asm
	{add.f16x2 %r622,%r598,%r619;
}
	// end inline asm
	ld.shared.u32 	%r627, [_ZZ49rwkv7_albatross_kernel_forward_w0_fp16_dither_oneI6__halfLi64EEviiiPT_PKS1_S4_S4_S4_S4_S4_S2_PKiE1w+72];
	// begin inline asm
	{mul.f16x2 %r625,%r111,%r627;
}
	// end inline asm
	ld.shared.u32 	%r629, [_ZZ49rwkv7_albatross_kernel_forward_w0_fp16_dither_oneI6__halfLi64EEviiiPT_PKS1_S4_S4_S4_S4_S4_S2_PKiE1k+72];
	// begin inline asm
	{mul.f16x2 %r628,%r629,%r198;
}
	// end inline asm
	// begin inline asm
	{add.f16x2 %r631,%r625,%r628;
}
	// end inline asm
	ld.shared.u32 	%r636, [_ZZ49rwkv7_albatross_kernel_forward_w0_fp16_dither_oneI6__halfLi64EEviiiPT_PKS1_S4_S4_S4_S4_S4_S2_PKiE1b+72];
	// begin inline asm
	{mul.f16x2 %r634,%r203,%r636;
}
	// end inline asm
	// begin inline asm
	{add.f16x2 %r637,%r631,%r634;
}
	// end inline asm
	// begin inline asm
	{add.f16x2 %r640,%r111,%r637;
}
	// end inline asm
	ld.shared.u32 	%r645, [_ZZ49rwkv7_albatross_kernel_forward_w0_fp16_dither_oneI6__halfLi64EEviiiPT_PKS1_S4_S4_S4_S4_S4_S2_PKiE1r+72];
	// begin inline asm
	{mul.f16x2 %r643,%r640,%r645;
}
	// end inline asm
	// begin inline asm
	{add.f16x2 %r646,%r622,%r643;
}
	// end inline asm
	ld.shared.u32 	%r651, [_ZZ49rwkv7_albatross_kernel_forward_w0_fp16_dither_oneI6__halfLi64EEviiiPT_PKS1_S4_S4_S4_S4_S4_S2_PKiE1w+76];
	// begin inline asm
	{mul.f16x2 %r649,%r117,%r651;
}
	// end inline asm
	ld.shared.u32 	%r653, [_ZZ49rwkv7_albatross_kernel_forward_w0_fp16_dither_oneI6__halfLi64EEviiiPT_PKS1_S4_S4_S4_S4_S4_S2_PKiE1k+76];
	// begin inline asm
	{mul.f16x2 %r652,%r653,%r198;
}
	// end inline asm
	// begin inline asm
	{add.f16x2 %r655,%r649,%r652;
}
	// end inline asm
	ld.shared.u32 	%r660, [_ZZ49rwkv7_albatross_kernel_forward_w0_fp16_dither_oneI6__halfLi64EEviiiPT_PKS1_S4_S4_S4_S4_S4_S2_PKiE1b+76];
	// begin inline asm
	{mul.f16x2 %r658,%r203,%r660;
}
	// end inline asm
	// begin inline asm
	{add.f16x2 %r661,%r655,%r658;
}
	// end inline asm
	// begin inline asm
	{add.f16x2 %r664,%r117,%r661;
}
	// end inline asm
	ld.shared.u32 	%r669, [_ZZ49rwkv7_albatross_kernel_forward_w0_fp16_dither_oneI6__halfLi64EEviiiPT_PKS1_S4_S4_S4_S4_S4_S2_PKiE1r+76];
	// begin inline asm
	{mul.f16x2 %r667,%r664,%r669;
}
	// end inline asm
	// begin inline asm
	{add.f16x2 %r670,%r646,%r667;
}
	// end inline asm
	ld.shared.u32 	%r675, [_ZZ49rwkv7_albatross_kernel_forward_w0_fp16_dither_oneI6__halfLi64EEviiiPT_PKS1_S4_S4_S4_S4_S4_S2_PKiE1w+80];
	// begin inline asm
	{mul.f16x2 %r673,%r123,%r675;
}
	// end inline asm
	ld.shared.u32 	%r677, [_ZZ49rwkv7_albatross_kernel_forward_w0_fp16_dither_oneI6__halfLi64EEviiiPT_PKS1_S4_S4_S4_S4_S4_S2_PKiE1k+80];
	// begin inline asm
	{mul.f16x2 %r676,%r677,%r198;
}
	// end inline asm
	// begin inline asm
	{add.f16x2 %r679,%r673,%r676;
}
	// end inline asm
	ld.shared.u32 	%r684, [_ZZ49rwkv7_albatross_kernel_forward_w0_fp16_dither_oneI6__halfLi64EEviiiPT_PKS1_S4_S4_S4_S4_S4_S2_PKiE1b+80];
	// begin inline asm
	{mul.f16x2 %r682,%r203,%r684;
}
	// end inline asm
	// begin inline asm
	{add.f16x2 %r685,%r679,%r682;
}
	// end inline asm
	// begin inline asm
	{add.f16x2 %r688,%r123,%r685;
}
	// end inline asm
	ld.shared.u32 	%r693, [_ZZ49rwkv7_albatross_kernel_forward_w0_fp16_dither_oneI6__halfLi64EEviiiPT_PKS1_S4_S4_S4_S4_S4_S2_PKiE1r+80];
	// begin inline asm
	{mul.f16x2 %r691,%r688,%r693;
}
	// end inline asm
	// begin inline asm
	{add.f16x2 %r694,%r670,%r691;
}
	// end inline asm
	ld.shared.u32 	%r699, [_ZZ49rwkv7_albatross_kernel_forward_w0_fp16_dither_oneI6__halfLi64EEviiiPT_PKS1_S4_S4_S4_S4_S4_S2_PKiE1w+84];
	// begin inline asm
	{mul.f16x2 %r697,%r129,%r699;
}
	// end inline asm
	ld.shared.u32 	%r701, [_ZZ49rwkv7_albatross_kernel_forward_w0_fp16_dither_oneI6__halfLi64EEviiiPT_PKS1_S4_S4_S4_S4_S4_S2_PKiE1k+84];
	// begin inline asm
	{mul.f16x2 %r700,%r701,%r198;
}
	// end inline asm
	// begin inline asm
	{add.f16x2 %r703,%r697,%r700;
}
	// end inline asm
	ld.shared.u32 	%r708, [_ZZ49rwkv7_albatross_kernel_forward_w0_fp16_dither_oneI6__halfLi64EEviiiPT_PKS1_S4_S4_S4_S4_S4_S2_PKiE1b+84];
	// begin inline asm
	{mul.f16x2 %r706,%r203,%r708;
}
	// end inline asm
	// begin inline asm
	{add.f16x2 %r709,%r703,%r706;
}
	// end inline asm
	// begin inline asm
	{add.f16x2 %r712,%r129,%r709;
}
	// end inline asm
	ld.shared.u32 	%r717, [_ZZ49rwkv7_albatross_kernel_forward_w0_fp16_dither_oneI6__halfLi64EEviiiPT_PKS1_S4_S4_S4_S4_S4_S2_PKiE1r+84];
	// begin inline asm
	{mul.f16x2 %r715,%r712,%r717;
}
	// end inline asm
	// begin inline asm
	{add.f16x2 %r718,%r694,%r715;
}
	// end inline asm
	ld.shared.u32 	%r723, [_ZZ49rwkv7_albatross_kernel_forward_w0_fp16_dither_oneI6__halfLi64EEviiiPT_PKS1_S4_S4_S4_S4_S4_S2_PKiE1w+88];
	// begin inline asm
	{mul.f16x2 %r721,%r135,%r723;
}
	// end inline asm
	ld.shared.u32 	%r725, [_ZZ49rwkv7_albatross_kernel_forward_w0_fp16_dither_oneI6__halfLi64EEviiiPT_PKS1_S4_S4_S4_S4_S4_S2_PKiE1k+88];
	// begin inline asm
	{mul.f16x2 %r724,%r725,%r198;
}
	// end inline asm
	// begin inline asm
	{add.f16x2 %r727,%r721,%r724;
}
	// end inline asm
	ld.shared.u32 	%r732, [_ZZ49rwkv7_albatross_kernel_forward_w0_fp16_dither_oneI6__halfLi64EEviiiPT_PKS1_S4_S4_S4_S4_S4_S2_PKiE1b+88];
	// begin inline asm
	{mul.f16x2 %r730,%r203,%r732;
}
	// end inline asm
	// begin inline asm
	{add.f16x2 %r733,%r727,%r730;
}
	// end inline asm
	// begin inline asm
	{add.f16x2 %r736,%r135,%r733;
}
	// end inline asm
	ld.shared.u32 	%r741, [_ZZ49rwkv7_albatross_kernel_forward_w0_fp16_dither_oneI6__halfLi64EEviiiPT_PKS1_S4_S4_S4_S4_S4_S2_PKiE1r+88];
	// begin inline asm
	{mul.f16x2 %r739,%r736,%r741;
}
	// end inline asm
	// begin inline asm
	{add.f16x2 %r742,%r718,%r739;
}
	// end inline asm
	ld.shared.u32 	%r747, [_ZZ49rwkv7_albatross_kernel_forward_w0_fp16_dither_oneI6__halfLi64EEviiiPT_PKS1_S4_S4_S4_S4_S4_S2_PKiE1w+92];
	// begin inline asm
	{mul.f16x2 %r745,%r141,%r747;
}
	// end inline asm
	ld.shared.u32 	%r749, [_ZZ49rwkv7_albatross_kernel_forward_w0_fp16_dither_oneI6__halfLi64EEviiiPT_PKS1_S4_S4_S4_S4_S4_S2_PKiE1k+92];
	// begin inline asm
	{mul.f16x2 %r748,%r749,%r198;
}
	// end inline asm
	// begin inline asm
	{add.f16x2 %r751,%r745,%r748;
}
	// end inline asm
	ld.shared.u32 	%r756, [_ZZ49rwkv7_albatross_kernel_forward_w0_fp16_dither_oneI6__halfLi64EEviiiPT_PKS1_S4_S4_S4_S4_S4_S2_PKiE1b+92];
	// begin inline asm
	{mul.f16x2 %r754,%r203,%r756;
}
	// end inline asm
	// begin inline asm
	{add.f16x2 %r757,%r751,%r754;
}
	// end inline asm
	// begin inline asm
	{add.f16x2 %r760,%r141,%r757;
}
	// end inline asm
	ld.shared.u32 	%r765, [_ZZ49rwkv7_albatross_kernel_forward_w0_fp16_dither_oneI6__halfLi64EEviiiPT_PKS1_S4_S4_S4_S4_S4_S2_PKiE1r+92];
	// begin inline asm
	{mul.f16x2 %r763,%r760,%r765;
}
	// end inline asm
	// begin inline asm
	{add.f16x2 %r766,%r742,%r763;
}
	// end inline asm
	ld.shared.u32 	%r771, [_ZZ49rwkv7_albatross_kernel_forward_w0_fp16_dither_oneI6__halfLi64EEviiiPT_PKS1_S4_S4_S4_S4_S4_S2_PKiE1w+96];
	// begin inline asm
	{mul.f16x2 %r769,%r147,%r771;
}
	// end inline asm
	ld.shared.u32 	%r773, [_ZZ49rwkv7_albatross_kernel_forward_w0_fp16_dither_oneI6__halfLi64EEviiiPT_PKS1_S4_S4_S4_S4_S4_S2_PKiE1k+96];
	// begin inline asm
	{mul.f16x2 %r772,%r773,%r198;
}
	// end inline asm
	// begin inline asm
	{add.f16x2 %r775,%r769,%r772;
}
	// end inline asm
	ld.shared.u32 	%r780, [_ZZ49rwkv7_albatross_kernel_forward_w0_fp16_dither_oneI6__halfLi64EEviiiPT_PKS1_S4_S4_S4_S4_S4_S2_PKiE1b+96];
	// begin inline asm
	{mul.f16x2 %r778,%r203,%r780;
}
	// end inline asm
	// begin inline asm
	{add.f16x2 %r781,%r775,%r778;
}
	// end inline asm
	// begin inline asm
	{add.f16x2 %r784,%r147,%r781;
}
	// end inline asm
	ld.shared.u32 	%r789, [_ZZ49rwkv7_albatross_kernel_forward_w0_fp16_dither_oneI6__halfLi64EEviiiPT_PKS1_S4_S4_S4_S4_S4_S2_PKiE1r+96];
	// begin inline asm
	{mul.f16x2 %r787,%r784,%r789;
}
	// end inline asm
	// begin inline asm
	{add.f16x2 %r790,%r766,%r787;
}
	// end inline asm
	ld.shared.u32 	%r795, [_ZZ49rwkv7_albatross_kernel_forward_w0_fp16_dither_oneI6__halfLi64EEviiiPT_PKS1_S4_S4_S4_S4_S4_S2_PKiE1w+100];
	// begin inline asm
	{mul.f16x2 %r793,%r153,%r795;
}
	// end inline asm
	ld.shared.u32 	%r797, [_ZZ49rwkv7_albatross_kernel_forward_w0_fp16_dither_oneI6__halfLi64EEviiiPT_PKS1_S4_S4_S4_S4_S4_S2_PKiE1k+100];
	// begin inline asm
	{mul.f16x2 %r796,%r797,%r198;
}
	// end inline asm
	// begin inline asm
	{add.f16x2 %r799,%r793,%r796;
}
	// end inline asm
	ld.shared.u32 	%r804, [_ZZ49rwkv7_albatross_kernel_forward_w0_fp16_dither_oneI6__halfLi64EEviiiPT_PKS1_S4_S4_S4_S4_S4_S2_PKiE1b+100];
	// begin inline asm
	{mul.f16x2 %r802,%r203,%r804;
}
	// end inline asm
	// begin inline asm
	{add.f16x2 %r805,%r799,%r802;
}
	// end inline asm
	// begin inline asm
	{add.f16x2 %r808,%r153,%r805;
}
	// end inline asm
	ld.shared.u32 	%r813, [_ZZ49rwkv7_albatross_kernel_forward_w0_fp16_dither_oneI6__halfLi64EEviiiPT_PKS1_S4_S4_S4_S4_S4_S2_PKiE1r+100];
	// begin inline asm
	{mul.f16x2 %r811,%r808,%r813;
}
	// end inline asm
	// begin inline asm
	{add.f16x2 %r814,%r790,%r811;
}
	// end inline asm
	ld.shared.u32 	%r819, [_ZZ49rwkv7_albatross_kernel_forward_w0_fp16_dither_oneI6__halfLi64EEviiiPT_PKS1_S4_S4_S4_S4_S4_S2_PKiE1w+104];
	// begin inline asm
	{mul.f16x2 %r817,%r159,%r819;
}
	// end inline asm
	ld.shared.u32 	%r821, [_ZZ49rwkv7_albatross_kernel_forward_w0_fp16_dither_oneI6__halfLi64EEviiiPT_PKS1_S4_S4_S4_S4_S4_S2_PKiE1k+104];
	// begin inline asm
	{mul.f16x2 %r820,%r821,%r198;
}
	// end inline asm
	// begin inline asm
	{add.f16x2 %r823,%r817,%r820;
}
	// end inline asm
	ld.shared.u32 	%r828, [_ZZ49rwkv7_albatross_kernel_forward_w0_fp16_dither_oneI6__halfLi64EEviiiPT_PKS1_S4_S4_S4_S4_S4_S2_PKiE1b+104];
	// begin inline asm
	{mul.f16x2 %r826,%r203,%r828;
}
	// end inline asm
	// begin inline asm
	{add.f16x2 %r829,%r823,%r826;
}
	// end inline asm
	// begin inline asm
	{add.f16x2 %r832,%r159,%r829;
}
	// end inline asm
	ld.shared.u32 	%r837, [_ZZ49rwkv7_albatross_kernel_forward_w0_fp16_dither_oneI6__halfLi64EEviiiPT_PKS1_S4_S4_S4_S4_S4_S2_PKiE1r+104];
	// begin inline asm
	{mul.f16x2 %r835,%r832,%r837;
}
	// end inline asm
	// begin inline asm
	{add.f16x2 %r838,%r814,%r835;
}
	// end inline asm
	ld.shared.u32 	%r843, [_ZZ49rwkv7_albatross_kernel_forward_w0_fp16_dither_oneI6__halfLi64EEviiiPT_PKS1_S4_S4_S4_S4_S4_S2_PKiE1w+108];
	// begin inline asm
	{mul.f16x2 %r841,%r165,%r843;
}
	// end inline asm
	ld.shared.u32 	%r845, [_ZZ49rwkv7_albatross_kernel_forward_w0_fp16_dither_oneI6__halfLi64EEviiiPT_PKS1_S4_S4_S4_S4_S4_S2_PKiE1k+108];
	// begin inline asm
	{mul.f16x2 %r844,%r845,%r198;
}
	// end inline asm
	// begin inline asm
	{add.f16x2 %r847,%r841,%r844;
}
	// end inline asm
	ld.shared.u32 	%r852, [_ZZ49rwkv7_albatross_kernel_forward_w0_fp16_dither_oneI6__halfLi64EEviiiPT_PKS1_S4_S4_S4_S4_S4_S2_PKiE1b+108];
	// begin inline asm
	{mul.f16x2 %r850,%r203,%r852;
}
	// end inline asm
	// begin inline asm
	{add.f16x2 %r853,%r847,%r850;
}
	// end inline asm
	// begin inline asm
	{add.f16x2 %r856,%r165,%r853;
}
	// end inline asm
	ld.shared.u32 	%r861, [_ZZ49rwkv7_albatross_kernel_forward_w0_fp16_dither_oneI6__halfLi64EEviiiPT_PKS1_S4_S4_S4_S4_S4_S2_PKiE1r+108];
	// begin inline asm
	{mul.f16x2 %r859,%r856,%r861;
}
	// end inline asm
	// begin inline asm
	{add.f16x2 %r862,%r838,%r859;
}
	// end inline asm
	ld.shared.u32 	%r867, [_ZZ49rwkv7_albatross_kernel_forward_w0_fp16_dither_oneI6__halfLi64EEviiiPT_PKS1_S4_S4_S4_S4_S4_S2_PKiE1w+112];
	// begin inline asm
	{mul.f16x2 %r865,%r171,%r867;
}
	// end inline asm
	ld.shared.u32 	%r869, [_ZZ49rwkv7_albatross_kernel_forward_w0_fp16_dither_oneI6__halfLi64EEviiiPT_PKS1_S4_S4_S4_S4_S4_S2_PKiE1k+112];
	// begin inline asm
	{mul.f16x2 %r868,%r869,%r198;
}
	// end inline asm
	// begin inline asm
	{add.f16x2 %r871,%r865,%r868;
}
	// end inline asm
	ld.shared.u32 	%r876, [_ZZ49rwkv7_albatross_kernel_forward_w0_fp16_dither_oneI6__halfLi64EEviiiPT_PKS1_S4_S4_S4_S4_S4_S2_PKiE1b+112];
	// begin inline asm
	{mul.f16x2 %r874,%r203,%r876;
}
	// end inline asm
	// begin inline asm
	{add.f16x2 %r877,%r871,%r874;
}
	// end inline asm
	// begin inline asm
	{add.f16x2 %r880,%r171,%r877;
}
	// end inline asm
	ld.shared.u32 	%r885, [_ZZ49rwkv7_albatross_kernel_forward_w0_fp16_dither_oneI6__halfLi64EEviiiPT_PKS1_S4_S4_S4_S4_S4_S2_PKiE1r+112];
	// begin inline asm
	{mul.f16x2 %r883,%r880,%r885;
}
	// end inline asm
	// begin inline asm
	{add.f16x2 %r886,%r862,%r883;
}
	// end inline asm
	ld.shared.u32 	%r891, [_ZZ49rwkv7_albatross_kernel_forward_w0_fp16_dither_oneI6__halfLi64EEviiiPT_PKS1_S4_S4_S4_S4_S4_S2_PKiE1w+116];
	// begin inline asm
	{mul.f16x2 %r889,%r177,%r891;
}
	// end inline asm
	ld.shared.u32 	%r893, [_ZZ49rwkv7_albatross_kernel_forward_w0_fp16_dither_oneI6__halfLi64EEviiiPT_PKS1_S4_S4_S4_S4_S4_S2_PKiE1k+116];
	// begin inline asm
	{mul.f16x2 %r892,%r893,%r198;
}
	// end inline asm
	// begin inline asm
	{add.f16x2 %r895,%r889,%r892;
}
	// end inline asm
	ld.shared.u32 	%r900, [_ZZ49rwkv7_albatross_kernel_forward_w0_fp16_dither_oneI6__halfLi64EEviiiPT_PKS1_S4_S4_S4_S4_S4_S2_PKiE1b+116];
	// begin inline asm
	{mul.f16x2 %r898,%r203,%r900;
}
	// end inline asm
	// begin inline asm
	{add.f16x2 %r901,%r895,%r898;
}
	// end inline asm
	// begin inline asm
	{add.f16x2 %r904,%r177,%r901;
}
	// end inline asm
	ld.shared.u32 	%r909, [_ZZ49rwkv7_albatross_kernel_forward_w0_fp16_dither_oneI6__halfLi64EEviiiPT_PKS1_S4_S4_S4_S4_S4_S2_PKiE1r+116];
	// begin inline asm
	{mul.f16x2 %r907,%r904,%r909;
}
	// end inline asm
	// begin inline asm
	{add.f16x2 %r910,%r886,%r907;
}
	// end inline asm
	ld.shared.u32 	%r915, [_ZZ49rwkv7_albatross_kernel_forward_w0_fp16_dither_oneI6__halfLi64EEviiiPT_PKS1_S4_S4_S4_S4_S4_S2_PKiE1w+120];
	// begin inline asm
	{mul.f16x2 %r913,%r183,%r915;
}
	// end inline asm
	ld.shared.u32 	%r917, [_ZZ49rwkv7_albatross_kernel_forward_w0_fp16_dither_oneI6__halfLi64EEviiiPT_PKS1_S4_S4_S4_S4_S4_S2_PKiE1k+120];
	// begin inline asm
	{mul.f16x2 %r916,%r917,%r198;
}
	// end inline asm
	// begin inline asm
	{add.f16x2 %r919,%r913,%r916;
}
	// end inline asm
	ld.shared.u32 	%r924, [_ZZ49rwkv7_albatross_kernel_forward_w0_fp16_dither_oneI6__halfLi64EEviiiPT_PKS1_S4_S4_S4_S4_S4_S2_PKiE1b+120];
	// begin inline asm
	{mul.f16x2 %r922,%r203,%r924;
}
	// end inline asm
	// begin inline asm
	{add.f16x2 %r925,%r919,%r922;
}
	// end inline asm
	// begin inline asm
	{add.f16x2 %r928,%r183,%r925;
}
	// end inline asm
	ld.shared.u32 	%r933, [_ZZ49rwkv7_albatross_kernel_forward_w0_fp16_dither_oneI6__halfLi64EEviiiPT_PKS1_S4_S4_S4_S4_S4_S2_PKiE1r+120];
	// begin inline asm
	{mul.f16x2 %r931,%r928,%r933;
}
	// end inline asm
	// begin inline asm
	{add.f16x2 %r934,%r910,%r931;
}
	// end inline asm
	ld.shared.u32 	%r939, [_ZZ49rwkv7_albatross_kernel_forward_w0_fp16_dither_oneI6__halfLi64EEviiiPT_PKS1_S4_S4_S4_S4_S4_S2_PKiE1w+124];
	// begin inline asm
	{mul.f16x2 %r937,%r189,%r939;
}
	// end inline asm
	ld.shared.u32 	%r941, [_ZZ49rwkv7_albatross_kernel_forward_w0_fp16_dither_oneI6__halfLi64EEviiiPT_PKS1_S4_S4_S4_S4_S4_S2_PKiE1k+124];
	// begin inline asm
	{mul.f16x2 %r940,%r941,%r198;
}
	// end inline asm
	// begin inline asm
	{add.f16x2 %r943,%r937,%r940;
}
	// end inline asm
	ld.shared.u32 	%r948, [_ZZ49rwkv7_albatross_kernel_forward_w0_fp16_dither_oneI6__halfLi64EEviiiPT_PKS1_S4_S4_S4_S4_S4_S2_PKiE1b+124];
	// begin inline asm
	{mul.f16x2 %r946,%r203,%r948;
}
	// end inline asm
	// begin inline asm
	{add.f16x2 %r949,%r943,%r946;
}
	// end inline asm
	// begin inline asm
	{add.f16x2 %r952,%r189,%r949;
}
	// end inline asm
	ld.shared.u32 	%r957, [_ZZ49rwkv7_albatross_kernel_forward_w0_fp16_dither_oneI6__halfLi64EEviiiPT_PKS1_S4_S4_S4_S4_S4_S2_PKiE1r+124];
	// begin inline asm
	{mul.f16x2 %r955,%r952,%r957;
}
	// end inline asm
	// begin inline asm
	{add.f16x2 %r958,%r934,%r955;
}
	// end inline asm
	mov.b32 	{%rs8, %rs9}, %r958;
	// begin inline asm
	{add.f16 %rs7,%rs8,%rs9;
}
	// end inline asm
	add.s64 	%rd32, %rd11, %rd23;
	st.global.u16 	[%rd32], %rs7;
	st.shared.u32 	[%r1070], %r208;
	st.shared.u32 	[%r1072], %r232;
	st.shared.u32 	[%r1074], %r256;
	st.shared.u32 	[%r1076], %r280;
	st.shared.u32 	[%r1078], %r304;
	st.shared.u32 	[%r1080], %r328;
	st.shared.u32 	[%r1082], %r352;
	st.shared.u32 	[%r1084], %r376;
	st.shared.u32 	[%r1086], %r400;
	st.shared.u32 	[%r1088], %r424;
	st.shared.u32 	[%r1090], %r448;
	st.shared.u32 	[%r1092], %r472;
	st.shared.u32 	[%r1094], %r496;
	st.shared.u32 	[%r1096], %r520;
	st.shared.u32 	[%r1098], %r544;
	st.shared.u32 	[%r1100], %r568;
	st.shared.u32 	[%r1102], %r592;
	st.shared.u32 	[%r1104], %r616;
	st.shared.u32 	[%r1106], %r640;
	st.shared.u32 	[%r1108], %r664;
	st.shared.u32 	[%r1110], %r688;
	st.shared.u32 	[%r1112], %r712;
	st.shared.u32 	[%r1114], %r736;
	st.shared.u32 	[%r1116], %r760;
	st.shared.u32 	[%r1118], %r784;
	st.shared.u32 	[%r1120], %r808;
	st.shared.u32 	[%r1122], %r832;
	st.shared.u32 	[%r1124], %r856;
	st.shared.u32 	[%r1126], %r880;
	st.shared.u32 	[%r1128], %r904;
	st.shared.u32 	[%r1130], %r928;
	st.shared.u32 	[%r1132], %r952;
	bar.sync 	0;
	ld.shared.u32 	%r1149, [%r985];
	ld.shared.u32 	%r1150, [%r989];
	ld.shared.u32 	%r1151, [%r993];
	ld.shared.u32 	%r1152, [%r997];
	st.global.v4.u32 	[%rd22], {%r1149, %r1150, %r1151, %r1152};
	ld.shared.u32 	%r1153, [%r1006+1024];
	ld.shared.u32 	%r1154, [%r1009+1024];
	ld.shared.u32 	%r1155, [%r1012+1024];
	ld.shared.u32 	%r1156, [%r1015+1024];
	st.global.v4.u32 	[%rd22+1024], {%r1153, %r1154, %r1155, %r1156};
	ld.shared.u32 	%r1157, [%r1023+2048];
	ld.shared.u32 	%r1158, [%r1026+2048];
	ld.shared.u32 	%r1159, [%r1029+2048];
	ld.shared.u32 	%r1160, [%r1032+2048];
	st.global.v4.u32 	[%rd22+2048], {%r1157, %r1158, %r1159, %r1160};
	ld.shared.u32 	%r1161, [%r1041+3072];
	ld.shared.u32 	%r1162, [%r1044+3072];
	ld.shared.u32 	%r1163, [%r1047+3072];
	ld.shared.u32 	%r1164, [%r1050+3072];
	st.global.v4.u32 	[%rd22+3072], {%r1161, %r1162, %r1163, %r1164};
	ld.shared.u32 	%r1165, [%r985+4096];
	ld.shared.u32 	%r1166, [%r989+4096];
	ld.shared.u32 	%r1167, [%r993+4096];
	ld.shared.u32 	%r1168, [%r997+4096];
	st.global.v4.u32 	[%rd22+4096], {%r1165, %r1166, %r1167, %r1168};
	ld.shared.u32 	%r1169, [%r1006+5120];
	ld.shared.u32 	%r1170, [%r1009+5120];
	ld.shared.u32 	%r1171, [%r1012+5120];
	ld.shared.u32 	%r1172, [%r1015+5120];
	st.global.v4.u32 	[%rd22+5120], {%r1169, %r1170, %r1171, %r1172};
	ld.shared.u32 	%r1173, [%r1023+6144];
	ld.shared.u32 	%r1174, [%r1026+6144];
	ld.shared.u32 	%r1175, [%r1029+6144];
	ld.shared.u32 	%r1176, [%r1032+6144];
	st.global.v4.u32 	[%rd22+6144], {%r1173, %r1174, %r1175, %r1176};
	ld.shared.u32 	%r1177, [%r1041+7168];
	ld.shared.u32 	%r1178, [%r1044+7168];
	ld.shared.u32 	%r1179, [%r1047+7168];
	ld.shared.u32 	%r1180, [%r1050+7168];
	st.global.v4.u32 	[%rd22+7168], {%r1177, %r1178, %r1179, %r1180};
	ret;

}


// ===== COMPILED SASS (sm_100) =====

	.target	sm_100

	.elftype	@"ET_EXEC"


//--------------------- .note.nv.tkinfo           --------------------------
	.section	.note.nv.tkinfo,"",@"SHT_NOTE"
	.sectionflags	@"SHF_NOTE_NV_TKINFO"
	.tkinfo
        /*0018*/ 	.word	0x00000002
        /*0030*/ 	.string	""
        /*0030*/ 	.string	"ptxas"
        /*0030*/ 	.string	"Cuda compilation tools, release 13.0, V13.0.88"
        /*0030*/ 	.string	"Build cuda_13.0.r13.0/compiler.36424714_0"
        /*0030*/ 	.string	"-arch sm_100 -m 64 "



//--------------------- .note.nv.cuinfo           --------------------------
	.section	.note.nv.cuinfo,"",@"SHT_NOTE"
	.sectionflags	@"SHF_NOTE_NV_CUINFO"
        /*0018*/ 	.short	0x0002
        /*001a*/ 	.short	0x0064
        /*001c*/ 	.short	0x0082
	.zero		2


//--------------------- .nv.info                  --------------------------
	.section	.nv.info,"",@"SHT_CUDA_INFO"
	.align	4


	//----- nvinfo : EIATTR_REGCOUNT
	.align		4
        /*0000*/ 	.byte	0x04, 0x2f
        /*0002*/ 	.short	(.L_1 - .L_0)
	.align		4
.L_0:
        /*0004*/ 	.word	index@(_Z49rwkv7_albatross_kernel_forward_w0_fp16_dither_seqI6__halfLi2EEviiiiPT_PKS1_S4_S4_S4_S4_S4_S2_PKi)
        /*0008*/ 	.word	0x00000028


	//----- nvinfo : EIATTR_FRAME_SIZE
	.align		4
.L_1:
        /*000c*/ 	.byte	0x04, 0x11
        /*000e*/ 	.short	(.L_3 - .L_2)
	.align		4
.L_2:
        /*0010*/ 	.word	index@($__internal_11_$__cuda_sm3x_div_rn_noftz_f32_slowpath)
        /*0014*/ 	.word	0x00000000


	//----- nvinfo : EIATTR_FRAME_SIZE
	.align		4
.L_3:
        /*0018*/ 	.byte	0x04, 0x11
        /*001a*/ 	.short	(.L_5 - .L_4)
	.align		4
.L_4:
        /*001c*/ 	.word	index@(_Z49rwkv7_albatross_kernel_forward_w0_fp16_dither_seqI6__halfLi2EEviiiiPT_PKS1_S4_S4_S4_S4_S4_S2_PKi)
        /*0020*/ 	.word	0x00000000


	//----- nvinfo : EIATTR_REGCOUNT
	.align		4
.L_5:
        /*0024*/ 	.byte	0x04, 0x2f
        /*0026*/ 	.short	(.L_7 - .L_6)
	.align		4
.L_6:
        /*0028*/ 	.word	index@(_Z49rwkv7_albatross_kernel_forward_w0_fp16_dither_seqI6__halfLi4EEviiiiPT_PKS1_S4_S4_S4_S4_S4_S2_PKi)
        /*002c*/ 	.word	0x00000030


	//----- nvinfo : EIATTR_FRAME_SIZE
	.align		4
.L_7:
        /*0030*/ 	.byte	0x04, 0x11
        /*0032*/ 	.short	(.L_9 - .L_8)
	.align		4
.L_8:
        /*0034*/ 	.word	index@($__internal_10_$__cuda_sm3x_div_rn_noftz_f32_slowpath)
        /*0038*/ 	.word	0x00000000


	//----- nvinfo : EIATTR_FRAME_SIZE
	.align		4
.L_9:
        /*003c*/ 	.byte	0x04, 0x11
        /*003e*/ 	.short	(.L_11 - .L_10)
	.align		4
.L_10:
        /*0040*/ 	.word	index@(_Z49rwkv7_albatross_kernel_forward_w0_fp16_dither_seqI6__halfLi4EEviiiiPT_PKS1_S4_S4_S4_S4_S4_S2_PKi)
        /*0044*/ 	.word	0x00000000


	//----- nvinfo : EIATTR_REGCOUNT
	.align		4
.L_11:
        /*0048*/ 	.byte	0x04, 0x2f
        /*004a*/ 	.short	(.L_13 - .L_12)
	.align		4
.L_12:
        /*004c*/ 	.word	index@(_Z49rwkv7_albatross_kernel_forward_w0_fp16_dither_seqI6__halfLi8EEviiiiPT_PKS1_S4_S4_S4_S4_S4_S2_PKi)
        /*0050*/ 	.word	0x00000020


	//----- nvinfo : EIATTR_FRAME_SIZE
	.align		4
.L_13:
        /*0054*/ 	.byte	0x04, 0x11
        /*0056*/ 	.short	(.L_15 - .L_14)
	.align		4
.L_14:
        /*0058*/ 	.word	index@($__internal_9_$__cuda_sm3x_div_rn_noftz_f32_slowpath)
        /*005c*/ 	.word	0x00000000


	//----- nvinfo : EIATTR_FRAME_SIZE
	.align		4
.L_15:
        /*0060*/ 	.byte	0x04, 0x11
        /*0062*/ 	.short	(.L_17 - .L_16)
	.align		4
.L_16:
        /*0064*/ 	.word	index@(_Z49rwkv7_albatross_kernel_forward_w0_fp16_dither_seqI6__halfLi8EEviiiiPT_PKS1_S4_S4_S4_S4_S4_S2_PKi)
        /*0068*/ 	.word	0x00000000


	//----- nvinfo : EIATTR_REGCOUNT
	.align		4
.L_17:
        /*006c*/ 	.byte	0x04, 0x2f
        /*006e*/ 	.short	(.L_19 - .L_18)
	.align		4
.L_18:
        /*0070*/ 	.word	index@(_Z49rwkv7_albatross_kernel_forward_w0_fp16_dither_seqI6__halfLi16EEviiiiPT_PKS1_S4_S4_S4_S4_S4_S2_PKi)
        /*0074*/ 	.word	0x00000028


	//----- nvinfo : EIATTR_FRAME_SIZE
	.align		4
.L_19:
        /*0078*/ 	.byte	0x04, 0x11
        /*007a*/ 	.short	(.L_21 - .L_20)
	.align		4
.L_20:
        /*007c*/ 	.word	index@($__internal_8_$__cuda_sm3x_div_rn_noftz_f32_slowpath)
        /*0080*/ 	.word	0x00000000


	//----- nvinfo : EIATTR_FRAME_SIZE
	.align		4
.L_21:
        /*0084*/ 	.byte	0x04, 0x11
        /*0086*/ 	.short	(.L_23 - .L_22)
	.align		4
.L_22:
        /*0088*/ 	.word	index@(_Z49rwkv7_albatross_kernel_forward_w0_fp16_dither_seqI6__halfLi16EEviiiiPT_PKS1_S4_S4_S4_S4_S4_S2_PKi)
        /*008c*/ 	.word	0x00000000


	//----- nvinfo : EIATTR_REGCOUNT
	.align		4
.L_23:
        /*0090*/ 	.byte	0x04, 0x2f
        /*0092*/ 	.short	(.L_25 - .L_24)
	.align		4
.L_24:
        /*0094*/ 	.word	index@(_Z49rwkv7_albatross_kernel_forward_w0_fp16_dither_seqI6__halfLi32EEviiiiPT_PKS1_S4_S4_S4_S4_S4_S2_PKi)
        /*0098*/ 	.word	0x00000048


	//----- nvinfo : EIATTR_FRAME_SIZE
	.align		4
.L_25:
        /*009c*/ 	.byte	0x04, 0x11
        /*009e*/ 	.short	(.L_27 - .L_26)
	.align		4
.L_26:
        /*00a0*/ 	.word	index@($__internal_7_$__cuda_sm3x_div_rn_noftz_f32_slowpath)
        /*00a4*/ 	.word	0x00000000


	//----- nvinfo : EIATTR_FRAME_SIZE
	.align		4
.L_27:
        /*00a8*/ 	.byte	0x04, 0x11
        /*00aa*/ 	.short	(.L_29 - .L_28)
	.align		4
.L_28:
        /*00ac*/ 	.word	index@(_Z49rwkv7_albatross_kernel_forward_w0_fp16_dither_seqI6__halfLi32EEviiiiPT_PKS1_S4_S4_S4_S4_S4_S2_PKi)
        /*00b0*/ 	.word	0x00000000


	//----- nvinfo : EIATTR_REGCOUNT
	.align		4
.L_29:
        /*00b4*/ 	.byte	0x04, 0x2f
        /*00b6*/ 	.short	(.L_31 - .L_30)
	.align		4
.L_30:
        /*00b8*/ 	.word	index@(_Z49rwkv7_albatross_kernel_forward_w0_fp16_dither_seqI6__halfLi64EEviiiiPT_PKS1_S4_S4_S4_S4_S4_S2_PKi)
        /*00bc*/ 	.word	0x00000048


	//----- nvinfo : EIATTR_FRAME_SIZE
	.align		4
.L_31:
        /*00c0*/ 	.byte	0x04, 0x11
        /*00c2*/ 	.short	(.L_33 - .L_32)
	.align		4
.L_32:
        /*00c4*/ 	.word	index@($__internal_6_$__cuda_sm3x_div_rn_noftz_f32_slowpath)
        /*00c8*/ 	.word	0x00000000


	//----- nvinfo : EIATTR_FRAME_SIZE
	.align		4
.L_33:
        /*00cc*/ 	.byte	0x04, 0x11
        /*00ce*/ 	.short	(.L_35 - .L_34)
	.align		4
.L_34:
        /*00d0*/ 	.word	index@(_Z49rwkv7_albatross_kernel_forward_w0_fp16_dither_seqI6__halfLi64EEviiiiPT_PKS1_S4_S4_S4_S4_S4_S2_PKi)
        /*00d4*/ 	.word	0x00000000


	//----- nvinfo : EIATTR_REGCOUNT
	.align		4
.L_35:
        /*00d8*/ 	.byte	0x04, 0x2f
        /*00da*/ 	.short	(.L_37 - .L_36)
	.align		4
.L_36:
        /*00dc*/ 	.word	index@(_Z49rwkv7_albatross_kernel_forward_w0_fp16_dither_oneI6__halfLi2EEviiiPT_PKS1_S4_S4_S4_S4_S4_S2_PKi)
        /*00e0*/ 	.word	0x00000018


	//----- nvinfo : EIATTR_FRAME_SIZE
	.align		4
.L_37:
        /*00e4*/ 	.byte	0x04, 0x11
        /*00e6*/ 	.short	(.L_39 - .L_38)
	.align		4
.L_38:
        /*00e8*/ 	.word	index@($__internal_5_$__cuda_sm3x_div_rn_noftz_f32_slowpath)
        /*00ec*/ 	.word	0x00000000


	//----- nvinfo : EIATTR_FRAME_SIZE
	.align		4
.L_39:
        /*00f0*/ 	.byte	0x04, 0x11
        /*00f2*/ 	.short	(.L_41 - .L_40)
	.align		4
.L_40:
        /*00f4*/ 	.word	index@(_Z49rwkv7_albatross_kernel_forward_w0_fp16_dither_oneI6__halfLi2EEviiiPT_PKS1_S4_S4_S4_S4_S4_S2_PKi)
        /*00f8*/ 	.word	0x00000000


	//----- nvinfo : EIATTR_REGCOUNT
	.align		4
.L_41:
        /*00fc*/ 	.byte	0x04, 0x2f
        /*00fe*/ 	.short	(.L_43 - .L_42)
	.align		4
.L_42:
        /*0100*/ 	.word	index@(_Z49rwkv7_albatross_kernel_forward_w0_fp16_dither_oneI6__halfLi4EEviiiPT_PKS1_S4_S4_S4_S4_S4_S2_PKi)
        /*0104*/ 	.word	0x0000001e


	//----- nvinfo : EIATTR_FRAME_SIZE
	.align		4
.L_43:
        /*0108*/ 	.byte	0x04, 0x11
        /*010a*/ 	.short	(.L_45 - .L_44)
	.align		4
.L_44:
        /*010c*/ 	.word	index@($__internal_4_$__cuda_sm3x_div_rn_noftz_f32_slowpath)
        /*0110*/ 	.word	0x00000000


	//----- nvinfo : EIATTR_FRAME_SIZE
	.align		4
.L_45:
        /*0114*/ 	.byte	0x04, 0x11
        /*0116*/ 	.short	(.L_47 - .L_46)
	.align		4
.L_46:
        /*0118*/ 	.word	index@(_Z49rwkv7_albatross_kernel_forward_w0_fp16_dither_oneI6__halfLi4EEviiiPT_PKS1_S4_S4_S4_S4_S4_S2_PKi)
        /*011c*/ 	.word	0x00000000


	//----- nvinfo : EIATTR_REGCOUNT
	.align		4
.L_47:
        /*0120*/ 	.byte	0x04, 0x2f
        /*0122*/ 	.short	(.L_49 - .L_48)
	.align		4
.L_48:
        /*0124*/ 	.word	index@(_Z49rwkv7_albatross_kernel_forward_w0_fp16_dither_oneI6__halfLi8EEviiiPT_PKS1_S4_S4_S4_S4_S4_S2_PKi)
        /*0128*/ 	.word	0x00000020


	//----- nvinfo : EIATTR_FRAME_SIZE
	.align		4
.L_49:
        /*012c*/ 	.byte	0x04, 0x11
        /*012e*/ 	.short	(.L_51 - .L_50)
	.align		4
.L_50:
        /*0130*/ 	.word	index@($__internal_3_$__cuda_sm3x_div_rn_noftz_f32_slowpath)
        /*0134*/ 	.word	0x00000000


	//----- nvinfo : EIATTR_FRAME_SIZE
	.align		4
.L_51:
        /*0138*/ 	.byte	0x04, 0x11
        /*013a*/ 	.short	(.L_53 - .L_52)
	.align		4
.L_52:
        /*013c*/ 	.word	index@(_Z49rwkv7_albatross_kernel_forward_w0_fp16_dither_oneI6__halfLi8EEviiiPT_PKS1_S4_S4_S4_S4_S4_S2_PKi)
        /*0140*/ 	.word	0x00000000


	//----- nvinfo : EIATTR_REGCOUNT
	.align		4
.L_53:
        /*0144*/ 	.byte	0x04, 0x2f
        /*0146*/ 	.short	(.L_55 - .L_54)
	.align		4
.L_54:
        /*0148*/ 	.word	index@(_Z49rwkv7_albatross_kernel_forward_w0_fp16_dither_oneI6__halfLi16EEviiiPT_PKS1_S4_S4_S4_S4_S4_S2_PKi)
        /*014c*/ 	.word	0x00000030


	//----- nvinfo : EIATTR_FRAME_SIZE
	.align		4
.L_55:
        /*0150*/ 	.byte	0x04, 0x11
        /*0152*/ 	.short	(.L_57 - .L_56)
	.align		4
.L_56:
        /*0154*/ 	.word	index@($__internal_2_$__cuda_sm3x_div_rn_noftz_f32_slowpath)
        /*0158*/ 	.word	0x00000000


	//----- nvinfo : EIATTR_FRAME_SIZE
	.align		4
.L_57:
        /*015c*/ 	.byte	0x04, 0x11
        /*015e*/ 	.short	(.L_59 - .L_58)
	.align		4
.L_58:
        /*0160*/ 	.word	index@(_Z49rwkv7_albatross_kernel_forward_w0_fp16_dither_oneI6__halfLi16EEviiiPT_PKS1_S4_S4_S4_S4_S4_S2_PKi)
        /*0164*/ 	.word	0x00000000


	//----- nvinfo : EIATTR_REGCOUNT
	.align		4
.L_59:
        /*0168*/ 	.byte	0x04, 0x2f
        /*016a*/ 	.short	(.L_61 - .L_60)
	.align		4
.L_60:
        /*016c*/ 	.word	index@(_Z49rwkv7_albatross_kernel_forward_w0_fp16_dither_oneI6__halfLi32EEviiiPT_PKS1_S4_S4_S4_S4_S4_S2_PKi)
        /*0170*/ 	.word	0x00000048


	//----- nvinfo : EIATTR_FRAME_SIZE
	.align		4
.L_61:
        /*0174*/ 	.byte	0x04, 0x11
        /*0176*/ 	.short	(.L_63 - .L_62)
	.align		4
.L_62:
        /*0178*/ 	.word	index@($__internal_1_$__cuda_sm3x_div_rn_noftz_f32_slowpath)
        /*017c*/ 	.word	0x00000000


	//----- nvinfo : EIATTR_FRAME_SIZE
	.align		4
.L_63:
        /*0180*/ 	.byte	0x04, 0x11
        /*0182*/ 	.short	(.L_65 - .L_64)
	.align		4
.L_64:
        /*0184*/ 	.word	index@(_Z49rwkv7_albatross_kernel_forward_w0_fp16_dither_oneI6__halfLi32EEviiiPT_PKS1_S4_S4_S4_S4_S4_S2_PKi)
        /*0188*/ 	.word	0x00000000


	//----- nvinfo : EIATTR_REGCOUNT
	.align		4
.L_65:
        /*018c*/ 	.byte	0x04, 0x2f
        /*018e*/ 	.short	(.L_67 - .L_66)
	.align		4
.L_66:
        /*0190*/ 	.word	index@(_Z49rwkv7_albatross_kernel_forward_w0_fp16_dither_oneI6__halfLi64EEviiiPT_PKS1_S4_S4_S4_S4_S4_S2_PKi)
        /*0194*/ 	.word	0x00000080


	//----- nvinfo : EIATTR_FRAME_SIZE
	.align		4
.L_67:
        /*0198*/ 	.byte	0x04, 0x11
        /*019a*/ 	.short	(.L_69 - .L_68)
	.align		4
.L_68:
        /*019c*/ 	.word	index@($__internal_0_$__cuda_sm3x_div_rn_noftz_f32_slowpath)
        /*01a0*/ 	.word	0x00000000


	//----- nvinfo : EIATTR_FRAME_SIZE
	.align		4
.L_69:
        /*01a4*/ 	.byte	0x04, 0x11
        /*01a6*/ 	.short	(.L_71 - .L_70)
	.align		4
.L_70:
        /*01a8*/ 	.word	index@(_Z49rwkv7_albatross_kernel_forward_w0_fp16_dither_oneI6__halfLi64EEviiiPT_PKS1_S4_S4_S4_S4_S4_S2_PKi)
        /*01ac*/ 	.word	0x00000000


	//----- nvinfo : EIATTR_MIN_STACK_SIZE
	.align		4
.L_71:
        /*01b0*/ 	.byte	0x04, 0x12
        /*01b2*/ 	.short	(.L_73 - .L_72)
	.align		4
.L_72:
        /*01b4*/ 	.word	index@(_Z49rwkv7_albatross_kernel_forward_w0_fp16_dither_oneI6__halfLi64EEviiiPT_PKS1_S4_S4_S4_S4_S4_S2_PKi)
        /*01b8*/ 	.word	0x00000000


	//----- nvinfo : EIATTR_MIN_STACK_SIZE
	.align		4
.L_73:
        /*01bc*/ 	.byte	0x04, 0x12
        /*01be*/ 	.short	(.L_75 - .L_74)
	.align		4
.L_74:
        /*01c0*/ 	.word	index@(_Z49rwkv7_albatross_kernel_forward_w0_fp16_dither_oneI6__halfLi32EEviiiPT_PKS1_S4_S4_S4_S4_S4_S2_PKi)
        /*01c4*/ 	.word	0x00000000


	//----- nvinfo : EIATTR_MIN_STACK_SIZE
	.align		4
.L_75:
        /*01c8*/ 	.byte	0x04, 0x12
        /*01ca*/ 	.short	(.L_77 - .L_76)
	.align		4
.L_76:
        /*01cc*/ 	.word	index@(_Z49rwkv7_albatross_kernel_forward_w0_fp16_dither_oneI6__halfLi16EEviiiPT_PKS1_S4_S4_S4_S4_S4_S2_PKi)
        /*01d0*/ 	.word	0x00000000


	//----- nvinfo : EIATTR_MIN_STACK_SIZE
	.align		4
.L_77:
        /*01d4*/ 	.byte	0x04, 0x12
        /*01d6*/ 	.short	(.L_79 - .L_78)
	.align		4
.L_78:
        /*01d8*/ 	.word	index@(_Z49rwkv7_albatross_kernel_forward_w0_fp16_dither_oneI6__halfLi8EEviiiPT_PKS1_S4_S4_S4_S4_S4_S2_PKi)
        /*01dc*/ 	.word	0x00000000


	//----- nvinfo : EIATTR_MIN_STACK_SIZE
	.align		4
.L_79:
        /*01e0*/ 	.byte	0x04, 0x12
        /*01e2*/ 	.short	(.L_81 - .L_80)
	.align		4
.L_80:
        /*01e4*/ 	.word	index@(_Z49rwkv7_albatross_kernel_forward_w0_fp16_dither_oneI6__halfLi4EEviiiPT_PKS1_S4_S4_S4_S4_S4_S2_PKi)
        /*01e8*/ 	.word	0x00000000


	//----- nvinfo : EIATTR_MIN_STACK_SIZE
	.align		4
.L_81:
        /*01ec*/ 	.byte	0x04, 0x12
        /*01ee*/ 	.short	(.L_83 - .L_82)
	.align		4
.L_82:
        /*01f0*/ 	.word	index@(_Z49rwkv7_albatross_kernel_forward_w0_fp16_dither_oneI6__halfLi2EEviiiPT_PKS1_S4_S4_S4_S4_S4_S2_PKi)
        /*01f4*/ 	.word	0x00000000


	//----- nvinfo : EIATTR_MIN_STACK_SIZE
	.align		4
.L_83:
        /*01f8*/ 	.byte	0x04, 0x12
        /*01fa*/ 	.short	(.L_85 - .L_84)
	.align		4
.L_84:
        /*01fc*/ 	.word	index@(_Z49rwkv7_albatross_kernel_forward_w0_fp16_dither_seqI6__halfLi64EEviiiiPT_PKS1_S4_S4_S4_S4_S4_S2_PKi)
        /*0200*/ 	.word	0x00000000


	//----- nvinfo : EIATTR_MIN_STACK_SIZE
	.align		4
.L_85:
        /*0204*/ 	.byte	0x04, 0x12
        /*0206*/ 	.short	(.L_87 - .L_86)
	.align		4
.L_86:
        /*0208*/ 	.word	index@(_Z49rwkv7_albatross_kernel_forward_w0_fp16_dither_seqI6__halfLi32EEviiiiPT_PKS1_S4_S4_S4_S4_S4_S2_PKi)
        /*020c*/ 	.word	0x00000000


	//----- nvinfo : EIATTR_MIN_STACK_SIZE
	.align		4
.L_87:
        /*0210*/ 	.byte	0x04, 0x12
        /*0212*/ 	.short	(.L_89 - .L_88)
	.align		4
.L_88:
        /*0214*/ 	.word	index@(_Z49rwkv7_albatross_kernel_forward_w0_fp16_dither_seqI6__halfLi16EEviiiiPT_PKS1_S4_S4_S4_S4_S4_S2_PKi)
        /*0218*/ 	.word	0x00000000


	//----- nvinfo : EIATTR_MIN_STACK_SIZE
	.align		4
.L_89:
        /*021c*/ 	.byte	0x04, 0x12
        /*021e*/ 	.short	(.L_91 - .L_90)
	.align		4
.L_90:
        /*0220*/ 	.word	index@(_Z49rwkv7_albatross_kernel_forward_w0_fp16_dither_seqI6__halfLi8EEviiiiPT_PKS1_S4_S4_S4_S4_S4_S2_PKi)
        /*0224*/ 	.word	0x00000000


	//----- nvinfo : EIATTR_MIN_STACK_SIZE
	.align		4
.L_91:
        /*0228*/ 	.byte	0x04, 0x12
        /*022a*/ 	.short	(.L_93 - .L_92)
	.align		4
.L_92:
        /*022c*/ 	.word	index@(_Z49rwkv7_albatross_kernel_forward_w0_fp16_dither_seqI6__halfLi4EEviiiiPT_PKS1_S4_S4_S4_S4_S4_S2_PKi)
        /*0230*/ 	.word	0x00000000


	//----- nvinfo : EIATTR_MIN_STACK_SIZE
	.align		4
.L_93:
        /*0234*/ 	.byte	0x04, 0x12
        /*0236*/ 	.short	(.L_95 - .L_94)
	.align		4
.L_94:
        /*0238*/ 	.word	index@(_Z49rwkv7_albatross_kernel_forward_w0_fp16_dither_seqI6__halfLi2EEviiiiPT_PKS1_S4_S4_S4_S4_S4_S2_PKi)
        /*023c*/ 	.word	0x00000000
.L_95:


//--------------------- .nv.compat                --------------------------
	.section	.nv.compat,"",@"SHT_CUDA_COMPAT_INFO"
	.align	4
        /*0000*/ 	.byte	0x02, 0x09, 0x00, 0x00, 0x02, 0x02, 0x01, 0x00, 0x02, 0x05, 0x05, 0x00, 0x03, 0x07, 0x01, 0x01
        /*0010*/ 	.byte	0x02, 0x03, 0x00, 0x00, 0x02, 0x06, 0x01, 0x00, 0x04, 0x0b, 0x08, 0x00, 0x01, 0x00, 0x00, 0x00
        /*0020*/ 	.byte	0x00, 0x00, 0x00, 0x00


//--------------------- .nv.info._Z49rwkv7_albatross_kernel_forward_w0_fp16_dither_oneI6__halfLi64EEviiiPT_PKS1_S4_S4_S4_S4_S4_S2_PKi --------------------------
	.section	.nv.info._Z49rwkv7_albatross_kernel_forward_w0_fp16_dither_oneI6__halfLi64EEviiiPT_PKS1_S4_S4_S4_S4_S4_S2_PKi,"",@"SHT_CUDA_INFO"
	.sectionflags	@""
	.align	4


	//----- nvinfo : EIATTR_CUDA_API_VERSION
	.align		4
        /*0000*/ 	.byte	0x04, 0x37
        /*0002*/ 	.short	(.L_97 - .L_96)
.L_96:
        /*0004*/ 	.word	0x00000082


	//----- nvinfo : EIATTR_KPARAM_INFO
	.align		4
.L_97:
        /*0008*/ 	.byte	0x04, 0x17
        /*000a*/ 	.short	(.L_99 - .L_98)
.L_98:
        /*000c*/ 	.word	0x00000000
        /*0010*/ 	.short	0x000b
        /*0012*/ 	.short	0x0050
        /*0014*/ 	.byte	0x00, 0xf5, 0x21, 0x00


	//----- nvinfo : EIATTR_KPARAM_INFO
	.align		4
.L_99:
        /*0018*/ 	.byte	0x04, 0x17
        /*001a*/ 	.short	(.L_101 - .L_100)
.L_100:
        /*001c*/ 	.word	0x00000000
        /*0020*/ 	.short	0x000a
        /*0022*/ 	.short	0x0048
        /*0024*/ 	.byte	0x00, 0xf5, 0x21, 0x00


	//----- nvinfo : EIATTR_KPARAM_INFO
	.align		4
.L_101:
        /*0028*/ 	.byte	0x04, 0x17
        /*002a*/ 	.short	(.L_103 - .L_102)
.L_102:
        /*002c*/ 	.word	0x00000000
        /*0030*/ 	.short	0x0009
        /*0032*/ 	.short	0x0040
        /*0034*/ 	.byte	0x00, 0xf5, 0x21, 0x00


	//----- nvinfo : EIATTR_KPARAM_INFO
	.align		4
.L_103:
        /*0038*/ 	.byte	0x04, 0x17
        /*003a*/ 	.short	(.L_105 - .L_104)
.L_104:
        /*003c*/ 	.word	0x00000000
        /*0040*/ 	.short	0x0008
        /*0042*/ 	.short	0x0038
        /*0044*/ 	.byte	0x00, 0xf5, 0x21, 0x00


	//----- nvinfo : EIATTR_KPARAM_INFO
	.align		4
.L_105:
        /*0048*/ 	.byte	0x04, 0x17
        /*004a*/ 	.short	(.L_107 - .L_106)
.L_106:
        /*004c*/ 	.word	0x00000000
        /*0050*/ 	.short	0x0007
        /*0052*/ 	.short	0x0030
        /*0054*/ 	.byte	0x00, 0xf5, 0x21, 0x00


	//----- nvinfo : EIATTR_KPARAM_INFO
	.align		4
.L_107:
        /*0058*/ 	.byte	0x04, 0x17
        /*005a*/ 	.short	(.L_109 - .L_108)
.L_108:
        /*005c*/ 	.word	0x00000000
        /*0060*/ 	.short	0x0006
        /*0062*/ 	.short	0x0028
        /*0064*/ 	.byte	0x00, 0xf5, 0x21, 0x00


	//----- nvinfo : EIATTR_KPARAM_INFO
	.align		4
.L_109:
        /*0068*/ 	.byte	0x04, 0x17
        /*006a*/ 	.short	(.L_111 - .L_110)
.L_110:
        /*006c*/ 	.word	0x00000000
        /*0070*/ 	.short	0x0005
        /*0072*/ 	.short	0x0020
        /*0074*/ 	.byte	0x00, 0xf5, 0x21, 0x00


	//----- nvinfo : EIATTR_KPARAM_INFO
	.align		4
.L_111:
        /*0078*/ 	.byte	0x04, 0x17
        /*007a*/ 	.short	(.L_113 - .L_112)
.L_112:
        /*007c*/ 	.word	0x00000000
        /*0080*/ 	.short	0x0004
        /*0082*/ 	.short	0x0018
        /*0084*/ 	.byte	0x00, 0xf5, 0x21, 0x00


	//----- nvinfo : EIATTR_KPARAM_INFO
	.align		4
.L_113:
        /*0088*/ 	.byte	0x04, 0x17
        /*008a*/ 	.short	(.L_115 - .L_114)
.L_114:
        /*008c*/ 	.word	0x00000000
        /*0090*/ 	.short	0x0003
        /*0092*/ 	.short	0x0010
        /*0094*/ 	.byte	0x00, 0xf5, 0x21, 0x00


	//----- nvinfo : EIATTR_KPARAM_INFO
	.align		4
.L_115:
        /*0098*/ 	.byte	0x04, 0x17
        /*009a*/ 	.short	(.L_117 - .L_116)
.L_116:
        /*009c*/ 	.word	0x00000000
        /*00a0*/ 	.short	0x0002
        /*00a2*/ 	.short	0x0008
        /*00a4*/ 	.byte	0x00, 0xf0, 0x11, 0x00


	//----- nvinfo : EIATTR_KPARAM_INFO
	.align		4
.L_117:
        /*00a8*/ 	.byte	0x04, 0x17
        /*00aa*/ 	.short	(.L_119 - .L_118)
.L_118:
        /*00ac*/ 	.word	0x00000000
        /*00b0*/ 	.short	0x0001
        /*00b2*/ 	.short	0x0004
        /*00b4*/ 	.byte	0x00, 0xf0, 0x11, 0x00


	//----- nvinfo : EIATTR_KPARAM_INFO
	.align		4
.L_119:
        /*00b8*/ 	.byte	0x04, 0x17
        /*00ba*/ 	.short	(.L_121 - .L_120)
.L_120:
        /*00bc*/ 	.word	0x00000000
        /*00c0*/ 	.short	0x0000
        /*00c2*/ 	.short	0x0000
        /*00c4*/ 	.byte	0x00, 0xf0, 0x11, 0x00


	//----- nvinfo : EIATTR_SPARSE_MMA_MASK
	.align		4
.L_121:
        /*00c8*/ 	.byte	0x03, 0x50
        /*00ca*/ 	.short	0x0000


	//----- nvinfo : EIATTR_MAXREG_COUNT
	.align		4
        /*00cc*/ 	.byte	0x03, 0x1b
        /*00ce*/ 	.short	0x00ff


	//----- nvinfo : EIATTR_NUM_BARRIERS
	.align		4
        /*00d0*/ 	.byte	0x02, 0x4c
        /*00d2*/ 	.byte	0x01
	.zero		1


	//----- nvinfo : EIATTR_MERCURY_ISA_VERSION
	.align		4
        /*00d4*/ 	.byte	0x03, 0x5f
        /*00d6*/ 	.short	0x0101


	//----- nvinfo : EIATTR_VRC_CTA_INIT_COUNT
	.align		4
        /*00d8*/ 	.byte	0x02, 0x4a
	.zero		1
	.zero		1


	//----- nvinfo : EIATTR_EXIT_INSTR_OFFSETS
	.align		4
        /*00dc*/ 	.byte	0x04, 0x1c
        /*00de*/ 	.short	(.L_123 - .L_122)


	//   ....[0]....
.L_122:
        /*00e0*/ 	.word	0x000025f0


	//----- nvinfo : EIATTR_CRS_STACK_SIZE
	.align		4
.L_123:
        /*00e4*/ 	.byte	0x04, 0x1e
        /*00e6*/ 	.short	(.L_125 - .L_124)
.L_124:
        /*00e8*/ 	.word	0x00000000


	//----- nvinfo : EIATTR_CBANK_PARAM_SIZE
	.align		4
.L_125:
        /*00ec*/ 	.byte	0x03, 0x19
        /*00ee*/ 	.short	0x0058


	//----- nvinfo : EIATTR_PARAM_CBANK
	.align		4
        /*00f0*/ 	.byte	0x04, 0x0a
        /*00f2*/ 	.short	(.L_127 - .L_126)
	.align		4
.L_126:
        /*00f4*/ 	.word	index@(.nv.constant0._Z49rwkv7_albatross_kernel_forward_w0_fp16_dither_oneI6__halfLi64EEviiiPT_PKS1_S4_S4_S4_S4_S4_S2_PKi)
        /*00f8*/ 	.short	0x0380
        /*00fa*/ 	.short	0x0058


	//----- nvinfo : EIATTR_SW_WAR
	.align		4
.L_127:
        /*00fc*/ 	.byte	0x04, 0x36
        /*00fe*/ 	.short	(.L_129 - .L_128)
.L_128:
        /*0100*/ 	.word	0x00000008
.L_129:


//--------------------- .nv.info._Z49rwkv7_albatross_kernel_forward_w0_fp16_dither_oneI6__halfLi32EEviiiPT_PKS1_S4_S4_S4_S4_S4_S2_PKi --------------------------
	.section	.nv.info._Z49rwkv7_albatross_kernel_forward_w0_fp16_dither_oneI6__halfLi32EEviiiPT_PKS1_S4_S4_S4_S4_S4_S2_PKi,"",@"SHT_CUDA_INFO"
	.sectionflags	@""
	.align	4


	//----- nvinfo : EIATTR_CUDA_API_VERSION
	.align		4
        /*0000*/ 	.byte	0x04, 0x37
        /*0002*/ 	.short	(.L_131 - .L_130)
.L_130:
        /*0004*/ 	.word	0x00000082


	//----- nvinfo : EIATTR_KPARAM_INFO
	.align		4
.L_131:
        /*0008*/ 	.byte	0x04, 0x17
        /*000a*/ 	.short	(.L_133 - .L_132)
.L_132:
        /*000c*/ 	.word	0x00000000
        /*0010*/ 	.short	0x000b
        /*0012*/ 	.short	0x0050
        /*0014*/ 	.byte	0x00, 0xf5, 0x21, 0x00


	//----- nvinfo : EIATTR_KPARAM_INFO
	.align		4
.L_133:
        /*0018*/ 	.byte	0x04, 0x17
        /*001a*/ 	.short	(.L_135 - .L_134)
.L_134:
        /*001c*/ 	.word	0x00000000
        /*0020*/ 	.short	0x000a
        /*0022*/ 	.short	0x0048
        /*0024*/ 	.byte	0x00, 0xf5, 0x21, 0x00


	//----- nvinfo : EIATTR_KPARAM_INFO
	.align		4
.L_135:
        /*0028*/ 	.byte	0x04, 0x17
        /*002a*/ 	.short	(.L_137 - .L_136)
.L_136:
        /*002c*/ 	.word	0x00000000
        /*0030*/ 	.short	0x0009
        /*0032*/ 	.short	0x0040
        /*0034*/ 	.byte	0x00, 0xf5, 0x21, 0x00


	//----- nvinfo : EIATTR_KPARAM_INFO
	.align		4
.L_137:
        /*0038*/ 	.byte	0x04, 0x17
        /*003a*/ 	.short	(.L_139 - .L_138)
.L_138:
        /*003c*/ 	.word	0x00000000
        /*0040*/ 	.short	0x0008
        /*0042*/ 	.short	0x0038
        /*0044*/ 	.byte	0x00, 0xf5, 0x21, 0x00


	//----- nvinfo : EIATTR_KPARAM_INFO
	.align		4
.L_139:
        /*0048*/ 	.byte	0x04, 0x17
        /*004a*/ 	.short	(.L_141 - .L_140)
.L_140:
        /*004c*/ 	.word	0x00000000
        /*0050*/ 	.short	0x0007
        /*0052*/ 	.short	0x0030
        /*0054*/ 	.byte	0x00, 0xf5, 0x21, 0x00


	//----- nvinfo : EIATTR_KPARAM_INFO
	.align		4
.L_141:
        /*0058*/ 	.byte	0x04, 0x17
        /*005a*/ 	.short	(.L_143 - .L_142)
.L_142:
        /*005c*/ 	.word	0x00000000
        /*0060*/ 	.short	0x0006
        /*0062*/ 	.short	0x0028
        /*0064*/ 	.byte	0x00, 0xf5, 0x21, 0x00


	//----- nvinfo : EIATTR_KPARAM_INFO
	.align		4
.L_143:
        /*0068*/ 	.byte	0x04, 0x17
        /*006a*/ 	.short	(.L_145 - .L_144)
.L_144:
        /*006c*/ 	.word	0x00000000
        /*0070*/ 	.short	0x0005
        /*0072*/ 	.short	0x0020
        /*0074*/ 	.byte	0x00, 0xf5, 0x21, 0x00


	//----- nvinfo : EIATTR_KPARAM_INFO
	.align		4
.L_145:
        /*0078*/ 	.byte	0x04, 0x17
        /*007a*/ 	.short	(.L_147 - .L_146)
.L_146:
        /*007c*/ 	.word	0x00000000
        /*0080*/ 	.short	0x0004
        /*0082*/ 	.short	0x0018
        /*0084*/ 	.byte	0x00, 0xf5, 0x21, 0x00


	//----- nvinfo : EIATTR_KPARAM_INFO
	.align		4
.L_147:
        /*0088*/ 	.byte	0x04, 0x17
        /*008a*/ 	.short	(.L_149 - .L_148)
.L_148:
        /*008c*/ 	.word	0x00000000
        /*0090*/ 	.short	0x0003
        /*0092*/ 	.short	0x0010
        /*0094*/ 	.byte	0x00, 0xf5, 0x21, 0x00


	//----- nvinfo : EIATTR_KPARAM_INFO
	.align		4
.L_149:
        /*0098*/ 	.byte	0x04, 0x17
        /*009a*/ 	.short	(.L_151 - .L_150)
.L_150:
        /*009c*/ 	.word	0x00000000
        /*00a0*/ 	.short	0x0002
        /*00a2*/ 	.short	0x0008
        /*00a4*/ 	.byte	0x00, 0xf0, 0x11, 0x00


	//----- nvinfo : EIATTR_KPARAM_INFO
	.align		4
.L_151:
        /*00a8*/ 	.byte	0x04, 0x17
        /*00aa*/ 	.short	(.L_153 - .L_152)
.L_152:
        /*00ac*/ 	.word	0x00000000
        /*00b0*/ 	.short	0x0001
        /*00b2*/ 	.short	0x0004
        /*00b4*/ 	.byte	0x00, 0xf0, 0x11, 0x00


	//----- nvinfo : EIATTR_KPARAM_INFO
	.align		4
.L_153:
        /*00b8*/ 	.byte	0x04, 0x17
        /*00ba*/ 	.short	(.L_155 - .L_154)
.L_154:
        /*00bc*/ 	.word	0x00000000
        /*00c0*/ 	.short	0x0000
        /*00c2*/ 	.short	0x0000
        /*00c4*/ 	.byte	0x00, 0xf0, 0x11, 0x00


	//----- nvinfo : EIATTR_SPARSE_MMA_MASK
	.align		4
.L_155:
        /*00c8*/ 	.byte	0x03, 0x50
        /*00ca*/ 	.short	0x0000


	//----- nvinfo : EIATTR_MAXREG_COUNT
	.align		4
        /*00cc*/ 	.byte	0x03, 0x1b
        /*00ce*/ 	.short	0x00ff


	//----- nvinfo : EIATTR_NUM_BARRIERS
	.align		4
        /*00d0*/ 	.byte	0x02, 0x4c
        /*00d2*/ 	.byte	0x01
	.zero		1


	//----- nvinfo : EIATTR_MERCURY_ISA_VERSION
	.align		4
        /*00d4*/ 	.byte	0x03, 0x5f
        /*00d6*/ 	.short	0x0101


	//----- nvinfo : EIATTR_VRC_CTA_INIT_COUNT
	.align		4
        /*00d8*/ 	.byte	0x02, 0x4a
	.zero		1
	.zero		1


	//----- nvinfo : EIATTR_EXIT_INSTR_OFFSETS
	.align		4
        /*00dc*/ 	.byte	0x04, 0x1c
        /*00de*/ 	.short	(.L_157 - .L_156)


	//   ....[0]....
.L_156:
        /*00e0*/ 	.word	0x00001840


	//----- nvinfo : EIATTR_CRS_STACK_SIZE
	.align		4
.L_157:
        /*00e4*/ 	.byte	0x04, 0x1e
        /*00e6*/ 	.short	(.L_159 - .L_158)
.L_158:
        /*00e8*/ 	.word	0x00000000


	//----- nvinfo : EIATTR_CBANK_PARAM_SIZE
	.align		4
.L_159:
        /*00ec*/ 	.byte	0x03, 0x19
        /*00ee*/ 	.short	0x0058


	//----- nvinfo : EIATTR_PARAM_CBANK
	.align		4
        /*00f0*/ 	.byte	0x04, 0x0a
        /*00f2*/ 	.short	(.L_161 - .L_160)
	.align		4
.L_160:
        /*00f4*/ 	.word	index@(.nv.constant0._Z49rwkv7_albatross_kernel_forward_w0_fp16_dither_oneI6__halfLi32EEviiiPT_PKS1_S4_S4_S4_S4_S4_S2_PKi)
        /*00f8*/ 	.short	0x0380
        /*00fa*/ 	.short	0x0058


	//----- nvinfo : EIATTR_SW_WAR
	.align		4
.L_161:
        /*00fc*/ 	.byte	0x04, 0x36
        /*00fe*/ 	.short	(.L_163 - .L_162)
.L_162:
        /*0100*/ 	.word	0x00000008
.L_163:


//--------------------- .nv.info._Z49rwkv7_albatross_kernel_forward_w0_fp16_dither_oneI6__halfLi16EEviiiPT_PKS1_S4_S4_S4_S4_S4_S2_PKi --------------------------
	.section	.nv.info._Z49rwkv7_albatross_kernel_forward_w0_fp16_dither_oneI6__halfLi16EEviiiPT_PKS1_S4_S4_S4_S4_S4_S2_PKi,"",@"SHT_CUDA_INFO"
	.sectionflags	@""
	.align	4


	//----- nvinfo : EIATTR_CUDA_API_VERSION
	.align		4
        /*0000*/ 	.byte	0x04, 0x37
        /*0002*/ 	.short	(.L_165 - .L_164)
.L_164:
        /*0004*/ 	.word	0x00000082


	//----- nvinfo : EIATTR_KPARAM_INFO
	.align		4
.L_165:
        /*0008*/ 	.byte	0x04, 0x17
        /*000a*/ 	.short	(.L_167 - .L_166)
.L_166:
        /*000c*/ 	.word	0x00000000
        /*0010*/ 	.short	0x000b
        /*0012*/ 	.short	0x0050
        /*0014*/ 	.byte	0x00, 0xf5, 0x21, 0x00


	//----- nvinfo : EIATTR_KPARAM_INFO
	.align		4
.L_167:
        /*0018*/ 	.byte	0x04, 0x17
        /*001a*/ 	.short	(.L_169 - .L_168)
.L_168:
        /*001c*/ 	.word	0x00000000
        /*0020*/ 	.short	0x000a
        /*0022*/ 	.short	0x0048
        /*0024*/ 	.byte	0x00, 0xf5, 0x21, 0x00


	//----- nvinfo : EIATTR_KPARAM_INFO
	.align		4
.L_169:
        /*0028*/ 	.byte	0x04, 0x17
        /*002a*/ 	.short	(.L_171 - .L_170)
.L_170:
        /*002c*/ 	.word	0x00000000
        /*0030*/ 	.short	0x0009
        /*0032*/ 	.short	0x0040
        /*0034*/ 	.byte	0x00, 0xf5, 0x21, 0x00


	//----- nvinfo : EIATTR_KPARAM_INFO
	.align		4
.L_171:
        /*0038*/ 	.byte	0x04, 0x17
        /*003a*/ 	.short	(.L_173 - .L_172)
.L_172:
        /*003c*/ 	.word	0x00000000
        /*0040*/ 	.short	0x0008
        /*0042*/ 	.short	0x0038
        /*0044*/ 	.byte	0x00, 0xf5, 0x21, 0x00


	//----- nvinfo : EIATTR_KPARAM_INFO
	.align		4
.L_173:
        /*0048*/ 	.byte	0x04, 0x17
        /*004a*/ 	.short	(.L_175 - .L_174)
.L_174:
        /*004c*/ 	.word	0x00000000
        /*0050*/ 	.short	0x0007
        /*0052*/ 	.short	0x0030
        /*0054*/ 	.byte	0x00, 0xf5, 0x21, 0x00


	//----- nvinfo : EIATTR_KPARAM_INFO
	.align		4
.L_175:
        /*0058*/ 	.byte	0x04, 0x17
        /*005a*/ 	.short	(.L_177 - .L_176)
.L_176:
        /*005c*/ 	.word	0x00000000
        /*0060*/ 	.short	0x0006
        /*0062*/ 	.short	0x0028
        /*0064*/ 	.byte	0x00, 0xf5, 0x21, 0x00


	//----- nvinfo : EIATTR_KPARAM_INFO
	.align		4
.L_177:
        /*0068*/ 	.byte	0x04, 0x17
        /*006a*/ 	.short	(.L_179 - .L_178)
.L_178:
        /*006c*/ 	.word	0x00000000
        /*0070*/ 	.short	0x0005
        /*0072*/ 	.short	0x0020
        /*0074*/ 	.byte	0x00, 0xf5, 0x21, 0x00


	//----- nvinfo : EIATTR_KPARAM_INFO
	.align		4
.L_179:
        /*0078*/ 	.byte	0x04, 0x17
        /*007a*/ 	.short	(.L_181 - .L_180)
.L_180:
        /*007c*/ 	.word	0x00000000
        /*0080*/ 	.short	0x0004
        /*0082*/ 	.short	0x0018
        /*0084*/ 	.byte	0x00, 0xf5, 0x21, 0x00


	//----- nvinfo : EIATTR_KPARAM_INFO
	.align		4
.L_181:
        /*0088*/ 	.byte	0x04, 0x17
        /*008a*/ 	.short	(.L_183 - .L_182)
.L_182:
        /*008c*/ 	.word	0x00000000
        /*0090*/ 	.short	0x0003
        /*0092*/ 	.short	0x0010
        /*0094*/ 	.byte	0x00, 0xf5, 0x21, 0x00


	//----- nvinfo : EIATTR_KPARAM_INFO
	.align		4
.L_183:
        /*0098*/ 	.byte	0x04, 0x17
        /*009a*/ 	.short	(.L_185 - .L_184)
.L_184:
        /*009c*/ 	.word	0x00000000
        /*00a0*/ 	.short	0x0002
        /*00a2*/ 	.short	0x0008
        /*00a4*/ 	.byte	0x00, 0xf0, 0x11, 0x00


	//----- nvinfo : EIATTR_KPARAM_INFO
	.align		4
.L_185:
        /*00a8*/ 	.byte	0x04, 0x17
        /*00aa*/ 	.short	(.L_187 - .L_186)
.L_186:
        /*00ac*/ 	.word	0x00000000
        /*00b0*/ 	.short	0x0001
        /*00b2*/ 	.short	0x0004
        /*00b4*/ 	.byte	0x00, 0xf0, 0x11, 0x00


	//----- nvinfo : EIATTR_KPARAM_INFO
	.align		4
.L_187:
        /*00b8*/ 	.byte	0x04, 0x17
        /*00ba*/ 	.short	(.L_189 - .L_188)
.L_188:
        /*00bc*/ 	.word	0x00000000
        /*00c0*/ 	.short	0x0000
        /*00c2*/ 	.short	0x0000
        /*00c4*/ 	.byte	0x00, 0xf0, 0x11, 0x00


	//----- nvinfo : EIATTR_SPARSE_MMA_MASK
	.align		4
.L_189:
        /*00c8*/ 	.byte	0x03, 0x50
        /*00ca*/ 	.short	0x0000


	//----- nvinfo : EIATTR_MAXREG_COUNT
	.align		4
        /*00cc*/ 	.byte	0x03, 0x1b
        /*00ce*/ 	.short	0x00ff


	//----- nvinfo : EIATTR_NUM_BARRIERS
	.align		4
        /*00d0*/ 	.byte	0x02, 0x4c
        /*00d2*/ 	.byte	0x01
	.zero		1


	//----- nvinfo : EIATTR_MERCURY_ISA_VERSION
	.align		4
        /*00d4*/ 	.byte	0x03, 0x5f
        /*00d6*/ 	.short	0x0101


	//----- nvinfo : EIATTR_VRC_CTA_INIT_COUNT
	.align		4
        /*00d8*/ 	.byte	0x02, 0x4a
	.zero		1
	.zero		1


	//----- nvinfo : EIATTR_EXIT_INSTR_OFFSETS
	.align		4
        /*00dc*/ 	.byte	0x04, 0x1c
        /*00de*/ 	.short	(.L_191 - .L_190)


	//   ....[0]....
.L_190:
        /*00e0*/ 	.word	0x00001020


	//----- nvinfo : EIATTR_CRS_STACK_SIZE
	.align		4
.L_191:
        /*00e4*/ 	.byte	0x04, 0x1e
        /*00e6*/ 	.short	(.L_193 - .L_192)
.L_192:
        /*00e8*/ 	.word	0x00000000


	//----- nvinfo : EIATTR_CBANK_PARAM_SIZE
	.align		4
.L_193:
        /*00ec*/ 	.byte	0x03, 0x19
        /*00ee*/ 	.short	0x0058


	//----- nvinfo : EIATTR_PARAM_CBANK
	.align		4
        /*00f0*/ 	.byte	0x04, 0x0a
        /*00f2*/ 	.short	(.L_195 - .L_194)
	.align		4
.L_194:
        /*00f4*/ 	.word	index@(.nv.constant0._Z49rwkv7_albatross_kernel_forward_w0_fp16_dither_oneI6__halfLi16EEviiiPT_PKS1_S4_S4_S4_S4_S4_S2_PKi)
        /*00f8*/ 	.short	0x0380
        /*00fa*/ 	.short	0x0058


	//----- nvinfo : EIATTR_SW_WAR
	.align		4
.L_195:
        /*00fc*/ 	.byte	0x04, 0x36
        /*00fe*/ 	.short	(.L_197 - .L_196)
.L_196:
        /*0100*/ 	.word	0x00000008
.L_197:


//--------------------- .nv.info._Z49rwkv7_albatross_kernel_forward_w0_fp16_dither_oneI6__halfLi8EEviiiPT_PKS1_S4_S4_S4_S4_S4_S2_PKi --------------------------
	.section	.nv.info._Z49rwkv7_albatross_kernel_forward_w0_fp16_dither_oneI6__halfLi8EEviiiPT_PKS1_S4_S4_S4_S4_S4_S2_PKi,"",@"SHT_CUDA_INFO"
	.sectionflags	@""
	.align	4


	//----- nvinfo : EIATTR_CUDA_API_VERSION
	.align		4
        /*0000*/ 	.byte	0x04, 0x37
        /*0002*/ 	.short	(.L_199 - .L_198)
.L_198:
        /*0004*/ 	.word	0x00000082


	//----- nvinfo : EIATTR_KPARAM_INFO
	.align		4
.L_199:
        /*0008*/ 	.byte	0x04, 0x17
        /*000a*/ 	.short	(.L_201 - .L_200)
.L_200:
        /*000c*/ 	.word	0x00000000
        /*0010*/ 	.short	0x000b
        /*0012*/ 	.short	0x0050
        /*0014*/ 	.byte	0x00, 0xf5, 0x21, 0x00


	//----- nvinfo : EIATTR_KPARAM_INFO
	.align		4
.L_201:
        /*0018*/ 	.byte	0x04, 0x17
        /*001a*/ 	.short	(.L_203 - .L_202)
.L_202:
        /*001c*/ 	.word	0x00000000
        /*0020*/ 	.short	0x000a
        /*0022*/ 	.short	0x0048
        /*0024*/ 	.byte	0x00, 0xf5, 0x21, 0x00


	//----- nvinfo : EIATTR_KPARAM_INFO
	.align		4
.L_203:
        /*0028*/ 	.byte	0x04, 0x17
        /*002a*/ 	.short	(.L_205 - .L_204)
.L_204:
        /*002c*/ 	.word	0x00000000
        /*0030*/ 	.short	0x0009
        /*0032*/ 	.short	0x0040
        /*0034*/ 	.byte	0x00, 0xf5, 0x21, 0x00


	//----- nvinfo : EIATTR_KPARAM_INFO
	.align		4
.L_205:
        /*0038*/ 	.byte	0x04, 0x17
        /*003a*/ 	.short	(.L_207 - .L_206)
.L_206:
        /*003c*/ 	.word	0x00000000
        /*0040*/ 	.short	0x0008
        /*0042*/ 	.short	0x0038
        /*0044*/ 	.byte	0x00, 0xf5, 0x21, 0x00


	//----- nvinfo : EIATTR_KPARAM_INFO
	.align		4
.L_207:
        /*0048*/ 	.byte	0x04, 0x17
        /*004a*/ 	.short	(.L_209 - .L_208)
.L_208:
        /*004c*/ 	.word	0x00000000
        /*0050*/ 	.short	0x0007
        /*0052*/ 	.short	0x0030
        /*0054*/ 	.byte	0x00, 0xf5, 0x21, 0x00


	//----- nvinfo : EIATTR_KPARAM_INFO
	.align		4
.L_209:
        /*0058*/ 	.byte	0x04, 0x17
        /*005a*/ 	.short	(.L_211 - .L_210)
.L_210:
        /*005c*/ 	.word	0x00000000
        /*0060*/ 	.short	0x0006
        /*0062*/ 	.short	0x0028
        /*0064*/ 	.byte	0x00, 0xf5, 0x21, 0x00


	//----- nvinfo : EIATTR_KPARAM_INFO
	.align		4
.L_211:
        /*0068*/ 	.byte	0x04, 0x17
        /*006a*/ 	.short	(.L_213 - .L_212)
.L_212:
        /*006c*/ 	.word	0x00000000
        /*0070*/ 	.short	0x0005
        /*0072*/ 	.short	0x0020
        /*0074*/ 	.byte	0x00, 0xf5, 0x21, 0x00


	//----- nvinfo : EIATTR_KPARAM_INFO
	.align		4
.L_213:
        /*0078*/ 	.byte	0x04, 0x17
        /*007a*/ 	.short	(.L_215 - .L_214)
.L_214:
        /*007c*/ 	.word	0x00000000
        /*0080*/ 	.short	0x0004
        /*0082*/ 	.short	0x0018
        /*0084*/ 	.byte	0x00, 0xf5, 0x21, 0x00


	//----- nvinfo : EIATTR_KPARAM_INFO
	.align		4
.L_215:
        /*0088*/ 	.byte	0x04, 0x17
        /*008a*/ 	.short	(.L_217 - .L_216)
.L_216:
        /*008c*/ 	.word	0x00000000
        /*0090*/ 	.short	0x0003
        /*0092*/ 	.short	0x0010
        /*0094*/ 	.byte	0x00, 0xf5, 0x21, 0x00


	//----- nvinfo : EIATTR_KPARAM_INFO
	.align		4
.L_217:
        /*0098*/ 	.byte	0x04, 0x17
        /*009a*/ 	.short	(.L_219 - .L_218)
.L_218:
        /*009c*/ 	.word	0x00000000
        /*00a0*/ 	.short	0x0002
        /*00a2*/ 	.short	0x0008
        /*00a4*/ 	.byte	0x00, 0xf0, 0x11, 0x00


	//----- nvinfo : EIATTR_KPARAM_INFO
	.align		4
.L_219:
        /*00a8*/ 	.byte	0x04, 0x17
        /*00aa*/ 	.short	(.L_221 - .L_220)
.L_220:
        /*00ac*/ 	.word	0x00000000
        /*00b0*/ 	.short	0x0001
        /*00b2*/ 	.short	0x0004
        /*00b4*/ 	.byte	0x00, 0xf0, 0x11, 0x00


	//----- nvinfo : EIATTR_KPARAM_INFO
	.align		4
.L_221:
        /*00b8*/ 	.byte	0x04, 0x17
        /*00ba*/ 	.short	(.L_223 - .L_222)
.L_222:
        /*00bc*/ 	.word	0x00000000
        /*00c0*/ 	.short	0x0000
        /*00c2*/ 	.short	0x0000
        /*00c4*/ 	.byte	0x00, 0xf0, 0x11, 0x00


	//----- nvinfo : EIATTR_SPARSE_MMA_MASK
	.align		4
.L_223:
        /*00c8*/ 	.byte	0x03, 0x50
        /*00ca*/ 	.short	0x0000


	//----- nvinfo : EIATTR_MAXREG_COUNT
	.align		4
        /*00cc*/ 	.byte	0x03, 0x1b
        /*00ce*/ 	.short	0x00ff


	//----- nvinfo : EIATTR_NUM_BARRIERS
	.align		4
        /*00d0*/ 	.byte	0x02, 0x4c
        /*00d2*/ 	.byte	0x01
	.zero		1


	//----- nvinfo : EIATTR_MERCURY_ISA_VERSION
	.align		4
        /*00d4*/ 	.byte	0x03, 0x5f
        /*00d6*/ 	.short	0x0101


	//----- nvinfo : EIATTR_VRC_CTA_INIT_COUNT
	.align		4
        /*00d8*/ 	.byte	0x02, 0x4a
	.zero		1
	.zero		1


	//----- nvinfo : EIATTR_EXIT_INSTR_OFFSETS
	.align		4
        /*00dc*/ 	.byte	0x04, 0x1c
        /*00de*/ 	.short	(.L_225 - .L_224)


	//   ....[0]....
.L_224:
        /*00e0*/ 	.word	0x00000b10


	//----- nvinfo : EIATTR_CRS_STACK_SIZE
	.align		4
.L_225:
        /*00e4*/ 	.byte	0x04, 0x1e
        /*00e6*/ 	.short	(.L_227 - .L_226)
.L_226:
        /*00e8*/ 	.word	0x00000000


	//----- nvinfo : EIATTR_CBANK_PARAM_SIZE
	.align		4
.L_227:
        /*00ec*/ 	.byte	0x03, 0x19
        /*00ee*/ 	.short	0x0058


	//----- nvinfo : EIATTR_PARAM_CBANK
	.align		4
        /*00f0*/ 	.byte	0x04, 0x0a
        /*00f2*/ 	.short	(.L_229 - .L_228)
	.align		4
.L_228:
        /*00f4*/ 	.word	index@(.nv.constant0._Z49rwkv7_albatross_kernel_forward_w0_fp16_dither_oneI6__halfLi8EEviiiPT_PKS1_S4_S4_S4_S4_S4_S2_PKi)
        /*00f8*/ 	.short	0x0380
        /*00fa*/ 	.short	0x0058


	//----- nvinfo : EIATTR_SW_WAR
	.align		4
.L_229:
        /*00fc*/ 	.byte	0x04, 0x36
        /*00fe*/ 	.short	(.L_231 - .L_230)
.L_230:
        /*0100*/ 	.word	0x00000008
.L_231:


//--------------------- .nv.info._Z49rwkv7_albatross_kernel_forward_w0_fp16_dither_oneI6__halfLi4EEviiiPT_PKS1_S4_S4_S4_S4_S4_S2_PKi --------------------------
	.section	.nv.info._Z49rwkv7_albatross_kernel_forward_w0_fp16_dither_oneI6__halfLi4EEviiiPT_PKS1_S4_S4_S4_S4_S4_S2_PKi,"",@"SHT_CUDA_INFO"
	.sectionflags	@""
	.align	4


	//----- nvinfo : EIATTR_CUDA_API_VERSION
	.align		4
        /*0000*/ 	.byte	0x04, 0x37
        /*0002*/ 	.short	(.L_233 - .L_232)
.L_232:
        /*0004*/ 	.word	0x00000082


	//----- nvinfo : EIATTR_KPARAM_INFO
	.align		4
.L_233:
        /*0008*/ 	.byte	0x04, 0x17
        /*000a*/ 	.short	(.L_235 - .L_234)
.L_234:
        /*000c*/ 	.word	0x00000000
        /*0010*/ 	.short	0x000b
        /*0012*/ 	.short	0x0050
        /*0014*/ 	.byte	0x00, 0xf5, 0x21, 0x00


	//----- nvinfo : EIATTR_KPARAM_INFO
	.align		4
.L_235:
        /*0018*/ 	.byte	0x04, 0x17
        /*001a*/ 	.short	(.L_237 - .L_236)
.L_236:
        /*001c*/ 	.word	0x00000000
        /*0020*/ 	.short	0x000a
        /*0022*/ 	.short	0x0048
        /*0024*/ 	.byte	0x00, 0xf5, 0x21, 0x00


	//----- nvinfo : EIATTR_KPARAM_INFO
	.align		4
.L_237:
        /*0028*/ 	.byte	0x04, 0x17
        /*002a*/ 	.short	(.L_239 - .L_238)
.L_238:
        /*002c*/ 	.word	0x00000000
        /*0030*/ 	.short	0x0009
        /*0032*/ 	.short	0x0040
        /*0034*/ 	.byte	0x00, 0xf5, 0x21, 0x00


	//----- nvinfo : EIATTR_KPARAM_INFO
	.align		4
.L_239:
        /*0038*/ 	.byte	0x04, 0x17
        /*003a*/ 	.short	(.L_241 - .L_240)
.L_240:
        /*003c*/ 	.word	0x00000000
        /*0040*/ 	.short	0x0008
        /*0042*/ 	.short	0x0038
        /*0044*/ 	.byte	0x00, 0xf5, 0x21, 0x00


	//----- nvinfo : EIATTR_KPARAM_INFO
	.align		4
.L_241:
        /*0048*/ 	.byte	0x04, 0x17
        /*004a*/ 	.short	(.L_243 - .L_242)
.L_242:
        /*004c*/ 	.word	0x00000000
        /*0050*/ 	.short	0x0007
        /*0052*/ 	.short	0x0030
        /*0054*/ 	.byte	0x00, 0xf5, 0x21, 0x00


	//----- nvinfo : EIATTR_KPARAM_INFO
	.align		4
.L_243:
        /*0058*/ 	.byte	0x04, 0x17
        /*005a*/ 	.short	(.L_245 - .L_244)
.L_244:
        /*005c*/ 	.word	0x00000000
        /*0060*/ 	.short	0x0006
        /*0062*/ 	.short	0x0028
        /*0064*/ 	.byte	0x00, 0xf5, 0x21, 0x00


	//----- nvinfo : EIATTR_KPARAM_INFO
	.align		4
.L_245:
        /*0068*/ 	.byte	0x04, 0x17
        /*006a*/ 	.short	(.L_247 - .L_246)
.L_246:
        /*006c*/ 	.word	0x00000000
        /*0070*/ 	.short	0x0005
        /*0072*/ 	.short	0x0020
        /*0074*/ 	.byte	0x00, 0xf5, 0x21, 0x00


	//----- nvinfo : EIATTR_KPARAM_INFO
	.align		4
.L_247:
        /*0078*/ 	.byte	0x04, 0x17
        /*007a*/ 	.short	(.L_249 - .L_248)
.L_248:
        /*007c*/ 	.word	0x00000000
        /*0080*/ 	.short	0x0004
        /*0082*/ 	.short	0x0018
        /*0084*/ 	.byte	0x00, 0xf5, 0x21, 0x00


	//----- nvinfo : EIATTR_KPARAM_INFO
	.align		4
.L_249:
        /*0088*/ 	.byte	0x04, 0x17
        /*008a*/ 	.short	(.L_251 - .L_250)
.L_250:
        /*008c*/ 	.word	0x00000000
        /*0090*/ 	.short	0x0003
        /*0092*/ 	.short	0x0010
        /*0094*/ 	.byte	0x00, 0xf5, 0x21, 0x00


	//----- nvinfo : EIATTR_KPARAM_INFO
	.align		4
.L_251:
        /*0098*/ 	.byte	0x04, 0x17
        /*009a*/ 	.short	(.L_253 - .L_252)
.L_252:
        /*009c*/ 	.word	0x00000000
        /*00a0*/ 	.short	0x0002
        /*00a2*/ 	.short	0x0008
        /*00a4*/ 	.byte	0x00, 0xf0, 0x11, 0x00


	//----- nvinfo : EIATTR_KPARAM_INFO
	.align		4
.L_253:
        /*00a8*/ 	.byte	0x04, 0x17
        /*00aa*/ 	.short	(.L_255 - .L_254)
.L_254:
        /*00ac*/ 	.word	0x00000000
        /*00b0*/ 	.short	0x0001
        /*00b2*/ 	.short	0x0004
        /*00b4*/ 	.byte	0x00, 0xf0, 0x11, 0x00


	//----- nvinfo : EIATTR_KPARAM_INFO
	.align		4
.L_255:
        /*00b8*/ 	.byte	0x04, 0x17
        /*00ba*/ 	.short	(.L_257 - .L_256)
.L_256:
        /*00bc*/ 	.word	0x00000000
        /*00c0*/ 	.short	0x0000
        /*00c2*/ 	.short	0x0000
        /*00c4*/ 	.byte	0x00, 0xf0, 0x11, 0x00


	//----- nvinfo : EIATTR_SPARSE_MMA_MASK
	.align		4
.L_257:
        /*00c8*/ 	.byte	0x03, 0x50
        /*00ca*/ 	.short	0x0000


	//----- nvinfo : EIATTR_MAXREG_COUNT
	.align		4
        /*00cc*/ 	.byte	0x03, 0x1b
        /*00ce*/ 	.short	0x00ff


	//----- nvinfo : EIATTR_NUM_BARRIERS
	.align		4
        /*00d0*/ 	.byte	0x02, 0x4c
        /*00d2*/ 	.byte	0x01
	.zero		1


	//----- nvinfo : EIATTR_MERCURY_ISA_VERSION
	.align		4
        /*00d4*/ 	.byte	0x03, 0x5f
        /*00d6*/ 	.short	0x0101


	//----- nvinfo : EIATTR_VRC_CTA_INIT_COUNT
	.align		4
        /*00d8*/ 	.byte	0x02, 0x4a
	.zero		1
	.zero		1


	//----- nvinfo : EIATTR_EXIT_INSTR_OFFSETS
	.align		4
        /*00dc*/ 	.byte	0x04, 0x1c
        /*00de*/ 	.short	(.L_259 - .L_258)


	//   ....[0]....
.L_258:
        /*00e0*/ 	.word	0x000008c0


	//----- nvinfo : EIATTR_CRS_STACK_SIZE
	.align		4
.L_259:
        /*00e4*/ 	.byte	0x04, 0x1e
        /*00e6*/ 	.short	(.L_261 - .L_260)
.L_260:
        /*00e8*/ 	.word	0x00000000


	//----- nvinfo : EIATTR_CBANK_PARAM_SIZE
	.align		4
.L_261:
        /*00ec*/ 	.byte	0x03, 0x19
        /*00ee*/ 	.short	0x0058


	//----- nvinfo : EIATTR_PARAM_CBANK
	.align		4
        /*00f0*/ 	.byte	0x04, 0x0a
        /*00f2*/ 	.short	(.L_263 - .L_262)
	.align		4
.L_262:
        /*00f4*/ 	.word	index@(.nv.constant0._Z49rwkv7_albatross_kernel_forward_w0_fp16_dither_oneI6__halfLi4EEviiiPT_PKS1_S4_S4_S4_S4_S4_S2_PKi)
        /*00f8*/ 	.short	0x0380
        /*00fa*/ 	.short	0x0058


	//----- nvinfo : EIATTR_SW_WAR
	.align		4
.L_263:
        /*00fc*/ 	.byte	0x04, 0x36
        /*00fe*/ 	.short	(.L_265 - .L_264)
.L_264:
        /*0100*/ 	.word	0x00000008
.L_265:


//--------------------- .nv.info._Z49rwkv7_albatross_kernel_forward_w0_fp16_dither_oneI6__halfLi2EEviiiPT_PKS1_S4_S4_S4_S4_S4_S2_PKi --------------------------
	.section	.nv.info._Z49rwkv7_albatross_kernel_forward_w0_fp16_dither_oneI6__halfLi2EEviiiPT_PKS1_S4_S4_S4_S4_S4_S2_PKi,"",@"SHT_CUDA_INFO"
	.sectionflags	@""
	.align	4


	//----- nvinfo : EIATTR_CUDA_API_VERSION
	.align		4
        /*0000*/ 	.byte	0x04, 0x37
        /*0002*/ 	.short	(.L_267 - .L_266)
.L_266:
        /*0004*/ 	.word	0x00000082


	//----- nvinfo : EIATTR_KPARAM_INFO
	.align		4
.L_267:
        /*0008*/ 	.byte	0x04, 0x17
        /*000a*/ 	.short	(.L_269 - .L_268)
.L_268:
        /*000c*/ 	.word	0x00000000
        /*0010*/ 	.short	0x000b
        /*0012*/ 	.short	0x0050
        /*0014*/ 	.byte	0x00, 0xf5, 0x21, 0x00


	//----- nvinfo : EIATTR_KPARAM_INFO
	.align		4
.L_269:
        /*0018*/ 	.byte	0x04, 0x17
        /*001a*/ 	.short	(.L_271 - .L_270)
.L_270:
        /*001c*/ 	.word	0x00000000
        /*0020*/ 	.short	0x000a
        /*0022*/ 	.short	0x0048
        /*0024*/ 	.byte	0x00, 0xf5, 0x21, 0x00


	//----- nvinfo : EIATTR_KPARAM_INFO
	.align		4
.L_271:
        /*0028*/ 	.byte	0x04, 0x17
        /*002a*/ 	.short	(.L_273 - .L_272)
.L_272:
        /*002c*/ 	.word	0x00000000
        /*0030*/ 	.short	0x0009
        /*0032*/ 	.short	0x0040
        /*0034*/ 	.byte	0x00, 0xf5, 0x21, 0x00


	//----- nvinfo : EIATTR_KPARAM_INFO
	.align		4
.L_273:
        /*0038*/ 	.byte	0x04, 0x17
        /*003a*/ 	.short	(.L_275 - .L_274)
.L_274:
        /*003c*/ 	.word	0x00000000
        /*0040*/ 	.short	0x0008
        /*0042*/ 	.short	0x0038
        /*0044*/ 	.byte	0x00, 0xf5, 0x21, 0x00


	//----- nvinfo : EIATTR_KPARAM_INFO
	.align		4
.L_275:
        /*0048*/ 	.byte	0x04, 0x17
        /*004a*/ 	.short	(.L_277 - .L_276)
.L_276:
        /*004c*/ 	.word	0x00000000
        /*0050*/ 	.short	0x0007
        /*0052*/ 	.short	0x0030
        /*0054*/ 	.byte	0x00, 0xf5, 0x21, 0x00


	//----- nvinfo : EIATTR_KPARAM_INFO
	.align		4
.L_277:
        /*0058*/ 	.byte	0x04, 0x17
        /*005a*/ 	.short	(.L_279 - .L_278)
.L_278:
        /*005c*/ 	.word	0x00000000
        /*0060*/ 	.short	0x0006
        /*0062*/ 	.short	0x0028
        /*0064*/ 	.byte	0x00, 0xf5, 0x21, 0x00


	//----- nvinfo : EIATTR_KPARAM_INFO
	.align		4
.L_279:
        /*0068*/ 	.byte	0x04, 0x17
        /*006a*/ 	.short	(.L_281 - .L_280)
.L_280:
        /*006c*/ 	.word	0x00000000
        /*0070*/ 	.short	0x0005
        /*0072*/ 	.short	0x0020
        /*0074*/ 	.byte	0x00, 0xf5, 0x21, 0x00


	//----- nvinfo : EIATTR_KPARAM_INFO
	.align		4
.L_281:
        /*0078*/ 	.byte	0x04, 0x17
        /*007a*/ 	.short	(.L_283 - .L_282)
.L_282:
        /*007c*/ 	.word	0x00000000
        /*0080*/ 	.short	0x0004
        /*0082*/ 	.short	0x0018
        /*0084*/ 	.byte	0x00, 0xf5, 0x21, 0x00


	//----- nvinfo : EIATTR_KPARAM_INFO
	.align		4
.L_283:
        /*0088*/ 	.byte	0x04, 0x17
        /*008a*/ 	.short	(.L_285 - .L_284)
.L_284:
        /*008c*/ 	.word	0x00000000
        /*0090*/ 	.short	0x0003
        /*0092*/ 	.short	0x0010
        /*0094*/ 	.byte	0x00, 0xf5, 0x21, 0x00


	//----- nvinfo : EIATTR_KPARAM_INFO
	.align		4
.L_285:
        /*0098*/ 	.byte	0x04, 0x17
        /*009a*/ 	.short	(.L_287 - .L_286)
.L_286:
        /*009c*/ 	.word	0x00000000
        /*00a0*/ 	.short	0x0002
        /*00a2*/ 	.short	0x0008
        /*00a4*/ 	.byte	0x00, 0xf0, 0x11, 0x00


	//----- nvinfo : EIATTR_KPARAM_INFO
	.align		4
.L_287:
        /*00a8*/ 	.byte	0x04, 0x17
        /*00aa*/ 	.short	(.L_289 - .L_288)
.L_288:
        /*00ac*/ 	.word	0x00000000
        /*00b0*/ 	.short	0x0001
        /*00b2*/ 	.short	0x0004
        /*00b4*/ 	.byte	0x00, 0xf0, 0x11, 0x00


	//----- nvinfo : EIATTR_KPARAM_INFO
	.align		4
.L_289:
        /*00b8*/ 	.byte	0x04, 0x17
        /*00ba*/ 	.short	(.L_291 - .L_290)
.L_290:
        /*00bc*/ 	.word	0x00000000
        /*00c0*/ 	.short	0x0000
        /*00c2*/ 	.short	0x0000
        /*00c4*/ 	.byte	0x00, 0xf0, 0x11, 0x00


	//----- nvinfo : EIATTR_SPARSE_MMA_MASK
	.align		4
.L_291:
        /*00c8*/ 	.byte	0x03, 0x50
        /*00ca*/ 	.short	0x0000


	//----- nvinfo : EIATTR_MAXREG_COUNT
	.align		4
        /*00cc*/ 	.byte	0x03, 0x1b
        /*00ce*/ 	.short	0x00ff


	//----- nvinfo : EIATTR_NUM_BARRIERS
	.align		4
        /*00d0*/ 	.byte	0x02, 0x4c
        /*00d2*/ 	.byte	0x01
	.zero		1


	//----- nvinfo : EIATTR_MERCURY_ISA_VERSION
	.align		4
        /*00d4*/ 	.byte	0x03, 0x5f
        /*00d6*/ 	.short	0x0101


	//----- nvinfo : EIATTR_UNUSED_LOAD_BYTE_OFFSET
	.align		4
        /*00d8*/ 	.byte	0x04, 0x44
        /*00da*/ 	.short	(.L_293 - .L_292)


	//   ....[0]....
.L_292:
        /*00dc*/ 	.word	0x00000710
        /*00e0*/ 	.word	0x00000fff


	//----- nvinfo : EIATTR_VRC_CTA_INIT_COUNT
	.align		4
.L_293:
        /*00e4*/ 	.byte	0x02, 0x4a
	.zero		1
	.zero		1


	//----- nvinfo : EIATTR_EXIT_INSTR_OFFSETS
	.align		4
        /*00e8*/ 	.byte	0x04, 0x1c
        /*00ea*/ 	.short	(.L_295 - .L_294)


	//   ....[0]....
.L_294:
        /*00ec*/ 	.word	0x00000810


	//----- nvinfo : EIATTR_CRS_STACK_SIZE
	.align		4
.L_295:
        /*00f0*/ 	.byte	0x04, 0x1e
        /*00f2*/ 	.short	(.L_297 - .L_296)
.L_296:
        /*00f4*/ 	.word	0x00000000


	//----- nvinfo : EIATTR_CBANK_PARAM_SIZE
	.align		4
.L_297:
        /*00f8*/ 	.byte	0x03, 0x19
        /*00fa*/ 	.short	0x0058


	//----- nvinfo : EIATTR_PARAM_CBANK
	.align		4
        /*00fc*/ 	.byte	0x04, 0x0a
        /*00fe*/ 	.short	(.L_299 - .L_298)
	.align		4
.L_298:
        /*0100*/ 	.word	index@(.nv.constant0._Z49rwkv7_albatross_kernel_forward_w0_fp16_dither_oneI6__halfLi2EEviiiPT_PKS1_S4_S4_S4_S4_S4_S2_PKi)
        /*0104*/ 	.short	0x0380
        /*0106*/ 	.short	0x0058


	//----- nvinfo : EIATTR_SW_WAR
	.align		4
.L_299:
        /*0108*/ 	.byte	0x04, 0x36
        /*010a*/ 	.short	(.L_301 - .L_300)
.L_300:
        /*010c*/ 	.word	0x00000008
.L_301:


//--------------------- .nv.info._Z49rwkv7_albatross_kernel_forward_w0_fp16_dither_seqI6__halfLi64EEviiiiPT_PKS1_S4_S4_S4_S4_S4_S2_PKi --------------------------
	.section	.nv.info._Z49rwkv7_albatross_kernel_forward_w0_fp16_dither_seqI6__halfLi64EEviiiiPT_PKS1_S4_S4_S4_S4_S4_S2_PKi,"",@"SHT_CUDA_INFO"
	.sectionflags	@""
	.align	4


	//----- nvinfo : EIATTR_CUDA_API_VERSION
	.align		4
        /*0000*/ 	.byte	0x04, 0x37
        /*0002*/ 	.short	(.L_303 - .L_302)
.L_302:
        /*0004*/ 	.word	0x00000082


	//----- nvinfo : EIATTR_KPARAM_INFO
	.align		4
.L_303:
        /*0008*/ 	.byte	0x04, 0x17
        /*000a*/ 	.short	(.L_305 - .L_304)
.L_304:
        /*000c*/ 	.word	0x00000000
        /*0010*/ 	.short	0x000c
        /*0012*/ 	.short	0x0050
        /*0014*/ 	.byte	0x00, 0xf5, 0x21, 0x00


	//----- nvinfo : EIATTR_KPARAM_INFO
	.align		4
.L_305:
        /*0018*/ 	.byte	0x04, 0x17
        /*001a*/ 	.short	(.L_307 - .L_306)
.L_306:
        /*001c*/ 	.word	0x00000000
        /*0020*/ 	.short	0x000b
        /*0022*/ 	.short	0x0048
        /*0024*/ 	.byte	0x00, 0xf5, 0x21, 0x00


	//----- nvinfo : EIATTR_KPARAM_INFO
	.align		4
.L_307:
        /*0028*/ 	.byte	0x04, 0x17
        /*002a*/ 	.short	(.L_309 - .L_308)
.L_308:
        /*002c*/ 	.word	0x00000000
        /*0030*/ 	.short	0x000a
        /*0032*/ 	.short	0x0040
        /*0034*/ 	.byte	0x00, 0xf5, 0x21, 0x00


	//----- nvinfo : EIATTR_KPARAM_INFO
	.align		4
.L_309:
        /*0038*/ 	.byte	0x04, 0x17
        /*003a*/ 	.short	(.L_311 - .L_310)
.L_310:
        /*003c*/ 	.word	0x00000000
        /*0040*/ 	.short	0x0009
        /*0042*/ 	.short	0x0038
        /*0044*/ 	.byte	0x00, 0xf5, 0x21, 0x00


	//----- nvinfo : EIATTR_KPARAM_INFO
	.align		4
.L_311:
        /*0048*/ 	.byte	0x04, 0x17
        /*004a*/ 	.short	(.L_313 - .L_312)
.L_312:
        /*004c*/ 	.word	0x00000000
        /*0050*/ 	.short	0x0008
        /*0052*/ 	.short	0x0030
        /*0054*/ 	.byte	0x00, 0xf5, 0x21, 0x00


	//----- nvinfo : EIATTR_KPARAM_INFO
	.align		4
.L_313:
        /*0058*/ 	.byte	0x04, 0x17
        /*005a*/ 	.short	(.L_315 - .L_314)
.L_314:
        /*005c*/ 	.word	0x00000000
        /*0060*/ 	.short	0x0007
        /*0062*/ 	.short	0x0028
        /*0064*/ 	.byte	0x00, 0xf5, 0x21, 0x00


	//----- nvinfo : EIATTR_KPARAM_INFO
	.align		4
.L_315:
        /*0068*/ 	.byte	0x04, 0x17
        /*006a*/ 	.short	(.L_317 - .L_316)
.L_316:
        /*006c*/ 	.word	0x00000000
        /*0070*/ 	.short	0x0006
        /*0072*/ 	.short	0x0020
        /*0074*/ 	.byte	0x00, 0xf5, 0x21, 0x00


	//----- nvinfo : EIATTR_KPARAM_INFO
	.align		4
.L_317:
        /*0078*/ 	.byte	0x04, 0x17
        /*007a*/ 	.short	(.L_319 - .L_318)
.L_318:
        /*007c*/ 	.word	0x00000000
        /*0080*/ 	.short	0x0005
        /*0082*/ 	.short	0x0018
        /*0084*/ 	.byte	0x00, 0xf5, 0x21, 0x00


	//----- nvinfo : EIATTR_KPARAM_INFO
	.align		4
.L_319:
        /*0088*/ 	.byte	0x04, 0x17
        /*008a*/ 	.short	(.L_321 - .L_320)
.L_320:
        /*008c*/ 	.word	0x00000000
        /*0090*/ 	.short	0x0004
        /*0092*/ 	.short	0x0010
        /*0094*/ 	.byte	0x00, 0xf5, 0x21, 0x00


	//----- nvinfo : EIATTR_KPARAM_INFO
	.align		4
.L_321:
        /*0098*/ 	.byte	0x04, 0x17
        /*009a*/ 	.short	(.L_323 - .L_322)
.L_322:
        /*009c*/ 	.word	0x00000000
        /*00a0*/ 	.short	0x0003
        /*00a2*/ 	.short	0x000c
        /*00a4*/ 	.byte	0x00, 0xf0, 0x11, 0x00


	//----- nvinfo : EIATTR_KPARAM_INFO
	.align		4
.L_323:
        /*00a8*/ 	.byte	0x04, 0x17
        /*00aa*/ 	.short	(.L_325 - .L_324)
.L_324:
        /*00ac*/ 	.word	0x00000000
        /*00b0*/ 	.short	0x0002
        /*00b2*/ 	.short	0x0008
        /*00b4*/ 	.byte	0x00, 0xf0, 0x11, 0x00


	//----- nvinfo : EIATTR_KPARAM_INFO
	.align		4
.L_325:
        /*00b8*/ 	.byte	0x04, 0x17
        /*00ba*/ 	.short	(.L_327 - .L_326)
.L_326:
        /*00bc*/ 	.word	0x00000000
        /*00c0*/ 	.short	0x0001
        /*00c2*/ 	.short	0x0004
        /*00c4*/ 	.byte	0x00, 0xf0, 0x11, 0x00


	//----- nvinfo : EIATTR_KPARAM_INFO
	.align		4
.L_327:
        /*00c8*/ 	.byte	0x04, 0x17
        /*00ca*/ 	.short	(.L_329 - .L_328)
.L_328:
        /*00cc*/ 	.word	0x00000000
        /*00d0*/ 	.short	0x0000
        /*00d2*/ 	.short	0x0000
        /*00d4*/ 	.byte	0x00, 0xf0, 0x11, 0x00


	//----- nvinfo : EIATTR_SPARSE_MMA_MASK
	.align		4
.L_329:
        /*00d8*/ 	.byte	0x03, 0x50
        /*00da*/ 	.short	0x0000


	//----- nvinfo : EIATTR_MAXREG_COUNT
	.align		4
        /*00dc*/ 	.byte	0x03, 0x1b
        /*00de*/ 	.short	0x00ff


	//----- nvinfo : EIATTR_NUM_BARRIERS
	.align		4
        /*00e0*/ 	.byte	0x02, 0x4c
        /*00e2*/ 	.byte	0x01
	.zero		1


	//----- nvinfo : EIATTR_MERCURY_ISA_VERSION
	.align		4
        /*00e4*/ 	.byte	0x03, 0x5f
        /*00e6*/ 	.short	0x0101


	//----- nvinfo : EIATTR_VRC_CTA_INIT_COUNT
	.align		4
        /*00e8*/ 	.byte	0x02, 0x4a
	.zero		1
	.zero		1


	//----- nvinfo : EIATTR_EXIT_INSTR_OFFSETS
	.align		4
        /*00ec*/ 	.byte	0x04, 0x1c
        /*00ee*/ 	.short	(.L_331 - .L_330)


	//   ....[0]....
.L_330:
        /*00f0*/ 	.word	0x00002be0


	//----- nvinfo : EIATTR_CRS_STACK_SIZE
	.align		4
.L_331:
        /*00f4*/ 	.byte	0x04, 0x1e
        /*00f6*/ 	.short	(.L_333 - .L_332)
.L_332:
        /*00f8*/ 	.word	0x00000000


	//----- nvinfo : EIATTR_CBANK_PARAM_SIZE
	.align		4
.L_333:
        /*00fc*/ 	.byte	0x03, 0x19
        /*00fe*/ 	.short	0x0058


	//----- nvinfo : EIATTR_PARAM_CBANK
	.align		4
        /*0100*/ 	.byte	0x04, 0x0a
        /*0102*/ 	.short	(.L_335 - .L_334)
	.align		4
.L_334:
        /*0104*/ 	.word	index@(.nv.constant0._Z49rwkv7_albatross_kernel_forward_w0_fp16_dither_seqI6__halfLi64EEviiiiPT_PKS1_S4_S4_S4_S4_S4_S2_PKi)
        /*0108*/ 	.short	0x0380
        /*010a*/ 	.short	0x0058


	//----- nvinfo : EIATTR_SW_WAR
	.align		4
.L_335:
        /*010c*/ 	.byte	0x04, 0x36
        /*010e*/ 	.short	(.L_337 - .L_336)
.L_336:
        /*0110*/ 	.word	0x00000008
.L_337:


//--------------------- .nv.info._Z49rwkv7_albatross_kernel_forward_w0_fp16_dither_seqI6__halfLi32EEviiiiPT_PKS1_S4_S4_S4_S4_S4_S2_PKi --------------------------
	.section	.nv.info._Z49rwkv7_albatross_kernel_forward_w0_fp16_dither_seqI6__halfLi32EEviiiiPT_PKS1_S4_S4_S4_S4_S4_S2_PKi,"",@"SHT_CUDA_INFO"
	.sectionflags	@""
	.align	4


	//----- nvinfo : EIATTR_CUDA_API_VERSION
	.align		4
        /*0000*/ 	.byte	0x04, 0x37
        /*0002*/ 	.short	(.L_339 - .L_338)
.L_338:
        /*0004*/ 	.word	0x00000082


	//----- nvinfo : EIATTR_KPARAM_INFO
	.align		4
.L_339:
        /*0008*/ 	.byte	0x04, 0x17
        /*000a*/ 	.short	(.L_341 - .L_340)
.L_340:
        /*000c*/ 	.word	0x00000000
        /*0010*/ 	.short	0x000c
        /*0012*/ 	.short	0x0050
        /*0014*/ 	.byte	0x00, 0xf5, 0x21, 0x00


	//----- nvinfo : EIATTR_KPARAM_INFO
	.align		4
.L_341:
        /*0018*/ 	.byte	0x04, 0x17
        /*001a*/ 	.short	(.L_343 - .L_342)
.L_342:
        /*001c*/ 	.word	0x00000000
        /*0020*/ 	.short	0x000b
        /*0022*/ 	.short	0x0048
        /*0024*/ 	.byte	0x00, 0xf5, 0x21, 0x00


	//----- nvinfo : EIATTR_KPARAM_INFO
	.align		4
.L_343:
        /*0028*/ 	.byte	0x04, 0x17
        /*002a*/ 	.short	(.L_345 - .L_344)
.L_344:
        /*002c*/ 	.word	0x00000000
        /*0030*/ 	.short	0x000a
        /*0032*/ 	.short	0x0040
        /*0034*/ 	.byte	0x00, 0xf5, 0x21, 0x00


	//----- nvinfo : EIATTR_KPARAM_INFO
	.align		4
.L_345:
        /*0038*/ 	.byte	0x04, 0x17
        /*003a*/ 	.short	(.L_347 - .L_346)
.L_346:
        /*003c*/ 	.word	0x00000000
        /*0040*/ 	.short	0x0009
        /*0042*/ 	.short	0x0038
        /*0044*/ 	.byte	0x00, 0xf5, 0x21, 0x00


	//----- nvinfo : EIATTR_KPARAM_INFO
	.align		4
.L_347:
        /*0048*/ 	.byte	0x04, 0x17
        /*004a*/ 	.short	(.L_349 - .L_348)
.L_348:
        /*004c*/ 	.word	0x00000000
        /*0050*/ 	.short	0x0008
        /*0052*/ 	.short	0x0030
        /*0054*/ 	.byte	0x00, 0xf5, 0x21, 0x00


	//----- nvinfo : EIATTR_KPARAM_INFO
	.align		4
.L_349:
        /*0058*/ 	.byte	0x04, 0x17
        /*005a*/ 	.short	(.L_351 - .L_350)
.L_350:
        /*005c*/ 	.word	0x00000000
        /*0060*/ 	.short	0x0007
        /*0062*/ 	.short	0x0028
        /*0064*/ 	.byte	0x00, 0xf5, 0x21, 0x00


	//----- nvinfo : EIATTR_KPARAM_INFO
	.align		4
.L_351:
        /*0068*/ 	.byte	0x04, 0x17
        /*006a*/ 	.short	(.L_353 - .L_352)
.L_352:
        /*006c*/ 	.word	0x00000000
        /*0070*/ 	.short	0x0006
        /*0072*/ 	.short	0x0020
        /*0074*/ 	.byte	0x00, 0xf5, 0x21, 0x00


	//----- nvinfo : EIATTR_KPARAM_INFO
	.align		4
.L_353:
        /*0078*/ 	.byte	0x04, 0x17
        /*007a*/ 	.short	(.L_355 - .L_354)
.L_354:
        /*007c*/ 	.word	0x00000000
        /*0080*/ 	.short	0x0005
        /*0082*/ 	.short	0x0018
        /*0084*/ 	.byte	0x00, 0xf5, 0x21, 0x00


	//----- nvinfo : EIATTR_KPARAM_INFO
	.align		4
.L_355:
        /*0088*/ 	.byte	0x04, 0x17
        /*008a*/ 	.short	(.L_357 - .L_356)
.L_356:
        /*008c*/ 	.word	0x00000000
        /*0090*/ 	.short	0x0004
        /*0092*/ 	.short	0x0010
        /*0094*/ 	.byte	0x00, 0xf5, 0x21, 0x00


	//----- nvinfo : EIATTR_KPARAM_INFO
	.align		4
.L_357:
        /*0098*/ 	.byte	0x04, 0x17
        /*009a*/ 	.short	(.L_359 - .L_358)
.L_358:
        /*009c*/ 	.word	0x00000000
        /*00a0*/ 	.short	0x0003
        /*00a2*/ 	.short	0x000c
        /*00a4*/ 	.byte	0x00, 0xf0, 0x11, 0x00


	//----- nvinfo : EIATTR_KPARAM_INFO
	.align		4
.L_359:
        /*00a8*/ 	.byte	0x04, 0x17
        /*00aa*/ 	.short	(.L_361 - .L_360)
.L_360:
        /*00ac*/ 	.word	0x00000000
        /*00b0*/ 	.short	0x0002
        /*00b2*/ 	.short	0x0008
        /*00b4*/ 	.byte	0x00, 0xf0, 0x11, 0x00


	//----- nvinfo : EIATTR_KPARAM_INFO
	.align		4
.L_361:
        /*00b8*/ 	.byte	0x04, 0x17
        /*00ba*/ 	.short	(.L_363 - .L_362)
.L_362:
        /*00bc*/ 	.word	0x00000000
        /*00c0*/ 	.short	0x0001
        /*00c2*/ 	.short	0x0004
        /*00c4*/ 	.byte	0x00, 0xf0, 0x11, 0x00


	//----- nvinfo : EIATTR_KPARAM_INFO
	.align		4
.L_363:
        /*00c8*/ 	.byte	0x04, 0x17
        /*00ca*/ 	.short	(.L_365 - .L_364)
.L_364:
        /*00cc*/ 	.word	0x00000000
        /*00d0*/ 	.short	0x0000
        /*00d2*/ 	.short	0x0000
        /*00d4*/ 	.byte	0x00, 0xf0, 0x11, 0x00


	//----- nvinfo : EIATTR_SPARSE_MMA_MASK
	.align		4
.L_365:
        /*00d8*/ 	.byte	0x03, 0x50
        /*00da*/ 	.short	0x0000


	//----- nvinfo : EIATTR_MAXREG_COUNT
	.align		4
        /*00dc*/ 	.byte	0x03, 0x1b
        /*00de*/ 	.short	0x00ff


	//----- nvinfo : EIATTR_NUM_BARRIERS
	.align		4
        /*00e0*/ 	.byte	0x02, 0x4c
        /*00e2*/ 	.byte	0x01
	.zero		1


	//----- nvinfo : EIATTR_MERCURY_ISA_VERSION
	.align		4
        /*00e4*/ 	.byte	0x03, 0x5f
        /*00e6*/ 	.short	0x0101


	//----- nvinfo : EIATTR_VRC_CTA_INIT_COUNT
	.align		4
        /*00e8*/ 	.byte	0x02, 0x4a
	.zero		1
	.zero		1


	//----- nvinfo : EIATTR_EXIT_INSTR_OFFSETS
	.align		4
        /*00ec*/ 	.byte	0x04, 0x1c
        /*00ee*/ 	.short	(.L_367 - .L_366)


	//   ....[0]....
.L_366:
        /*00f0*/ 	.word	0x00001ab0


	//----- nvinfo : EIATTR_CRS_STACK_SIZE
	.align		4
.L_367:
        /*00f4*/ 	.byte	0x04, 0x1e
        /*00f6*/ 	.short	(.L_369 - .L_368)
.L_368:
        /*00f8*/ 	.word	0x00000000


	//----- nvinfo : EIATTR_CBANK_PARAM_SIZE
	.align		4
.L_369:
        /*00fc*/ 	.byte	0x03, 0x19
        /*00fe*/ 	.short	0x0058


	//----- nvinfo : EIATTR_PARAM_CBANK
	.align		4
        /*0100*/ 	.byte	0x04, 0x0a
        /*0102*/ 	.short	(.L_371 - .L_370)
	.align		4
.L_370:
        /*0104*/ 	.word	index@(.nv.constant0._Z49rwkv7_albatross_kernel_forward_w0_fp16_dither_seqI6__halfLi32EEviiiiPT_PKS1_S4_S4_S4_S4_S4_S2_PKi)
        /*0108*/ 	.short	0x0380
        /*010a*/ 	.short	0x0058


	//----- nvinfo : EIATTR_SW_WAR
	.align		4
.L_371:
        /*010c*/ 	.byte	0x04, 0x36
        /*010e*/ 	.short	(.L_373 - .L_372)
.L_372:
        /*0110*/ 	.word	0x00000008
.L_373:


//--------------------- .nv.info._Z49rwkv7_albatross_kernel_forward_w0_fp16_dither_seqI6__halfLi16EEviiiiPT_PKS1_S4_S4_S4_S4_S4_S2_PKi --------------------------
	.section	.nv.info._Z49rwkv7_albatross_kernel_forward_w0_fp16_dither_seqI6__halfLi16EEviiiiPT_PKS1_S4_S4_S4_S4_S4_S2_PKi,"",@"SHT_CUDA_INFO"
	.sectionflags	@""
	.align	4


	//----- nvinfo : EIATTR_CUDA_API_VERSION
	.align		4
        /*0000*/ 	.byte	0x04, 0x37
        /*0002*/ 	.short	(.L_375 - .L_374)
.L_374:
        /*0004*/ 	.word	0x00000082


	//----- nvinfo : EIATTR_KPARAM_INFO
	.align		4
.L_375:
        /*0008*/ 	.byte	0x04, 0x17
        /*000a*/ 	.short	(.L_377 - .L_376)
.L_376:
        /*000c*/ 	.word	0x00000000
        /*0010*/ 	.short	0x000c
        /*0012*/ 	.short	0x0050
        /*0014*/ 	.byte	0x00, 0xf5, 0x21, 0x00


	//----- nvinfo : EIATTR_KPARAM_INFO
	.align		4
.L_377:
        /*0018*/ 	.byte	0x04, 0x17
        /*001a*/ 	.short	(.L_379 - .L_378)
.L_378:
        /*001c*/ 	.word	0x00000000
        /*0020*/ 	.short	0x000b
        /*0022*/ 	.short	0x0048
        /*0024*/ 	.byte	0x00, 0xf5, 0x21, 0x00


	//----- nvinfo : EIATTR_KPARAM_INFO
	.align		4
.L_379:
        /*0028*/ 	.byte	0x04, 0x17
        /*002a*/ 	.short	(.L_381 - .L_380)
.L_380:
        /*002c*/ 	.word	0x00000000
        /*0030*/ 	.short	0x000a
        /*0032*/ 	.short	0x0040
        /*0034*/ 	.byte	0x00, 0xf5, 0x21, 0x00


	//----- nvinfo : EIATTR_KPARAM_INFO
	.align		4
.L_381:
        /*0038*/ 	.byte	0x04, 0x17
        /*003a*/ 	.short	(.L_383 - .L_382)
.L_382:
        /*003c*/ 	.word	0x00000000
        /*0040*/ 	.short	0x0009
        /*0042*/ 	.short	0x0038
        /*0044*/ 	.byte	0x00, 0xf5, 0x21, 0x00


	//----- nvinfo : EIATTR_KPARAM_INFO
	.align		4
.L_383:
        /*0048*/ 	.byte	0x04, 0x17
        /*004a*/ 	.short	(.L_385 - .L_384)
.L_384:
        /*004c*/ 	.word	0x00000000
        /*0050*/ 	.short	0x0008
        /*0052*/ 	.short	0x0030
        /*0054*/ 	.byte	0x00, 0xf5, 0x21, 0x00


	//----- nvinfo : EIATTR_KPARAM_INFO
	.align		4
.L_385:
        /*0058*/ 	.byte	0x04, 0x17
        /*005a*/ 	.short	(.L_387 - .L_386)
.L_386:
        /*005c*/ 	.word	0x00000000
        /*0060*/ 	.short	0x0007
        /*0062*/ 	.short	0x0028
        /*0064*/ 	.byte	0x00, 0xf5, 0x21, 0x00


	//----- nvinfo : EIATTR_KPARAM_INFO
	.align		4
.L_387:
        /*0068*/ 	.byte	0x04, 0x17
        /*006a*/ 	.short	(.L_389 - .L_388)
.L_388:
        /*006c*/ 	.word	0x00000000
        /*0070*/ 	.short	0x0006
        /*0072*/ 	.short	0x0020
        /*0074*/ 	.byte	0x00, 0xf5, 0x21, 0x00


	//----- nvinfo : EIATTR_KPARAM_INFO
	.align		4
.L_389:
        /*0078*/ 	.byte	0x04, 0x17
        /*007a*/ 	.short	(.L_391 - .L_390)
.L_390:
        /*007c*/ 	.word	0x00000000
        /*0080*/ 	.short	0x0005
        /*0082*/ 	.short	0x0018
        /*0084*/ 	.byte	0x00, 0xf5, 0x21, 0x00


	//----- nvinfo : EIATTR_KPARAM_INFO
	.align		4
.L_391:
        /*0088*/ 	.byte	0x04, 0x17
        /*008a*/ 	.short	(.L_393 - .L_392)
.L_392:
        /*008c*/ 	.word	0x00000000
        /*0090*/ 	.short	0x0004
        /*0092*/ 	.short	0x0010
        /*0094*/ 	.byte	0x00, 0xf5, 0x21, 0x00


	//----- nvinfo : EIATTR_KPARAM_INFO
	.align		4
.L_393:
        /*0098*/ 	.byte	0x04, 0x17
        /*009a*/ 	.short	(.L_395 - .L_394)
.L_394:
        /*009c*/ 	.word	0x00000000
        /*00a0*/ 	.short	0x0003
        /*00a2*/ 	.short	0x000c
        /*00a4*/ 	.byte	0x00, 0xf0, 0x11, 0x00


	//----- nvinfo : EIATTR_KPARAM_INFO
	.align		4
.L_395:
        /*00a8*/ 	.byte	0x04, 0x17
        /*00aa*/ 	.short	(.L_397 - .L_396)
.L_396:
        /*00ac*/ 	.word	0x00000000
        /*00b0*/ 	.short	0x0002
        /*00b2*/ 	.short	0x0008
        /*00b4*/ 	.byte	0x00, 0xf0, 0x11, 0x00


	//----- nvinfo : EIATTR_KPARAM_INFO
	.align		4
.L_397:
        /*00b8*/ 	.byte	0x04, 0x17
        /*00ba*/ 	.short	(.L_399 - .L_398)
.L_398:
        /*00bc*/ 	.word	0x00000000
        /*00c0*/ 	.short	0x0001
        /*00c2*/ 	.short	0x0004
        /*00c4*/ 	.byte	0x00, 0xf0, 0x11, 0x00


	//----- nvinfo : EIATTR_KPARAM_INFO
	.align		4
.L_399:
        /*00c8*/ 	.byte	0x04, 0x17
        /*00ca*/ 	.short	(.L_401 - .L_400)
.L_400:
        /*00cc*/ 	.word	0x00000000
        /*00d0*/ 	.short	0x0000
        /*00d2*/ 	.short	0x0000
        /*00d4*/ 	.byte	0x00, 0xf0, 0x11, 0x00


	//----- nvinfo : EIATTR_SPARSE_MMA_MASK
	.align		4
.L_401:
        /*00d8*/ 	.byte	0x03, 0x50
        /*00da*/ 	.short	0x0000


	//----- nvinfo : EIATTR_MAXREG_COUNT
	.align		4
        /*00dc*/ 	.byte	0x03, 0x1b
        /*00de*/ 	.short	0x00ff


	//----- nvinfo : EIATTR_NUM_BARRIERS
	.align		4
        /*00e0*/ 	.byte	0x02, 0x4c
        /*00e2*/ 	.byte	0x01
	.zero		1


	//----- nvinfo : EIATTR_MERCURY_ISA_VERSION
	.align		4
        /*00e4*/ 	.byte	0x03, 0x5f
        /*00e6*/ 	.short	0x0101


	//----- nvinfo : EIATTR_VRC_CTA_INIT_COUNT
	.align		4
        /*00e8*/ 	.byte	0x02, 0x4a
	.zero		1
	.zero		1


	//----- nvinfo : EIATTR_EXIT_INSTR_OFFSETS
	.align		4
        /*00ec*/ 	.byte	0x04, 0x1c
        /*00ee*/ 	.short	(.L_403 - .L_402)


	//   ....[0]....
.L_402:
        /*00f0*/ 	.word	0x000012f0


	//----- nvinfo : EIATTR_CRS_STACK_SIZE
	.align		4
.L_403:
        /*00f4*/ 	.byte	0x04, 0x1e
        /*00f6*/ 	.short	(.L_405 - .L_404)
.L_404:
        /*00f8*/ 	.word	0x00000000


	//----- nvinfo : EIATTR_CBANK_PARAM_SIZE
	.align		4
.L_405:
        /*00fc*/ 	.byte	0x03, 0x19
        /*00fe*/ 	.short	0x0058


	//----- nvinfo : EIATTR_PARAM_CBANK
	.align		4
        /*0100*/ 	.byte	0x04, 0x0a
        /*0102*/ 	.short	(.L_407 - .L_406)
	.align		4
.L_406:
        /*0104*/ 	.word	index@(.nv.constant0._Z49rwkv7_albatross_kernel_forward_w0_fp16_dither_seqI6__halfLi16EEviiiiPT_PKS1_S4_S4_S4_S4_S4_S2_PKi)
        /*0108*/ 	.short	0x0380
        /*010a*/ 	.short	0x0058


	//----- nvinfo : EIATTR_SW_WAR
	.align		4
.L_407:
        /*010c*/ 	.byte	0x04, 0x36
        /*010e*/ 	.short	(.L_409 - .L_408)
.L_408:
        /*0110*/ 	.word	0x00000008
.L_409:


//--------------------- .nv.info._Z49rwkv7_albatross_kernel_forward_w0_fp16_dither_seqI6__halfLi8EEviiiiPT_PKS1_S4_S4_S4_S4_S4_S2_PKi --------------------------
	.section	.nv.info._Z49rwkv7_albatross_kernel_forward_w0_fp16_dither_seqI6__halfLi8EEviiiiPT_PKS1_S4_S4_S4_S4_S4_S2_PKi,"",@"SHT_CUDA_INFO"
	.sectionflags	@""
	.align	4


	//----- nvinfo : EIATTR_CUDA_API_VERSION
	.align		4
        /*0000*/ 	.byte	0x04, 0x37
        /*0002*/ 	.short	(.L_411 - .L_410)
.L_410:
        /*0004*/ 	.word	0x00000082


	//----- nvinfo : EIATTR_KPARAM_INFO
	.align		4
.L_411:
        /*0008*/ 	.byte	0x04, 0x17
        /*000a*/ 	.short	(.L_413 - .L_412)
.L_412:
        /*000c*/ 	.word	0x00000000
        /*0010*/ 	.short	0x000c
        /*0012*/ 	.short	0x0050
        /*0014*/ 	.byte	0x00, 0xf5, 0x21, 0x00


	//----- nvinfo : EIATTR_KPARAM_INFO
	.align		4
.L_413:
        /*0018*/ 	.byte	0x04, 0x17
        /*001a*/ 	.short	(.L_415 - .L_414)
.L_414:
        /*001c*/ 	.word	0x00000000
        /*0020*/ 	.short	0x000b
        /*0022*/ 	.short	0x0048
        /*0024*/ 	.byte	0x00, 0xf5, 0x21, 0x00


	//----- nvinfo : EIATTR_KPARAM_INFO
	.align		4
.L_415:
        /*0028*/ 	.byte	0x04, 0x17
        /*002a*/ 	.short	(.L_417 - .L_416)
.L_416:
        /*002c*/ 	.word	0x00000000
        /*0030*/ 	.short	0x000a
        /*0032*/ 	.short	0x0040
        /*0034*/ 	.byte	0x00, 0xf5, 0x21, 0x00


	//----- nvinfo : EIATTR_KPARAM_INFO
	.align		4
.L_417:
        /*0038*/ 	.byte	0x04, 0x17
        /*003a*/ 	.short	(.L_419 - .L_418)
.L_418:
        /*003c*/ 	.word	0x00000000
        /*0040*/ 	.short	0x0009
        /*0042*/ 	.short	0x0038
        /*0044*/ 	.byte	0x00, 0xf5, 0x21, 0x00


	//----- nvinfo : EIATTR_KPARAM_INFO
	.align		4
.L_419:
        /*0048*/ 	.byte	0x04, 0x17
        /*004a*/ 	.short	(.L_421 - .L_420)
.L_420:
        /*004c*/ 	.word	0x00000000
        /*0050*/ 	.short	0x0008
        /*0052*/ 	.short	0x0030
        /*0054*/ 	.byte	0x00, 0xf5, 0x21, 0x00


	//----- nvinfo : EIATTR_KPARAM_INFO
	.align		4
.L_421:
        /*0058*/ 	.byte	0x04, 0x17
        /*005a*/ 	.short	(.L_423 - .L_422)
.L_422:
        /*005c*/ 	.word	0x00000000
        /*0060*/ 	.short	0x0007
        /*0062*/ 	.short	0x0028
        /*0064*/ 	.byte	0x00, 0xf5, 0x21, 0x00


	//----- nvinfo : EIATTR_KPARAM_INFO
	.align		4
.L_423:
        /*0068*/ 	.byte	0x04, 0x17
        /*006a*/ 	.short	(.L_425 - .L_424)
.L_424:
        /*006c*/ 	.word	0x00000000
        /*0070*/ 	.short	0x0006
        /*0072*/ 	.short	0x0020
        /*0074*/ 	.byte	0x00, 0xf5, 0x21, 0x00


	//----- nvinfo : EIATTR_KPARAM_INFO
	.align		4
.L_425:
        /*0078*/ 	.byte	0x04, 0x17
        /*007a*/ 	.short	(.L_427 - .L_426)
.L_426:
        /*007c*/ 	.word	0x00000000
        /*0080*/ 	.short	0x0005
        /*0082*/ 	.short	0x0018
        /*0084*/ 	.byte	0x00, 0xf5, 0x21, 0x00


	//----- nvinfo : EIATTR_KPARAM_INFO
	.align		4
.L_427:
        /*0088*/ 	.byte	0x04, 0x17
        /*008a*/ 	.short	(.L_429 - .L_428)
.L_428:
        /*008c*/ 	.word	0x00000000
        /*0090*/ 	.short	0x0004
        /*0092*/ 	.short	0x0010
        /*0094*/ 	.byte	0x00, 0xf5, 0x21, 0x00


	//----- nvinfo : EIATTR_KPARAM_INFO
	.align		4
.L_429:
        /*0098*/ 	.byte	0x04, 0x17
        /*009a*/ 	.short	(.L_431 - .L_430)
.L_430:
        /*009c*/ 	.word	0x00000000
        /*00a0*/ 	.short	0x0003
        /*00a2*/ 	.short	0x000c
        /*00a4*/ 	.byte	0x00, 0xf0, 0x11, 0x00


	//----- nvinfo : EIATTR_KPARAM_INFO
	.align		4
.L_431:
        /*00a8*/ 	.byte	0x04, 0x17
        /*00aa*/ 	.short	(.L_433 - .L_432)
.L_432:
        /*00ac*/ 	.word	0x00000000
        /*00b0*/ 	.short	0x0002
        /*00b2*/ 	.short	0x0008
        /*00b4*/ 	.byte	0x00, 0xf0, 0x11, 0x00


	//----- nvinfo : EIATTR_KPARAM_INFO
	.align		4
.L_433:
        /*00b8*/ 	.byte	0x04, 0x17
        /*00ba*/ 	.short	(.L_435 - .L_434)
.L_434:
        /*00bc*/ 	.word	0x00000000
        /*00c0*/ 	.short	0x0001
        /*00c2*/ 	.short	0x0004
        /*00c4*/ 	.byte	0x00, 0xf0, 0x11, 0x00


	//----- nvinfo : EIATTR_KPARAM_INFO
	.align		4
.L_435:
        /*00c8*/ 	.byte	0x04, 0x17
        /*00ca*/ 	.short	(.L_437 - .L_436)
.L_436:
        /*00cc*/ 	.word	0x00000000
        /*00d0*/ 	.short	0x0000
        /*00d2*/ 	.short	0x0000
        /*00d4*/ 	.byte	0x00, 0xf0, 0x11, 0x00


	//----- nvinfo : EIATTR_SPARSE_MMA_MASK
	.align		4
.L_437:
        /*00d8*/ 	.byte	0x03, 0x50
        /*00da*/ 	.short	0x0000


	//----- nvinfo : EIATTR_MAXREG_COUNT
	.align		4
        /*00dc*/ 	.byte	0x03, 0x1b
        /*00de*/ 	.short	0x00ff


	//----- nvinfo : EIATTR_NUM_BARRIERS
	.align		4
        /*00e0*/ 	.byte	0x02, 0x4c
        /*00e2*/ 	.byte	0x01
	.zero		1


	//----- nvinfo : EIATTR_MERCURY_ISA_VERSION
	.align		4
        /*00e4*/ 	.byte	0x03, 0x5f
        /*00e6*/ 	.short	0x0101


	//----- nvinfo : EIATTR_VRC_CTA_INIT_COUNT
	.align		4
        /*00e8*/ 	.byte	0x02, 0x4a
	.zero		1
	.zero		1


	//----- nvinfo : EIATTR_EXIT_INSTR_OFFSETS
	.align		4
        /*00ec*/ 	.byte	0x04, 0x1c
        /*00ee*/ 	.short	(.L_439 - .L_438)


	//   ....[0]....
.L_438:
        /*00f0*/ 	.word	0x00000cd0


	//----- nvinfo : EIATTR_CRS_STACK_SIZE
	.align		4
.L_439:
        /*00f4*/ 	.byte	0x04, 0x1e
        /*00f6*/ 	.short	(.L_441 - .L_440)
.L_440:
        /*00f8*/ 	.word	0x00000000


	//----- nvinfo : EIATTR_CBANK_PARAM_SIZE
	.align		4
.L_441:
        /*00fc*/ 	.byte	0x03, 0x19
        /*00fe*/ 	.short	0x0058


	//----- nvinfo : EIATTR_PARAM_CBANK
	.align		4
        /*0100*/ 	.byte	0x04, 0x0a
        /*0102*/ 	.short	(.L_443 - .L_442)
	.align		4
.L_442:
        /*0104*/ 	.word	index@(.nv.constant0._Z49rwkv7_albatross_kernel_forward_w0_fp16_dither_seqI6__halfLi8EEviiiiPT_PKS1_S4_S4_S4_S4_S4_S2_PKi)
        /*0108*/ 	.short	0x0380
        /*010a*/ 	.short	0x0058


	//----- nvinfo : EIATTR_SW_WAR
	.align		4
.L_443:
        /*010c*/ 	.byte	0x04, 0x36
        /*010e*/ 	.short	(.L_445 - .L_444)
.L_444:
        /*0110*/ 	.word	0x00000008
.L_445:


//--------------------- .nv.info._Z49rwkv7_albatross_kernel_forward_w0_fp16_dither_seqI6__halfLi4EEviiiiPT_PKS1_S4_S4_S4_S4_S4_S2_PKi --------------------------
	.section	.nv.info._Z49rwkv7_albatross_kernel_forward_w0_fp16_dither_seqI6__halfLi4EEviiiiPT_PKS1_S4_S4_S4_S4_S4_S2_PKi,"",@"SHT_CUDA_INFO"
	.sectionflags	@""
	.align	4


	//----- nvinfo : EIATTR_CUDA_API_VERSION
	.align		4
        /*0000*/ 	.byte	0x04, 0x37
        /*0002*/ 	.short	(.L_447 - .L_446)
.L_446:
        /*0004*/ 	.word	0x00000082


	//----- nvinfo : EIATTR_KPARAM_INFO
	.align		4
.L_447:
        /*0008*/ 	.byte	0x04, 0x17
        /*000a*/ 	.short	(.L_449 - .L_448)
.L_448:
        /*000c*/ 	.word	0x00000000
        /*0010*/ 	.short	0x000c
        /*0012*/ 	.short	0x0050
        /*0014*/ 	.byte	0x00, 0xf5, 0x21, 0x00


	//----- nvinfo : EIATTR_KPARAM_INFO
	.align		4
.L_449:
        /*0018*/ 	.byte	0x04, 0x17
        /*001a*/ 	.short	(.L_451 - .L_450)
.L_450:
        /*001c*/ 	.word	0x00000000
        /*0020*/ 	.short	0x000b
        /*0022*/ 	.short	0x0048
        /*0024*/ 	.byte	0x00, 0xf5, 0x21, 0x00


	//----- nvinfo : EIATTR_KPARAM_INFO
	.align		4
.L_451:
        /*0028*/ 	.byte	0x04, 0x17
        /*002a*/ 	.short	(.L_453 - .L_452)
.L_452:
        /*002c*/ 	.word	0x00000000
        /*0030*/ 	.short	0x000a
        /*0032*/ 	.short	0x0040
        /*0034*/ 	.byte	0x00, 0xf5, 0x21, 0x00


	//----- nvinfo : EIATTR_KPARAM_INFO
	.align		4
.L_453:
        /*0038*/ 	.byte	0x04, 0x17
        /*003a*/ 	.short	(.L_455 - .L_454)
.L_454:
        /*003c*/ 	.word	0x00000000
        /*0040*/ 	.short	0x0009
        /*0042*/ 	.short	0x0038
        /*0044*/ 	.byte	0x00, 0xf5, 0x21, 0x00


	//----- nvinfo : EIATTR_KPARAM_INFO
	.align		4
.L_455:
        /*0048*/ 	.byte	0x04, 0x17
        /*004a*/ 	.short	(.L_457 - .L_456)
.L_456:
        /*004c*/ 	.word	0x00000000
        /*0050*/ 	.short	0x0008
        /*0052*/ 	.short	0x0030
        /*0054*/ 	.byte	0x00, 0xf5, 0x21, 0x00


	//----- nvinfo : EIATTR_KPARAM_INFO
	.align		4
.L_457:
        /*0058*/ 	.byte	0x04, 0x17
        /*005a*/ 	.short	(.L_459 - .L_458)
.L_458:
        /*005c*/ 	.word	0x00000000
        /*0060*/ 	.short	0x0007
        /*0062*/ 	.short	0x0028
        /*0064*/ 	.byte	0x00, 0xf5, 0x21, 0x00


	//----- nvinfo : EIATTR_KPARAM_INFO
	.align		4
.L_459:
        /*0068*/ 	.byte	0x04, 0x17
        /*006a*/ 	.short	(.L_461 - .L_460)
.L_460:
        /*006c*/ 	.word	0x00000000
        /*0070*/ 	.short	0x0006
        /*0072*/ 	.short	0x0020
        /*0074*/ 	.byte	0x00, 0xf5, 0x21, 0x00


	//----- nvinfo : EIATTR_KPARAM_INFO
	.align		4
.L_461:
        /*0078*/ 	.byte	0x04, 0x17
        /*007a*/ 	.short	(.L_463 - .L_462)
.L_462:
        /*007c*/ 	.word	0x00000000
        /*0080*/ 	.short	0x0005
        /*0082*/ 	.short	0x0018
        /*0084*/ 	.byte	0x00, 0xf5, 0x21, 0x00


	//----- nvinfo : EIATTR_KPARAM_INFO
	.align		4
.L_463:
        /*0088*/ 	.byte	0x04, 0x17
        /*008a*/ 	.short	(.L_465 - .L_464)
.L_464:
        /*008c*/ 	.word	0x00000000
        /*0090*/ 	.short	0x0004
        /*0092*/ 	.short	0x0010
        /*0094*/ 	.byte	0x00, 0xf5, 0x21, 0x00


	//----- nvinfo : EIATTR_KPARAM_INFO
	.align		4
.L_465:
        /*0098*/ 	.byte	0x04, 0x17
        /*009a*/ 	.short	(.L_467 - .L_466)
.L_466:
        /*009c*/ 	.word	0x00000000
        /*00a0*/ 	.short	0x0003
        /*00a2*/ 	.short	0x000c
        /*00a4*/ 	.byte	0x00, 0xf0, 0x11, 0x00


	//----- nvinfo : EIATTR_KPARAM_INFO
	.align		4
.L_467:
        /*00a8*/ 	.byte	0x04, 0x17
        /*00aa*/ 	.short	(.L_469 - .L_468)
.L_468:
        /*00ac*/ 	.word	0x00000000
        /*00b0*/ 	.short	0x0002
        /*00b2*/ 	.short	0x0008
        /*00b4*/ 	.byte	0x00, 0xf0, 0x11, 0x00


	//----- nvinfo : EIATTR_KPARAM_INFO
	.align		4
.L_469:
        /*00b8*/ 	.byte	0x04, 0x17
        /*00ba*/ 	.short	(.L_471 - .L_470)
.L_470:
        /*00bc*/ 	.word	0x00000000
        /*00c0*/ 	.short	0x0001
        /*00c2*/ 	.short	0x0004
        /*00c4*/ 	.byte	0x00, 0xf0, 0x11, 0x00


	//----- nvinfo : EIATTR_KPARAM_INFO
	.align		4
.L_471:
        /*00c8*/ 	.byte	0x04, 0x17
        /*00ca*/ 	.short	(.L_473 - .L_472)
.L_472:
        /*00cc*/ 	.word	0x00000000
        /*00d0*/ 	.short	0x0000
        /*00d2*/ 	.short	0x0000
        /*00d4*/ 	.byte	0x00, 0xf0, 0x11, 0x00


	//----- nvinfo : EIATTR_SPARSE_MMA_MASK
	.align		4
.L_473:
        /*00d8*/ 	.byte	0x03, 0x50
        /*00da*/ 	.short	0x0000


	//----- nvinfo : EIATTR_MAXREG_COUNT
	.align		4
        /*00dc*/ 	.byte	0x03, 0x1b
        /*00de*/ 	.short	0x00ff


	//----- nvinfo : EIATTR_NUM_BARRIERS
	.align		4
        /*00e0*/ 	.byte	0x02, 0x4c
        /*00e2*/ 	.byte	0x01
	.zero		1


	//----- nvinfo : EIATTR_MERCURY_ISA_VERSION
	.align		4
        /*00e4*/ 	.byte	0x03, 0x5f
        /*00e6*/ 	.short	0x0101


	//----- nvinfo : EIATTR_VRC_CTA_INIT_COUNT
	.align		4
        /*00e8*/ 	.byte	0x02, 0x4a
	.zero		1
	.zero		1


	//----- nvinfo : EIATTR_EXIT_INSTR_OFFSETS
	.align		4
        /*00ec*/ 	.byte	0x04, 0x1c
        /*00ee*/ 	.short	(.L_475 - .L_474)


	//   ....[0]....
.L_474:
        /*00f0*/ 	.word	0x00002820


	//----- nvinfo : EIATTR_CRS_STACK_SIZE
	.align		4
.L_475:
        /*00f4*/ 	.byte	0x04, 0x1e
        /*00f6*/ 	.short	(.L_477 - .L_476)
.L_476:
        /*00f8*/ 	.word	0x00000000


	//----- nvinfo : EIATTR_CBANK_PARAM_SIZE
	.align		4
.L_477:
        /*00fc*/ 	.byte	0x03, 0x19
        /*00fe*/ 	.short	0x0058


	//----- nvinfo : EIATTR_PARAM_CBANK
	.align		4
        /*0100*/ 	.byte	0x04, 0x0a
        /*0102*/ 	.short	(.L_479 - .L_478)
	.align		4
.L_478:
        /*0104*/ 	.word	index@(.nv.constant0._Z49rwkv7_albatross_kernel_forward_w0_fp16_dither_seqI6__halfLi4EEviiiiPT_PKS1_S4_S4_S4_S4_S4_S2_PKi)
        /*0108*/ 	.short	0x0380
        /*010a*/ 	.short	0x0058


	//----- nvinfo : EIATTR_SW_WAR
	.align		4
.L_479:
        /*010c*/ 	.byte	0x04, 0x36
        /*010e*/ 	.short	(.L_481 - .L_480)
.L_480:
        /*0110*/ 	.word	0x00000008
.L_481:


//--------------------- .nv.info._Z49rwkv7_albatross_kernel_forward_w0_fp16_dither_seqI6__halfLi2EEviiiiPT_PKS1_S4_S4_S4_S4_S4_S2_PKi --------------------------
	.section	.nv.info._Z49rwkv7_albatross_kernel_forward_w0_fp16_dither_seqI6__halfLi2EEviiiiPT_PKS1_S4_S4_S4_S4_S4_S2_PKi,"",@"SHT_CUDA_INFO"
	.sectionflags	@""
	.align	4


	//----- nvinfo : EIATTR_CUDA_API_VERSION
	.align		4
        /*0000*/ 	.byte	0x04, 0x37
        /*0002*/ 	.short	(.L_483 - .L_482)
.L_482:
        /*0004*/ 	.word	0x00000082


	//----- nvinfo : EIATTR_KPARAM_INFO
	.align		4
.L_483:
        /*0008*/ 	.byte	0x04, 0x17
        /*000a*/ 	.short	(.L_485 - .L_484)
.L_484:
        /*000c*/ 	.word	0x00000000
        /*0010*/ 	.short	0x000c
        /*0012*/ 	.short	0x0050
        /*0014*/ 	.byte	0x00, 0xf5, 0x21, 0x00


	//----- nvinfo : EIATTR_KPARAM_INFO
	.align		4
.L_485:
        /*0018*/ 	.byte	0x04, 0x17
        /*001a*/ 	.short	(.L_487 - .L_486)
.L_486:
        /*001c*/ 	.word	0x00000000
        /*0020*/ 	.short	0x000b
        /*0022*/ 	.short	0x0048
        /*0024*/ 	.byte	0x00, 0xf5, 0x21, 0x00


	//----- nvinfo : EIATTR_KPARAM_INFO
	.align		4
.L_487:
        /*0028*/ 	.byte	0x04, 0x17
        /*002a*/ 	.short	(.L_489 - .L_488)
.L_488:
        /*002c*/ 	.word	0x00000000
        /*0030*/ 	.short	0x000a
        /*0032*/ 	.short	0x0040
        /*0034*/ 	.byte	0x00, 0xf5, 0x21, 0x00


	//----- nvinfo : EIATTR_KPARAM_INFO
	.align		4
.L_489:
        /*0038*/ 	.byte	0x04, 0x17
        /*003a*/ 	.short	(.L_491 - .L_490)
.L_490:
        /*003c*/ 	.word	0x00000000
        /*0040*/ 	.short	0x0009
        /*0042*/ 	.short	0x0038
        /*0044*/ 	.byte	0x00, 0xf5, 0x21, 0x00


	//----- nvinfo : EIATTR_KPARAM_INFO
	.align		4
.L_491:
        /*0048*/ 	.byte	0x04, 0x17
        /*004a*/ 	.short	(.L_493 - .L_492)
.L_492:
        /*004c*/ 	.word	0x00000000
        /*0050*/ 	.short	0x0008
        /*0052*/ 	.short	0x0030
        /*0054*/ 	.byte	0x00, 0xf5, 0x21, 0x00


	//----- nvinfo : EIATTR_KPARAM_INFO
	.align		4
.L_493:
        /*0058*/ 	.byte	0x04, 0x17
        /*005a*/ 	.short	(.L_495 - .L_494)
.L_494:
        /*005c*/ 	.word	0x00000000
        /*0060*/ 	.short	0x0007
        /*0062*/ 	.short	0x0028
        /*0064*/ 	.byte	0x00, 0xf5, 0x21, 0x00


	//----- nvinfo : EIATTR_KPARAM_INFO
	.align		4
.L_495:
        /*0068*/ 	.byte	0x04, 0x17
        /*006a*/ 	.short	(.L_497 - .L_496)
.L_496:
        /*006c*/ 	.word	0x00000000
        /*0070*/ 	.short	0x0006
        /*0072*/ 	.short	0x0020
        /*0074*/ 	.byte	0x00, 0xf5, 0x21, 0x00


	//----- nvinfo : EIATTR_KPARAM_INFO
	.align		4
.L_497:
        /*0078*/ 	.byte	0x04, 0x17
        /*007a*/ 	.short	(.L_499 - .L_498)
.L_498:
        /*007c*/ 	.word	0x00000000
        /*0080*/ 	.short	0x0005
        /*0082*/ 	.short	0x0018
        /*0084*/ 	.byte	0x00, 0xf5, 0x21, 0x00


	//----- nvinfo : EIATTR_KPARAM_INFO
	.align		4
.L_499:
        /*0088*/ 	.byte	0x04, 0x17
        /*008a*/ 	.short	(.L_501 - .L_500)
.L_500:
        /*008c*/ 	.word	0x00000000
        /*0090*/ 	.short	0x0004
        /*0092*/ 	.short	0x0010
        /*0094*/ 	.byte	0x00, 0xf5, 0x21, 0x00


	//----- nvinfo : EIATTR_KPARAM_INFO
	.align		4
.L_501:
        /*0098*/ 	.byte	0x04, 0x17
        /*009a*/ 	.short	(.L_503 - .L_502)
.L_502:
        /*009c*/ 	.word	0x00000000
        /*00a0*/ 	.short	0x0003
        /*00a2*/ 	.short	0x000c
        /*00a4*/ 	.byte	0x00, 0xf0, 0x11, 0x00


	//----- nvinfo : EIATTR_KPARAM_INFO
	.align		4
.L_503:
        /*00a8*/ 	.byte	0x04, 0x17
        /*00aa*/ 	.short	(.L_505 - .L_504)
.L_504:
        /*00ac*/ 	.word	0x00000000
        /*00b0*/ 	.short	0x0002
        /*00b2*/ 	.short	0x0008
        /*00b4*/ 	.byte	0x00, 0xf0, 0x11, 0x00


	//----- nvinfo : EIATTR_KPARAM_INFO
	.align		4
.L_505:
        /*00b8*/ 	.byte	0x04, 0x17
        /*00ba*/ 	.short	(.L_507 - .L_506)
.L_506:
        /*00bc*/ 	.word	0x00000000
        /*00c0*/ 	.short	0x0001
        /*00c2*/ 	.short	0x0004
        /*00c4*/ 	.byte	0x00, 0xf0, 0x11, 0x00


	//----- nvinfo : EIATTR_KPARAM_INFO
	.align		4
.L_507:
        /*00c8*/ 	.byte	0x04, 0x17
        /*00ca*/ 	.short	(.L_509 - .L_508)
.L_508:
        /*00cc*/ 	.word	0x00000000
        /*00d0*/ 	.short	0x0000
        /*00d2*/ 	.short	0x0000
        /*00d4*/ 	.byte	0x00, 0xf0, 0x11, 0x00


	//----- nvinfo : EIATTR_SPARSE_MMA_MASK
	.align		4
.L_509:
        /*00d8*/ 	.byte	0x03, 0x50
        /*00da*/ 	.short	0x0000


	//----- nvinfo : EIATTR_MAXREG_COUNT
	.align		4
        /*00dc*/ 	.byte	0x03, 0x1b
        /*00de*/ 	.short	0x00ff


	//----- nvinfo : EIATTR_NUM_BARRIERS
	.align		4
        /*00e0*/ 	.byte	0x02, 0x4c
        /*00e2*/ 	.byte	0x01
	.zero		1


	//----- nvinfo : EIATTR_MERCURY_ISA_VERSION
	.align		4
        /*00e4*/ 	.byte	0x03, 0x5f
        /*00e6*/ 	.short	0x0101


	//----- nvinfo : EIATTR_UNUSED_LOAD_BYTE_OFFSET
	.align		4
        /*00e8*/ 	.byte	0x04, 0x44
        /*00ea*/ 	.short	(.L_511 - .L_510)


	//   ....[0]....
.L_510:
        /*00ec*/ 	.word	0x00000860
        /*00f0*/ 	.word	0x00000fff


	//   ....[1]....
        /*00f4*/ 	.word	0x00000cc0
        /*00f8*/ 	.word	0x00000fff


	//   ....[2]....
        /*00fc*/ 	.word	0x000011e0
        /*0100*/ 	.word	0x00000fff


	//----- nvinfo : EIATTR_VRC_CTA_INIT_COUNT
	.align		4
.L_511:
        /*0104*/ 	.byte	0x02, 0x4a
	.zero		1
	.zero		1


	//----- nvinfo : EIATTR_EXIT_INSTR_OFFSETS
	.align		4
        /*0108*/ 	.byte	0x04, 0x1c
        /*010a*/ 	.short	(.L_513 - .L_512)


	//   ....[0]....
.L_512:
        /*010c*/ 	.word	0x000012b0


	//----- nvinfo : EIATTR_CRS_STACK_SIZE
	.align		4
.L_513:
        /*0110*/ 	.byte	0x04, 0x1e
        /*0112*/ 	.short	(.L_515 - .L_514)
.L_514:
        /*0114*/ 	.word	0x00000000


	//----- nvinfo : EIATTR_CBANK_PARAM_SIZE
	.align		4
.L_515:
        /*0118*/ 	.byte	0x03, 0x19
        /*011a*/ 	.short	0x0058


	//----- nvinfo : EIATTR_PARAM_CBANK
	.align		4
        /*011c*/ 	.byte	0x04, 0x0a
        /*011e*/ 	.short	(.L_517 - .L_516)
	.align		4
.L_516:
        /*0120*/ 	.word	index@(.nv.constant0._Z49rwkv7_albatross_kernel_forward_w0_fp16_dither_seqI6__halfLi2EEviiiiPT_PKS1_S4_S4_S4_S4_S4_S2_PKi)
        /*0124*/ 	.short	0x0380
        /*0126*/ 	.short	0x0058


	//----- nvinfo : EIATTR_SW_WAR
	.align		4
.L_517:
        /*0128*/ 	.byte	0x04, 0x36
        /*012a*/ 	.short	(.L_519 - .L_518)
.L_518:
        /*012c*/ 	.word	0x00000008
.L_519:


//--------------------- .nv.callgraph             --------------------------
	.section	.nv.callgraph,"",@"SHT_CUDA_CALLGRAPH"
	.align	4
	.sectionentsize	8
	.align		4
        /*0000*/ 	.word	0x00000000
	.align		4
        /*0004*/ 	.word	0xffffffff
	.align		4
        /*0008*/ 	.word	0x00000000
	.align		4
        /*000c*/ 	.word	0xfffffffe
	.align		4
        /*0010*/ 	.word	0x00000000
	.align		4
        /*0014*/ 	.word	0xfffffffd
	.align		4
        /*0018*/ 	.word	0x00000000
	.align		4
        /*001c*/ 	.word	0xfffffffc


//--------------------- .text._Z49rwkv7_albatross_kernel_forward_w0_fp16_dither_oneI6__halfLi64EEviiiPT_PKS1_S4_S4_S4_S4_S4_S2_PKi --------------------------
	.section	.text._Z49rwkv7_albatross_kernel_forward_w0_fp16_dither_oneI6__halfLi64EEviiiPT_PKS1_S4_S4_S4_S4_S4_S2_PKi,"ax",@progbits
	.align	128
        .global         _Z49rwkv7_albatross_kernel_forward_w0_fp16_dither_oneI6__halfLi64EEviiiPT_PKS1_S4_S4_S4_S4_S4_S2_PKi
        .type           _Z49rwkv7_albatross_kernel_forward_w0_fp16_dither_oneI6__halfLi64EEviiiPT_PKS1_S4_S4_S4_S4_S4_S2_PKi,@function
        .size           _Z49rwkv7_albatross_kernel_forward_w0_fp16_dither_oneI6__halfLi64EEviiiPT_PKS1_S4_S4_S4_S4_S4_S2_PKi,(.L_x_209 - _Z49rwkv7_albatross_kernel_forward_w0_fp16_dither_oneI6__halfLi64EEviiiPT_PKS1_S4_S4_S4_S4_S4_S2_PKi)
        .other          _Z49rwkv7_albatross_kernel_forward_w0_fp16_dither_oneI6__halfLi64EEviiiPT_PKS1_S4_S4_S4_S4_S4_S2_PKi,@"STO_CUDA_ENTRY STV_DEFAULT"
_Z49rwkv7_albatross_kernel_forward_w0_fp16_dither_oneI6__halfLi64EEviiiPT_PKS1_S4_S4_S4_S4_S4_S2_PKi:
.text._Z49rwkv7_albatross_kernel_forward_w0_fp16_dither_oneI6__halfLi64EEviiiPT_PKS1_S4_S4_S4_S4_S4_S2_PKi:
[----:B------:R-:W-:Y:S08]  /*0000*/  LDC R1, c[0x0][0x37c] ;  /* 0x0000df00ff017b82 */ /* 0x000ff00000000800 */
[----:B------:R-:W0:Y:S01]  /*0010*/  LDC R5, c[0x0][0x388] ;  /* 0x0000e200ff057b82 */ /* 0x000e220000000800 */
[----:B------:R-:W1:Y:S01]  /*0020*/  S2R R17, SR_TID.X ;  /* 0x0000000000117919 */ /* 0x000e620000002100 */
[----:B------:R-:W2:Y:S06]  /*0030*/  LDCU.64 UR12, c[0x0][0x358] ;  /* 0x00006b00ff0c77ac */ /* 0x000eac0008000a00 */
[----:B------:R-:W3:Y:S08]  /*0040*/  S2UR UR4, SR_CTAID.X ;  /* 0x00000000000479c3 */ /* 0x000ef00000002500 */
[----:B------:R-:W4:Y:S01]  /*0050*/  LDC.64 R118, c[0x0][0x390] ;  /* 0x0000e400ff767b82 */ /* 0x000f220000000a00 */
[----:B0-----:R-:W0:Y:S01]  /*0060*/  I2F.U32.RP R0, R5 ;  /* 0x0000000500007306 */ /* 0x001e220000209000 */
[----:B------:R-:W-:-:S06]  /*0070*/  ISETP.NE.U32.AND P2, PT, R5, RZ, PT ;  /* 0x000000ff0500720c */ /* 0x000fcc0003f45070 */
[----:B------:R-:W5:Y:S01]  /*0080*/  LDC.64 R18, c[0x0][0x3a0] ;  /* 0x0000e800ff127b82 */ /* 0x000f620000000a00 */
[----:B0-----:R-:W0:Y:S02]  /*0090*/  MUFU.RCP R0, R0 ;  /* 0x0000000000007308 */ /* 0x001e240000001000 */
[----:B0-----:R-:W-:-:S06]  /*00a0*/  IADD3 R2, PT, PT, R0, 0xffffffe, RZ ;  /* 0x0ffffffe00027810 */ /* 0x001fcc0007ffe0ff */
[----:B------:R0:W2:Y:S02]  /*00b0*/  F2I.FTZ.U32.TRUNC.NTZ R3, R2 ;  /* 0x0000000200037305 */ /* 0x0000a4000021f000 */
[----:B0-----:R-:W-:Y:S01]  /*00c0*/  HFMA2 R2, -RZ, RZ, 0, 0 ;  /* 0x00000000ff027431 */ /* 0x001fe200000001ff */
[----:B--2---:R-:W-:-:S05]  /*00d0*/  IADD3 R4, PT, PT, RZ, -R3, RZ ;  /* 0x80000003ff047210 */ /* 0x004fca0007ffe0ff */
[----:B------:R-:W-:-:S04]  /*00e0*/  IMAD R7, R4, R5, RZ ;  /* 0x0000000504077224 */ /* 0x000fc800078e02ff */
[----:B------:R-:W-:Y:S02]  /*00f0*/  IMAD.HI.U32 R3, R3, R7, R2 ;  /* 0x0000000703037227 */ /* 0x000fe400078e0002 */
[----:B------:R-:W0:Y:S04]  /*0100*/  LDC R2, c[0x0][0x384] ;  /* 0x0000e100ff027b82 */ /* 0x000e280000000800 */
[----:B---3--:R-:W-:-:S05]  /*0110*/  IMAD.HI.U32 R83, R3, UR4, RZ ;  /* 0x0000000403537c27 */ /* 0x008fca000f8e00ff */
[----:B------:R-:W-:-:S05]  /*0120*/  IADD3 R4, PT, PT, -R83, RZ, RZ ;  /* 0x000000ff53047210 */ /* 0x000fca0007ffe1ff */
[----:B------:R-:W-:-:S05]  /*0130*/  IMAD R0, R5, R4, UR4 ;  /* 0x0000000405007e24 */ /* 0x000fca000f8e0204 */
[----:B------:R-:W-:-:S13]  /*0140*/  ISETP.GE.U32.AND P0, PT, R0, R5, PT ;  /* 0x000000050000720c */ /* 0x000fda0003f06070 */
[-C--:B------:R-:W-:Y:S02]  /*0150*/  @P0 IADD3 R0, PT, PT, R0, -R5.reuse, RZ ;  /* 0x8000000500000210 */ /* 0x080fe40007ffe0ff */
[----:B------:R-:W-:Y:S02]  /*0160*/  @P0 IADD3 R83, PT, PT, R83, 0x1, RZ ;  /* 0x0000000153530810 */ /* 0x000fe40007ffe0ff */
[----:B------:R-:W-:-:S13]  /*0170*/  ISETP.GE.U32.AND P1, PT, R0, R5, PT ;  /* 0x000000050000720c */ /* 0x000fda0003f26070 */
[----:B------:R-:W-:Y:S02]  /*0180*/  @P1 IADD3 R83, PT, PT, R83, 0x1, RZ ;  /* 0x0000000153531810 */ /* 0x000fe40007ffe0ff */
[----:B------:R-:W-:-:S04]  /*0190*/  @!P2 LOP3.LUT R83, RZ, R5, RZ, 0x33, !PT ;  /* 0x00000005ff53a212 */ /* 0x000fc800078e33ff */
[C---:B------:R-:W-:Y:S01]  /*01a0*/  IADD3 R0, PT, PT, -R83.reuse, RZ, RZ ;  /* 0x000000ff53007210 */ /* 0x040fe20007ffe1ff */
[----:B0-----:R-:W-:-:S04]  /*01b0*/  IMAD R3, R83, R2, RZ ;  /* 0x0000000253037224 */ /* 0x001fc800078e02ff */
[----:B------:R-:W-:Y:S01]  /*01c0*/  IMAD R0, R5, R0, UR4 ;  /* 0x0000000405007e24 */ /* 0x000fe2000f8e0200 */
[----:B-1----:R-:W-:-:S04]  /*01d0*/  IADD3 R5, PT, PT, R3, R17, RZ ;  /* 0x0000001103057210 */ /* 0x002fc80007ffe0ff */
[C---:B------:R-:W-:Y:S02]  /*01e0*/  LEA R3, R0.reuse, R3, 0x6 ;  /* 0x0000000300037211 */ /* 0x040fe400078e30ff */
[----:B------:R-:W-:Y:S02]  /*01f0*/  LEA R2, R0, R5, 0x6 ;  /* 0x0000000500027211 */ /* 0x000fe400078e30ff */
[----:B------:R-:W-:-:S03]  /*0200*/  SHF.L.U32 R3, R3, 0x6, RZ ;  /* 0x0000000603037819 */ /* 0x000fc600000006ff */
[----:B-----5:R-:W-:-:S04]  /*0210*/  IMAD.WIDE R18, R2, 0x2, R18 ;  /* 0x0000000202127825 */ /* 0x020fc800078e0212 */
[----:B----4-:R-:W-:Y:S02]  /*0220*/  IMAD.WIDE R118, R3, 0x2, R118 ;  /* 0x0000000203767825 */ /* 0x010fe400078e0276 */
[----:B------:R0:W2:Y:S02]  /*0230*/  LDG.E.U16.CONSTANT R18, desc[UR12][R18.64] ;  /* 0x0000000c12127981 */ /* 0x0000a4000c1e9500 */
[----:B------:R-:W-:-:S05]  /*0240*/  IMAD.WIDE.U32 R118, R17, 0x10, R118 ;  /* 0x0000001011767825 */ /* 0x000fca00078e0076 */
[----:B------:R-:W3:Y:S04]  /*0250*/  LDG.E.128 R20, desc[UR12][R118.64] ;  /* 0x0000000c76147981 */ /* 0x000ee8000c1e1d00 */
[----:B------:R-:W4:Y:S04]  /*0260*/  LDG.E.128 R24, desc[UR12][R118.64+0x400] ;  /* 0x0004000c76187981 */ /* 0x000f28000c1e1d00 */
[----:B------:R-:W5:Y:S04]  /*0270*/  LDG.E.128 R28, desc[UR12][R118.64+0x800] ;  /* 0x0008000c761c7981 */ /* 0x000f68000c1e1d00 */
[----:B------:R-:W5:Y:S04]  /*0280*/  LDG.E.128 R32, desc[UR12][R118.64+0xc00] ;  /* 0x000c000c76207981 */ /* 0x000f68000c1e1d00 */
[----:B------:R-:W5:Y:S04]  /*0290*/  LDG.E.128 R36, desc[UR12][R118.64+0x1000] ;  /* 0x0010000c76247981 */ /* 0x000f68000c1e1d00 */
[----:B------:R-:W5:Y:S04]  /*02a0*/  LDG.E.128 R40, desc[UR12][R118.64+0x1400] ;  /* 0x0014000c76287981 */ /* 0x000f68000c1e1d00 */
[----:B------:R-:W5:Y:S04]  /*02b0*/  LDG.E.128 R44, desc[UR12][R118.64+0x1800] ;  /* 0x0018000c762c7981 */ /* 0x000f68000c1e1d00 */
[----:B------:R-:W5:Y:S01]  /*02c0*/  LDG.E.128 R48, desc[UR12][R118.64+0x1c00] ;  /* 0x001c000c76307981 */ /* 0x000f62000c1e1d00 */
[----:B------:R-:W1:Y:S01]  /*02d0*/  S2UR UR5, SR_CgaCtaId ;  /* 0x00000000000579c3 */ /* 0x000e620000008800 */
[----:B------:R-:W-:Y:S01]  /*02e0*/  SHF.R.U32.HI R59, RZ, 0x3, R17 ;  /* 0x00000003ff3b7819 */ /* 0x000fe20000011611 */
[----:B------:R-:W-:Y:S01]  /*02f0*/  UMOV UR4, 0x400 ;  /* 0x0000040000047882 */ /* 0x000fe20000000000 */
[----:B------:R-:W-:Y:S01]  /*0300*/  SHF.L.U32 R0, R17, 0x2, RZ ;  /* 0x0000000211007819 */ /* 0x000fe200000006ff */
[----:B------:R-:W-:Y:S01]  /*0310*/  BSSY.RECONVERGENT B1, `(.L_x_0) ;  /* 0x00000c2000017945 */ /* 0x000fe20003800200 */
[----:B------:R-:W-:-:S02]  /*0320*/  IADD3 R6, PT, PT, R59, 0x18, RZ ;  /* 0x000000183b067810 */ /* 0x000fc40007ffe0ff */
[----:B------:R-:W-:Y:S02]  /*0330*/  LOP3.LUT R4, R0, 0x1c, RZ, 0xc0, !PT ;  /* 0x0000001c00047812 */ /* 0x000fe400078ec0ff */
[----:B------:R-:W-:Y:S02]  /*0340*/  IADD3 R5, PT, PT, R59, 0x8, RZ ;  /* 0x000000083b057810 */ /* 0x000fe40007ffe0ff */
[----:B------:R-:W-:Y:S02]  /*0350*/  LOP3.LUT R91, R6, 0x1f, RZ, 0xc0, !PT ;  /* 0x0000001f065b7812 */ /* 0x000fe400078ec0ff */
[C---:B------:R-:W-:Y:S02]  /*0360*/  LOP3.LUT R6, R4.reuse, 0x1, RZ, 0xfc, !PT ;  /* 0x0000000104067812 */ /* 0x040fe400078efcff */
[C---:B------:R-:W-:Y:S02]  /*0370*/  LOP3.LUT R8, R4.reuse, 0x2, RZ, 0xfc, !PT ;  /* 0x0000000204087812 */ /* 0x040fe400078efcff */
[----:B------:R-:W-:-:S02]  /*0380*/  LOP3.LUT R10, R4, 0x3, RZ, 0xfc, !PT ;  /* 0x00000003040a7812 */ /* 0x000fc400078efcff */
[----:B------:R-:W-:Y:S02]  /*0390*/  LOP3.LUT R5, R5, 0x1f, RZ, 0xc0, !PT ;  /* 0x0000001f05057812 */ /* 0x000fe400078ec0ff */
[--C-:B------:R-:W-:Y:S02]  /*03a0*/  LOP3.LUT R107, R4, 0x1f, R59.reuse, 0x78, !PT ;  /* 0x0000001f046b7812 */ /* 0x100fe400078e783b */
[--C-:B------:R-:W-:Y:S01]  /*03b0*/  LOP3.LUT R61, R6, 0x1f, R59.reuse, 0x78, !PT ;  /* 0x0000001f063d7812 */ /* 0x100fe200078e783b */
[----:B-1----:R-:W-:Y:S01]  /*03c0*/  ULEA UR4, UR5, UR4, 0x18 ;  /* 0x0000000405047291 */ /* 0x002fe2000f8ec0ff */
[----:B------:R-:W-:Y:S02]  /*03d0*/  LOP3.LUT R3, R59, 0x1f, RZ, 0xc0, !PT ;  /* 0x0000001f3b037812 */ /* 0x000fe400078ec0ff */
[----:B------:R-:W-:Y:S02]  /*03e0*/  LOP3.LUT R101, R8, 0x1f, R59, 0x78, !PT ;  /* 0x0000001f08657812 */ /* 0x000fe400078e783b */
[----:B------:R-:W-:-:S02]  /*03f0*/  LOP3.LUT R99, R5, 0x1c, R0, 0x78, !PT ;  /* 0x0000001c05637812 */ /* 0x000fc400078e7800 */
[----:B------:R-:W-:Y:S02]  /*0400*/  LEA R84, R59, UR4, 0x7 ;  /* 0x000000043b547c11 */ /* 0x000fe4000f8e38ff */
[----:B------:R-:W-:Y:S02]  /*0410*/  LOP3.LUT R59, R10, 0x1f, R59, 0x78, !PT ;  /* 0x0000001f0a3b7812 */ /* 0x000fe400078e783b */
[-C--:B------:R-:W-:Y:S02]  /*0420*/  LEA R107, R107, R84.reuse, 0x2 ;  /* 0x000000546b6b7211 */ /* 0x080fe400078e10ff */
[--C-:B------:R-:W-:Y:S02]  /*0430*/  LOP3.LUT R69, R5, 0x1, R4.reuse, 0x1e, !PT ;  /* 0x0000000105457812 */ /* 0x100fe400078e1e04 */
[----:B------:R-:W-:Y:S02]  /*0440*/  LEA R100, R61, R84, 0x2 ;  /* 0x000000543d647211 */ /* 0x000fe400078e10ff */
[----:B------:R-:W-:-:S02]  /*0450*/  LOP3.LUT R97, R5, 0x2, R4, 0x1e, !PT ;  /* 0x0000000205617812 */ /* 0x000fc400078e1e04 */
[-C--:B------:R-:W-:Y:S02]  /*0460*/  LEA R101, R101, R84.reuse, 0x2 ;  /* 0x0000005465657211 */ /* 0x080fe400078e10ff */
[----:B------:R-:W-:Y:S02]  /*0470*/  LOP3.LUT R67, R5, 0x3, R4, 0x1e, !PT ;  /* 0x0000000305437812 */ /* 0x000fe400078e1e04 */
[-C--:B------:R-:W-:Y:S02]  /*0480*/  LEA R98, R59, R84.reuse, 0x2 ;  /* 0x000000543b627211 */ /* 0x080fe400078e10ff */
[--C-:B------:R-:W-:Y:S02]  /*0490*/  LOP3.LUT R95, R4, 0x10, R3.reuse, 0x96, !PT ;  /* 0x00000010045f7812 */ /* 0x100fe400078e9603 */
[----:B------:R-:W-:Y:S02]  /*04a0*/  LEA R99, R99, R84, 0x2 ;  /* 0x0000005463637211 */ /* 0x000fe400078e10ff */
[----:B------:R-:W-:-:S02]  /*04b0*/  LOP3.LUT R53, R6, 0x10, R3, 0x96, !PT ;  /* 0x0000001006357812 */ /* 0x000fc400078e9603 */
[-C--:B------:R-:W-:Y:S02]  /*04c0*/  LEA R96, R69, R84.reuse, 0x2 ;  /* 0x0000005445607211 */ /* 0x080fe400078e10ff */
[--C-:B------:R-:W-:Y:S02]  /*04d0*/  LOP3.LUT R93, R8, 0x10, R3.reuse, 0x96, !PT ;  /* 0x00000010085d7812 */ /* 0x100fe400078e9603 */
[----:B------:R-:W-:Y:S02]  /*04e0*/  LEA R97, R97, R84, 0x2 ;  /* 0x0000005461617211 */ /* 0x000fe400078e10ff */
[----:B------:R-:W-:Y:S02]  /*04f0*/  LOP3.LUT R55, R10, 0x10, R3, 0x96, !PT ;  /* 0x000000100a377812 */ /* 0x000fe400078e9603 */
[C-C-:B------:R-:W-:Y:S02]  /*0500*/  LOP3.LUT R57, R91.reuse, 0x1, R4.reuse, 0x1e, !PT ;  /* 0x000000015b397812 */ /* 0x140fe400078e1e04 */
[----:B------:R-:W-:-:S02]  /*0510*/  LOP3.LUT R89, R91, 0x2, R4, 0x1e, !PT ;  /* 0x000000025b597812 */ /* 0x000fc400078e1e04 */
[----:B0-----:R-:W-:Y:S02]  /*0520*/  LOP3.LUT R19, R91, 0x3, R4, 0x1e, !PT ;  /* 0x000000035b137812 */ /* 0x001fe400078e1e04 */
[-C--:B------:R-:W-:Y:S02]  /*0530*/  LEA R94, R67, R84.reuse, 0x2 ;  /* 0x00000054435e7211 */ /* 0x080fe400078e10ff */
[----:B------:R-:W-:Y:S02]  /*0540*/  LOP3.LUT R91, R91, 0x1c, R0, 0x78, !PT ;  /* 0x0000001c5b5b7812 */ /* 0x000fe400078e7800 */
[-C--:B------:R-:W-:Y:S02]  /*0550*/  LEA R95, R95, R84.reuse, 0x2 ;  /* 0x000000545f5f7211 */ /* 0x080fe400078e10ff */
[-C--:B------:R-:W-:Y:S02]  /*0560*/  LEA R92, R53, R84.reuse, 0x2 ;  /* 0x00000054355c7211 */ /* 0x080fe400078e10ff */
[----:B------:R-:W-:-:S02]  /*0570*/  LEA R93, R93, R84, 0x2 ;  /* 0x000000545d5d7211 */ /* 0x000fc400078e10ff */
[-C--:B------:R-:W-:Y:S02]  /*0580*/  LEA R90, R55, R84.reuse, 0x2 ;  /* 0x00000054375a7211 */ /* 0x080fe400078e10ff */
[-C--:B------:R-:W-:Y:S02]  /*0590*/  LEA R91, R91, R84.reuse, 0x2 ;  /* 0x000000545b5b7211 */ /* 0x080fe400078e10ff */
[-C--:B------:R-:W-:Y:S02]  /*05a0*/  LEA R88, R57, R84.reuse, 0x2 ;  /* 0x0000005439587211 */ /* 0x080fe400078e10ff */
[-C--:B------:R-:W-:Y:S02]  /*05b0*/  LEA R89, R89, R84.reuse, 0x2 ;  /* 0x0000005459597211 */ /* 0x080fe400078e10ff */
[----:B------:R-:W-:Y:S02]  /*05c0*/  LEA R84, R19, R84, 0x2 ;  /* 0x0000005413547211 */ /* 0x000fe400078e10ff */
[----:B------:R-:W-:-:S02]  /*05d0*/  LOP3.LUT R7, R0, 0x7c, RZ, 0xc0, !PT ;  /* 0x0000007c00077812 */ /* 0x000fc400078ec0ff */
[----:B------:R-:W-:Y:S01]  /*05e0*/  LEA R16, R17, UR4, 0x7 ;  /* 0x0000000411107c11 */ /* 0x000fe2000f8e38ff */
[----:B------:R-:W-:Y:S01]  /*05f0*/  UMOV UR4, 0x3f60028b ;  /* 0x3f60028b00047882 */ /* 0x000fe20000000000 */
[C---:B------:R-:W-:Y:S02]  /*0600*/  LOP3.LUT R13, R7.reuse, 0x28, RZ, 0x3c, !PT ;  /* 0x00000028070d7812 */ /* 0x040fe400078e3cff */
[C---:B------:R-:W-:Y:S02]  /*0610*/  LOP3.LUT R3, R7.reuse, 0x8, RZ, 0x3c, !PT ;  /* 0x0000000807037812 */ /* 0x040fe400078e3cff */
[C---:B------:R-:W-:Y:S02]  /*0620*/  LOP3.LUT R5, R7.reuse, 0x10, RZ, 0x3c, !PT ;  /* 0x0000001007057812 */ /* 0x040fe400078e3cff */
[C---:B------:R-:W-:Y:S02]  /*0630*/  LOP3.LUT R9, R7.reuse, 0x18, RZ, 0x3c, !PT ;  /* 0x0000001807097812 */ /* 0x040fe400078e3cff */
[----:B------:R-:W-:-:S02]  /*0640*/  LOP3.LUT R11, R7, 0x20, RZ, 0x3c, !PT ;  /* 0x00000020070b7812 */ /* 0x000fc400078e3cff */
[C---:B------:R-:W-:Y:S02]  /*0650*/  LOP3.LUT R15, R7.reuse, 0x30, RZ, 0x3c, !PT ;  /* 0x00000030070f7812 */ /* 0x040fe400078e3cff */
[C---:B------:R-:W-:Y:S02]  /*0660*/  LOP3.LUT R63, R7.reuse, 0x38, RZ, 0x3c, !PT ;  /* 0x00000038073f7812 */ /* 0x040fe400078e3cff */
[C---:B------:R-:W-:Y:S02]  /*0670*/  LOP3.LUT R14, R7.reuse, 0x6c, RZ, 0x3c, !PT ;  /* 0x0000006c070e7812 */ /* 0x040fe400078e3cff */
[----:B------:R-:W-:Y:S02]  /*0680*/  LOP3.LUT R0, R0, 0x7c, RZ, 0xc, !PT ;  /* 0x0000007c00007812 */ /* 0x000fe400078e0cff */
[C---:B------:R-:W-:Y:S02]  /*0690*/  LOP3.LUT R81, R7.reuse, 0x4, RZ, 0x3c, !PT ;  /* 0x0000000407517812 */ /* 0x040fe400078e3cff */
[----:B------:R-:W-:-:S02]  /*06a0*/  LOP3.LUT R79, R7, 0xc, RZ, 0x3c, !PT ;  /* 0x0000000c074f7812 */ /* 0x000fc400078e3cff */
[C---:B------:R-:W-:Y:S02]  /*06b0*/  LOP3.LUT R77, R7.reuse, 0x14, RZ, 0x3c, !PT ;  /* 0x00000014074d7812 */ /* 0x040fe400078e3cff */
        /* <DEDUP_REMOVED lines=18> */
[----:B------:R-:W-:Y:S02]  /*07e0*/  LOP3.LUT R56, R7, 0x78, RZ, 0x3c, !PT ;  /* 0x0000007807387812 */ /* 0x000fe400078e3cff */
[C---:B------:R-:W-:Y:S02]  /*07f0*/  IADD3 R72, PT, PT, R16.reuse, R13, RZ ;  /* 0x0000000d10487210 */ /* 0x040fe40007ffe0ff */
[C---:B------:R-:W-:Y:S02]  /*0800*/  IADD3 R82, PT, PT, R16.reuse, R7, RZ ;  /* 0x0000000710527210 */ /* 0x040fe40007ffe0ff */
[C---:B------:R-:W-:Y:S02]  /*0810*/  IADD3 R80, PT, PT, R16.reuse, R3, RZ ;  /* 0x0000000310507210 */ /* 0x040fe40007ffe0ff */
[----:B------:R-:W-:-:S02]  /*0820*/  IADD3 R78, PT, PT, R16, R5, RZ ;  /* 0x00000005104e7210 */ /* 0x000fc40007ffe0ff */
[C---:B------:R-:W-:Y:S02]  /*0830*/  IADD3 R76, PT, PT, R16.reuse, R9, RZ ;  /* 0x00000009104c7210 */ /* 0x040fe40007ffe0ff */
[C---:B------:R-:W-:Y:S02]  /*0840*/  IADD3 R74, PT, PT, R16.reuse, R11, RZ ;  /* 0x0000000b104a7210 */ /* 0x040fe40007ffe0ff */
        /* <DEDUP_REMOVED lines=25> */
[----:B------:R-:W-:Y:S01]  /*09e0*/  IADD3 R16, PT, PT, R16, R56, RZ ;  /* 0x0000003810107210 */ /* 0x000fe20007ffe0ff */
[----:B--2---:R-:W-:-:S05]  /*09f0*/  HADD2.F32 R18, -RZ, R18.H0_H0 ;  /* 0x20000012ff127230 */ /* 0x004fca0000004100 */
[----:B------:R-:W-:Y:S01]  /*0a00*/  FMUL R18, R18, -1.4426950216293334961 ;  /* 0xbfb8aa3b12127820 */ /* 0x000fe20000400000 */
[----:B---3--:R-:W-:Y:S04]  /*0a10*/  STS [R107], R20 ;  /* 0x000000146b007388 */ /* 0x008fe80000000800 */
[C---:B------:R-:W-:Y:S01]  /*0a20*/  FSETP.GEU.AND P0, PT, R18.reuse, -126, PT ;  /* 0xc2fc00001200780b */ /* 0x040fe20003f0e000 */
[----:B------:R-:W-:Y:S04]  /*0a30*/  STS [R100], R21 ;  /* 0x0000001564007388 */ /* 0x000fe80000000800 */
[----:B------:R0:W-:Y:S04]  /*0a40*/  STS [R101], R22 ;  /* 0x0000001665007388 */ /* 0x0001e80000000800 */
[----:B------:R1:W-:Y:S04]  /*0a50*/  STS [R98], R23 ;  /* 0x0000001762007388 */ /* 0x0003e80000000800 */
[----:B------:R-:W-:Y:S01]  /*0a60*/  @!P0 FMUL R18, R18, 0.5 ;  /* 0x3f00000012128820 */ /* 0x000fe20000400000 */
[----:B----4-:R2:W-:Y:S01]  /*0a70*/  STS [R99+0x400], R24 ;  /* 0x0004001863007388 */ /* 0x0105e20000000800 */
[----:B0-----:R-:W-:-:S03]  /*0a80*/  MOV R22, UR4 ;  /* 0x0000000400167c02 */ /* 0x001fc60008000f00 */
[----:B------:R2:W-:Y:S01]  /*0a90*/  STS [R96+0x400], R25 ;  /* 0x0004001960007388 */ /* 0x0005e20000000800 */
[----:B------:R-:W0:Y:S03]  /*0aa0*/  MUFU.EX2 R18, R18 ;  /* 0x0000001200127308 */ /* 0x000e260000000800 */
[----:B------:R2:W-:Y:S04]  /*0ab0*/  STS [R97+0x400], R26 ;  /* 0x0004001a61007388 */ /* 0x0005e80000000800 */
[----:B------:R2:W-:Y:S04]  /*0ac0*/  STS [R94+0x400], R27 ;  /* 0x0004001b5e007388 */ /* 0x0005e80000000800 */
[----:B-----5:R2:W-:Y:S04]  /*0ad0*/  STS [R95+0x800], R28 ;  /* 0x0008001c5f007388 */ /* 0x0205e80000000800 */
[----:B------:R2:W-:Y:S01]  /*0ae0*/  STS [R92+0x800], R29 ;  /* 0x0008001d5c007388 */ /* 0x0005e20000000800 */
[----:B0-----:R-:W-:-:S03]  /*0af0*/  @!P0 FMUL R18, R18, R18 ;  /* 0x0000001212128220 */ /* 0x001fc60000400000 */
[----:B------:R2:W-:Y:S01]  /*0b00*/  STS [R93+0x800], R30 ;  /* 0x0008001e5d007388 */ /* 0x0005e20000000800 */
[----:B------:R-:W-:-:S03]  /*0b10*/  FADD R21, R18, 1 ;  /* 0x3f80000012157421 */ /* 0x000fc60000000000 */
[----:B------:R2:W-:Y:S01]  /*0b20*/  STS [R90+0x800], R31 ;  /* 0x0008001f5a007388 */ /* 0x0005e20000000800 */
[----:B------:R-:W1:Y:S03]  /*0b30*/  MUFU.RCP R18, R21 ;  /* 0x0000001500127308 */ /* 0x000e660000001000 */
[----:B------:R2:W-:Y:S04]  /*0b40*/  STS [R91+0xc00], R32 ;  /* 0x000c00205b007388 */ /* 0x0005e80000000800 */
[----:B------:R2:W-:Y:S01]  /*0b50*/  STS [R88+0xc00], R33 ;  /* 0x000c002158007388 */ /* 0x0005e20000000800 */
[----:B------:R-:W0:Y:S03]  /*0b60*/  FCHK P0, -R22, R21 ;  /* 0x0000001516007302 */ /* 0x000e260000000100 */
[----:B------:R2:W-:Y:S04]  /*0b70*/  STS [R89+0xc00], R34 ;  /* 0x000c002259007388 */ /* 0x0005e80000000800 */
[----:B------:R2:W-:Y:S01]  /*0b80*/  STS [R84+0xc00], R35 ;  /* 0x000c002354007388 */ /* 0x0005e20000000800 */
[----:B-1----:R-:W-:-:S03]  /*0b90*/  FFMA R23, -R21, R18, 1 ;  /* 0x3f80000015177423 */ /* 0x002fc60000000112 */
[----:B------:R2:W-:Y:S01]  /*0ba0*/  STS [R107+0x1000], R36 ;  /* 0x001000246b007388 */ /* 0x0005e20000000800 */
[----:B------:R-:W-:-:S03]  /*0bb0*/  FFMA R18, R18, R23, R18 ;  /* 0x0000001712127223 */ /* 0x000fc60000000012 */
[----:B------:R2:W-:Y:S01]  /*0bc0*/  STS [R100+0x1000], R37 ;  /* 0x0010002564007388 */ /* 0x0005e20000000800 */
[----:B------:R-:W-:-:S03]  /*0bd0*/  FFMA R20, R18, -0.8750388026237487793, RZ ;  /* 0xbf60028b12147823 */ /* 0x000fc600000000ff */
[----:B------:R2:W-:Y:S01]  /*0be0*/  STS [R101+0x1000], R38 ;  /* 0x0010002665007388 */ /* 0x0005e20000000800 */
[----:B------:R-:W-:-:S03]  /*0bf0*/  FFMA R23, -R21, R20, -0.8750388026237487793 ;  /* 0xbf60028b15177423 */ /* 0x000fc60000000114 */
[----:B------:R2:W-:Y:S01]  /*0c00*/  STS [R98+0x1000], R39 ;  /* 0x0010002762007388 */ /* 0x0005e20000000800 */
[----:B------:R-:W-:-:S03]  /*0c10*/  FFMA R18, R18, R23, R20 ;  /* 0x0000001712127223 */ /* 0x000fc60000000014 */
[----:B------:R2:W-:Y:S04]  /*0c20*/  STS [R99+0x1400], R40 ;  /* 0x0014002863007388 */ /* 0x0005e80000000800 */
        /* <DEDUP_REMOVED lines=10> */
[----:B------:R2:W-:Y:S01]  /*0cd0*/  STS [R84+0x1c00], R51 ;  /* 0x001c003354007388 */ /* 0x0005e20000000800 */
[----:B------:R-:W-:Y:S06]  /*0ce0*/  BAR.SYNC.DEFER_BLOCKING 0x0 ;  /* 0x0000000000007b1d */ /* 0x000fec0000010000 */
[----:B------:R2:W1:Y:S04]  /*0cf0*/  LDS R19, [R82] ;  /* 0x0000000052137984 */ /* 0x0004680000000800 */
[----:B------:R2:W3:Y:S04]  /*0d00*/  LDS R68, [R81] ;  /* 0x0000000051447984 */ /* 0x0004e80000000800 */
[----:B------:R2:W4:Y:S04]  /*0d10*/  LDS R67, [R80] ;  /* 0x0000000050437984 */ /* 0x0005280000000800 */
[----:B------:R2:W0:Y:S04]  /*0d20*/  LDS R66, [R79] ;  /* 0x000000004f427984 */ /* 0x0004280000000800 */
        /* <DEDUP_REMOVED lines=18> */
[----:B------:R2:W1:Y:S04]  /*0e50*/  LDS R57, [R8] ;  /* 0x0000000008397984 */ /* 0x0004680000000800 */
        /* <DEDUP_REMOVED lines=8> */
[----:B------:R2:W1:Y:S01]  /*0ee0*/  LDS R108, [R0] ;  /* 0x00000000006c7984 */ /* 0x0004620000000800 */
[----:B0--34-:R-:W-:Y:S05]  /*0ef0*/  @!P0 BRA `(.L_x_1) ;  /* 0x00000000000c8947 */ /* 0x019fea0003800000 */
[----:B------:R-:W-:-:S07]  /*0f00*/  MOV R20, 0xf20 ;  /* 0x00000f2000147802 */ /* 0x000fce0000000f00 */
[----:B-12---:R-:W-:Y:S05]  /*0f10*/  CALL.REL.NOINC `($__internal_0_$__cuda_sm3x_div_rn_noftz_f32_slowpath) ;  /* 0x0000001400b87944 */ /* 0x006fea0003c00000 */
[----:B------:R-:W-:-:S07]  /*0f20*/  MOV R18, R24 ;  /* 0x0000001800127202 */ /* 0x000fce0000000f00 */
.L_x_1:
[----:B------:R-:W-:Y:S05]  /*0f30*/  BSYNC.RECONVERGENT B1 ;  /* 0x0000000000017941 */ /* 0x000fea0003800200 */
.L_x_0:
[----:B--2---:R-:W0:Y:S08]  /*0f40*/  LDC.64 R28, c[0x0][0x3d0] ;  /* 0x0000f400ff1c7b82 */ /* 0x004e300000000a00 */
[----:B------:R-:W2:Y:S08]  /*0f50*/  LDC.64 R26, c[0x0][0x3a8] ;  /* 0x0000ea00ff1a7b82 */ /* 0x000eb00000000a00 */
[----:B------:R-:W3:Y:S01]  /*0f60*/  LDC.64 R24, c[0x0][0x3b8] ;  /* 0x0000ee00ff187b82 */ /* 0x000ee20000000a00 */
[----:B0-----:R-:W-:-:S07]  /*0f70*/  IMAD.WIDE.U32 R28, R83, 0x4, R28 ;  /* 0x00000004531c7825 */ /* 0x001fce00078e001c */
[----:B------:R-:W0:Y:S01]  /*0f80*/  LDC.64 R22, c[0x0][0x3c0] ;  /* 0x0000f000ff167b82 */ /* 0x000e220000000a00 */
[----:B------:R4:W5:Y:S07]  /*0f90*/  LDG.E.CONSTANT R28, desc[UR12][R28.64] ;  /* 0x0000000c1c1c7981 */ /* 0x00096e000c1e9900 */
[----:B------:R-:W1:Y:S01]  /*0fa0*/  LDC.64 R20, c[0x0][0x398] ;  /* 0x0000e600ff147b82 */ /* 0x000e620000000a00 */
[----:B--2---:R-:W-:-:S05]  /*0fb0*/  IMAD.WIDE R26, R2, 0x2, R26 ;  /* 0x00000002021a7825 */ /* 0x004fca00078e021a */
[----:B------:R-:W2:Y:S01]  /*0fc0*/  LDG.E.U16.CONSTANT R33, desc[UR12][R26.64] ;  /* 0x0000000c1a217981 */ /* 0x000ea2000c1e9500 */
[C---:B---3--:R-:W-:Y:S01]  /*0fd0*/  IMAD.WIDE R24, R2.reuse, 0x2, R24 ;  /* 0x0000000202187825 */ /* 0x048fe200078e0218 */
[----:B------:R-:W3:Y:S04]  /*0fe0*/  LDC.64 R30, c[0x0][0x3b0] ;  /* 0x0000ec00ff1e7b82 */ /* 0x000ee80000000a00 */
[----:B------:R-:W2:Y:S01]  /*0ff0*/  LDG.E.U16.CONSTANT R37, desc[UR12][R24.64] ;  /* 0x0000000c18257981 */ /* 0x000ea2000c1e9500 */
[----:B0-----:R-:W-:-:S05]  /*1000*/  IMAD.WIDE R22, R2, 0x2, R22 ;  /* 0x0000000202167825 */ /* 0x001fca00078e0216 */
[----:B------:R-:W2:Y:S01]  /*1010*/  LDG.E.U16.CONSTANT R39, desc[UR12][R22.64] ;  /* 0x0000000c16277981 */ /* 0x000ea2000c1e9500 */
[----:B-1----:R-:W-:-:S05]  /*1020*/  IMAD.WIDE R20, R2, 0x2, R20 ;  /* 0x0000000202147825 */ /* 0x002fca00078e0214 */
[----:B------:R0:W2:Y:S01]  /*1030*/  LDG.E.U16.CONSTANT R40, desc[UR12][R20.64] ;  /* 0x0000000c14287981 */ /* 0x0000a2000c1e9500 */
[----:B----4-:R-:W-:-:S04]  /*1040*/  MOV R29, R18 ;  /* 0x00000012001d7202 */ /* 0x010fc80000000f00 */
[----:B------:R-:W-:Y:S01]  /*1050*/  FSETP.GEU.AND P0, PT, R29, -126, PT ;  /* 0xc2fc00001d00780b */ /* 0x000fe20003f0e000 */
[----:B------:R-:W1:-:S12]  /*1060*/  S2UR UR10, SR_CgaCtaId ;  /* 0x00000000000a79c3 */ /* 0x000e580000008800 */
[----:B------:R-:W-:-:S04]  /*1070*/  @!P0 FMUL R29, R29, 0.5 ;  /* 0x3f0000001d1d8820 */ /* 0x000fc80000400000 */
[----:B------:R-:W4:Y:S01]  /*1080*/  MUFU.EX2 R18, R29 ;  /* 0x0000001d00127308 */ /* 0x000f220000000800 */
[----:B------:R-:W-:Y:S02]  /*1090*/  UMOV UR9, 0x400 ;  /* 0x0000040000097882 */ /* 0x000fe40000000000 */
[----:B------:R-:W-:Y:S02]  /*10a0*/  UIADD3 UR4, UPT, UPT, UR9, 0x2100, URZ ;  /* 0x0000210009047890 */ /* 0x000fe4000fffe0ff */
[----:B------:R-:W-:Y:S02]  /*10b0*/  UIADD3 UR5, UPT, UPT, UR9, 0x2080, URZ ;  /* 0x0000208009057890 */ /* 0x000fe4000fffe0ff */
[----:B------:R-:W-:Y:S01]  /*10c0*/  UIADD3 UR6, UPT, UPT, UR9, 0x2180, URZ ;  /* 0x0000218009067890 */ /* 0x000fe2000fffe0ff */
[----:B----4-:R-:W-:-:S04]  /*10d0*/  @!P0 FMUL R18, R18, R18 ;  /* 0x0000001212128220 */ /* 0x010fc80000400000 */
[----:B------:R-:W-:Y:S01]  /*10e0*/  FADD R18, R18, -1 ;  /* 0xbf80000012127421 */ /* 0x000fe20000000000 */
[----:B------:R-:W-:Y:S02]  /*10f0*/  UIADD3 UR7, UPT, UPT, UR9, 0x2200, URZ ;  /* 0x0000220009077890 */ /* 0x000fe4000fffe0ff */
[----:B------:R-:W-:Y:S02]  /*1100*/  UIADD3 UR8, UPT, UPT, UR9, 0x2000, URZ ;  /* 0x0000200009087890 */ /* 0x000fe4000fffe0ff */
[----:B-1----:R-:W-:Y:S02]  /*1110*/  ULEA UR4, UR10, UR4, 0x18 ;  /* 0x000000040a047291 */ /* 0x002fe4000f8ec0ff */
[----:B------:R-:W-:Y:S02]  /*1120*/  ULEA UR5, UR10, UR5, 0x18 ;  /* 0x000000050a057291 */ /* 0x000fe4000f8ec0ff */
[----:B------:R-:W-:Y:S02]  /*1130*/  ULEA UR6, UR10, UR6, 0x18 ;  /* 0x000000060a067291 */ /* 0x000fe4000f8ec0ff */
[----:B------:R-:W-:-:S02]  /*1140*/  ULEA UR7, UR10, UR7, 0x18 ;  /* 0x000000070a077291 */ /* 0x000fc4000f8ec0ff */
[----:B------:R-:W-:Y:S01]  /*1150*/  ULEA UR8, UR10, UR8, 0x18 ;  /* 0x000000080a087291 */ /* 0x000fe2000f8ec0ff */
[C---:B------:R-:W-:Y:S02]  /*1160*/  LEA R32, R17.reuse, UR4, 0x1 ;  /* 0x0000000411207c11 */ /* 0x040fe4000f8e08ff */
[C---:B------:R-:W-:Y:S02]  /*1170*/  LEA R36, R17.reuse, UR6, 0x1 ;  /* 0x0000000611247c11 */ /* 0x040fe4000f8e08ff */
[----:B------:R-:W-:Y:S01]  /*1180*/  LEA R38, R17, UR7, 0x1 ;  /* 0x0000000711267c11 */ /* 0x000fe2000f8e08ff */
[----:B---3--:R-:W-:Y:S01]  /*1190*/  IMAD.WIDE R30, R2, 0x2, R30 ;  /* 0x00000002021e7825 */ /* 0x008fe200078e021e */
[----:B------:R-:W-:-:S04]  /*11a0*/  ULEA UR9, UR10, UR9, 0x18 ;  /* 0x000000090a097291 */ /* 0x000fc8000f8ec0ff */
[----:B------:R1:W3:Y:S01]  /*11b0*/  LDG.E.U16.CONSTANT R106, desc[UR12][R30.64] ;  /* 0x0000000c1e6a7981 */ /* 0x0002e2000c1e9500 */
[----:B-----5:R-:W-:-:S05]  /*11c0*/  IMAD R28, R28, -0x61c88647, RZ ;  /* 0x9e3779b91c1c7824 */ /* 0x020fca00078e02ff */
[----:B0-----:R-:W-:-:S05]  /*11d0*/  I2FP.F32.S32 R21, R28 ;  /* 0x0000001c00157245 */ /* 0x001fca0000201400 */
[----:B------:R-:W-:-:S05]  /*11e0*/  FFMA R18, R21, 4.5474735088646411896e-13, R18 ;  /* 0x2b00000015127823 */ /* 0x000fca0000000012 */
[----:B------:R-:W-:-:S04]  /*11f0*/  F2FP.F16.F32.PACK_AB R18, RZ, R18 ;  /* 0x00000012ff12723e */ /* 0x000fc800000000ff */
[----:B------:R-:W-:Y:S02]  /*1200*/  PRMT R35, R18, 0x7610, R35 ;  /* 0x0000761012237816 */ /* 0x000fe40000000023 */
[C---:B------:R-:W-:Y:S02]  /*1210*/  LEA R18, R17.reuse, UR5, 0x1 ;  /* 0x0000000511127c11 */ /* 0x040fe4000f8e08ff */
[----:B------:R-:W-:Y:S01]  /*1220*/  LEA R17, R17, UR8, 0x1 ;  /* 0x0000000811117c11 */ /* 0x000fe2000f8e08ff */
[----:B------:R-:W-:Y:S04]  /*1230*/  STS.U16 [R32], R35 ;  /* 0x0000002320007388 */ /* 0x000fe80000000400 */
[----:B--2---:R-:W-:Y:S04]  /*1240*/  STS.U16 [R18], R33 ;  /* 0x0000002112007388 */ /* 0x004fe80000000400 */
[----:B------:R-:W-:Y:S04]  /*1250*/  STS.U16 [R36], R37 ;  /* 0x0000002524007388 */ /* 0x000fe80000000400 */
[----:B------:R-:W-:Y:S04]  /*1260*/  STS.U16 [R38], R39 ;  /* 0x0000002726007388 */ /* 0x000fe80000000400 */
[----:B------:R-:W-:Y:S01]  /*1270*/  STS.U16 [R17], R40 ;  /* 0x0000002811007388 */ /* 0x000fe20000000400 */
[----:B------:R-:W-:Y:S06]  /*1280*/  BAR.SYNC.DEFER_BLOCKING 0x0 ;  /* 0x0000000000007b1d */ /* 0x000fec0000010000 */
[----:B------:R-:W0:Y:S04]  /*1290*/  LDS.128 R24, [UR9+0x2180] ;  /* 0x00218009ff187984 */ /* 0x000e280008000c00 */
[----:B------:R-:W2:Y:S04]  /*12a0*/  LDS.128 R20, [UR9+0x2190] ;  /* 0x00219009ff147984 */ /* 0x000ea80008000c00 */
[----:B-1----:R-:W1:Y:S04]  /*12b0*/  LDS.128 R28, [UR9+0x21a0] ;  /* 0x0021a009ff1c7984 */ /* 0x002e680008000c00 */
[----:B------:R-:W-:Y:S04]  /*12c0*/  LDS.128 R36, [UR9+0x2080] ;  /* 0x00208009ff247984 */ /* 0x000fe80008000c00 */
[----:B------:R-:W-:Y:S01]  /*12d0*/  LDS.128 R44, [UR9+0x2120] ;  /* 0x00212009ff2c7984 */ /* 0x000fe20008000c00 */
[----:B0-----:R-:W-:-:S04]  /*12e0*/  HFMA2 R34, R24, R19, RZ ;  /* 0x0000001318227231 */ /* 0x001fc800000000ff */
[----:B------:R-:W-:-:S04]  /*12f0*/  HFMA2 R34, R25, R68, R34 ;  /* 0x0000004419227231 */ /* 0x000fc80000000022 */
[----:B------:R-:W-:Y:S02]  /*1300*/  HFMA2 R26, R26, R67, R34 ;  /* 0x000000431a1a7231 */ /* 0x000fe40000000022 */
[----:B------:R-:W0:Y:S02]  /*1310*/  LDS.128 R32, [UR9+0x21b0] ;  /* 0x0021b009ff207984 */ /* 0x000e240008000c00 */
[----:B------:R-:W-:-:S04]  /*1320*/  HFMA2 R26, R27, R66, R26 ;  /* 0x000000421b1a7231 */ /* 0x000fc8000000001a */
[----:B--2---:R-:W-:-:S04]  /*1330*/  HFMA2 R26, R20, R61, R26 ;  /* 0x0000003d141a7231 */ /* 0x004fc8000000001a */
[----:B------:R-:W-:-:S04]  /*1340*/  HFMA2 R26, R21, R60, R26 ;  /* 0x0000003c151a7231 */ /* 0x000fc8000000001a */
[----:B------:R-:W-:Y:S02]  /*1350*/  HFMA2 R22, R22, R55, R26 ;  /* 0x0000003716167231 */ /* 0x000fe4000000001a */
[----:B------:R-:W2:Y:S02]  /*1360*/  LDS.128 R24, [UR9+0x21c0] ;  /* 0x0021c009ff187984 */ /* 0x000ea40008000c00 */
[----:B------:R-:W-:-:S04]  /*1370*/  HFMA2 R22, R23, R54, R22 ;  /* 0x0000003617167231 */ /* 0x000fc80000000016 */
[----:B-1----:R-:W-:-:S04]  /*1380*/  HFMA2 R22, R28, R53, R22 ;  /* 0x000000351c167231 */ /* 0x002fc80000000016 */
[----:B------:R-:W-:-:S04]  /*1390*/  HFMA2 R22, R29, R52, R22 ;  /* 0x000000341d167231 */ /* 0x000fc80000000016 */
[----:B------:R-:W-:Y:S02]  /*13a0*/  HFMA2 R30, R30, R69, R22 ;  /* 0x000000451e1e7231 */ /* 0x000fe40000000016 */
[----:B------:R-:W1:Y:S02]  /*13b0*/  LDS.128 R20, [UR9+0x21d0] ;  /* 0x0021d009ff147984 */ /* 0x000e640008000c00 */
[----:B------:R-:W-:-:S04]  /*13c0*/  HFMA2 R30, R31, R120, R30 ;  /* 0x000000781f1e7231 */ /* 0x000fc8000000001e */
[----:B0-----:R-:W-:Y:S02]  /*13d0*/  HFMA2 R43, R32, R85, R30 ;  /* 0x00000055202b7231 */ /* 0x001fe4000000001e */
[----:B------:R-:W0:Y:S02]  /*13e0*/  LDS.128 R28, [UR9+0x21e0] ;  /* 0x0021e009ff1c7984 */ /* 0x000e240008000c00 */
[----:B------:R-:W-:Y:S02]  /*13f0*/  HFMA2 R17, R33, R86, R43 ;  /* 0x0000005621117231 */ /* 0x000fe4000000002b */
[----:B------:R-:W4:Y:S02]  /*1400*/  LDS.128 R40, [UR9+0x21f0] ;  /* 0x0021f009ff287984 */ /* 0x000f240008000c00 */
[----:B------:R-:W-:-:S04]  /*1410*/  HFMA2 R51, R34, R87, R17 ;  /* 0x0000005722337231 */ /* 0x000fc80000000011 */
[----:B------:R-:W-:Y:S02]  /*1420*/  HFMA2 R51, R35, R102, R51 ;  /* 0x0000006623337231 */ /* 0x000fe40000000033 */
[----:B------:R-:W-:Y:S02]  /*1430*/  LDS.128 R32, [UR9+0x2090] ;  /* 0x00209009ff207984 */ /* 0x000fe40008000c00 */
[----:B--2---:R-:W-:-:S04]  /*1440*/  HFMA2 R51, R24, R103, R51 ;  /* 0x0000006718337231 */ /* 0x004fc80000000033 */
[----:B------:R-:W-:-:S04]  /*1450*/  HFMA2 R51, R25, R104, R51 ;  /* 0x0000006819337231 */ /* 0x000fc80000000033 */
[----:B------:R-:W-:-:S04]  /*1460*/  HFMA2 R51, R26, R105, R51 ;  /* 0x000000691a337231 */ /* 0x000fc80000000033 */
[----:B------:R-:W-:Y:S02]  /*1470*/  HFMA2 R51, R27, R116, R51 ;  /* 0x000000741b337231 */ /* 0x000fe40000000033 */
[----:B------:R-:W2:Y:S02]  /*1480*/  LDS.128 R24, [UR9+0x2100] ;  /* 0x00210009ff187984 */ /* 0x000ea40008000c00 */
[----:B-1----:R-:W-:-:S04]  /*1490*/  HFMA2 R51, R20, R59, R51 ;  /* 0x0000003b14337231 */ /* 0x002fc80000000033 */
[----:B------:R-:W-:-:S04]  /*14a0*/  HFMA2 R51, R21, R58, R51 ;  /* 0x0000003a15337231 */ /* 0x000fc80000000033 */
[----:B------:R-:W-:-:S04]  /*14b0*/  HFMA2 R51, R22, R57, R51 ;  /* 0x0000003916337231 */ /* 0x000fc80000000033 */
[----:B------:R-:W-:Y:S02]  /*14c0*/  HFMA2 R51, R23, R56, R51 ;  /* 0x0000003817337231 */ /* 0x000fe40000000033 */
[----:B------:R-:W1:Y:S02]  /*14d0*/  LDS.128 R20, [UR9+0x2200] ;  /* 0x00220009ff147984 */ /* 0x000e640008000c00 */
[----:B0-----:R-:W-:-:S04]  /*14e0*/  HFMA2 R51, R28, R115, R51 ;  /* 0x000000731c337231 */ /* 0x001fc80000000033 */
[----:B------:R-:W-:-:S04]  /*14f0*/  HFMA2 R51, R29, R114, R51 ;  /* 0x000000721d337231 */ /* 0x000fc80000000033 */
[----:B------:R-:W-:-:S04]  /*1500*/  HFMA2 R51, R30, R113, R51 ;  /* 0x000000711e337231 */ /* 0x000fc80000000033 */
[----:B------:R-:W-:Y:S02]  /*1510*/  HFMA2 R51, R31, R112, R51 ;  /* 0x000000701f337231 */ /* 0x000fe40000000033 */
[----:B------:R-:W0:Y:S02]  /*1520*/  LDS.128 R28, [UR9+0x2110] ;  /* 0x00211009ff1c7984 */ /* 0x000e240008000c00 */
[----:B----4-:R-:W-:-:S04]  /*1530*/  HFMA2 R51, R40, R111, R51 ;  /* 0x0000006f28337231 */ /* 0x010fc80000000033 */
[----:B------:R-:W-:-:S04]  /*1540*/  HFMA2 R51, R41, R110, R51 ;  /* 0x0000006e29337231 */ /* 0x000fc80000000033 */
[----:B------:R-:W-:Y:S02]  /*1550*/  HFMA2 R42, R42, R109, R51 ;  /* 0x0000006d2a2a7231 */ /* 0x000fe40000000033 */
[----:B------:R-:W4:Y:S01]  /*1560*/  LDS.128 R48, [UR9+0x2210] ;  /* 0x00221009ff307984 */ /* 0x000f220008000c00 */
[----:B---3--:R-:W-:Y:S02]  /*1570*/  HMUL2 R36, R36, R106.H0_H0 ;  /* 0x2000006a24247232 */ /* 0x008fe40000000000 */
[----:B------:R-:W-:Y:S02]  /*1580*/  HFMA2 R17, R43, R108, R42 ;  /* 0x0000006c2b117231 */ /* 0x000fe4000000002a */
[----:B------:R-:W3:Y:S01]  /*1590*/  LDS.128 R40, [UR9+0x20a0] ;  /* 0x0020a009ff287984 */ /* 0x000ee20008000c00 */
[----:B--2---:R-:W-:Y:S02]  /*15a0*/  HFMA2 R36, R19, R24, R36 ;  /* 0x0000001813247231 */ /* 0x004fe40000000024 */
[----:B------:R-:W-:-:S02]  /*15b0*/  HMUL2 R38, R38, R106.H0_H0 ;  /* 0x2000006a26267232 */ /* 0x000fc40000000000 */
[-C--:B------:R-:W-:Y:S02]  /*15c0*/  HMUL2 R34, R34, R106.reuse.H0_H0 ;  /* 0x2000006a22227232 */ /* 0x080fe40000000000 */
[----:B------:R-:W-:Y:S02]  /*15d0*/  HADD2 R17, R17.H0_H0, R17.H1_H1 ;  /* 0x3000001111117230 */ /* 0x000fe40000000800 */
[-C--:B------:R-:W-:Y:S02]  /*15e0*/  HMUL2 R37, R37, R106.reuse.H0_H0 ;  /* 0x2000006a25257232 */ /* 0x080fe40000000000 */
[----:B------:R-:W-:Y:S02]  /*15f0*/  HMUL2 R39, R39, R106.H0_H0 ;  /* 0x2000006a27277232 */ /* 0x000fe40000000000 */
[----:B------:R-:W-:Y:S02]  /*1600*/  HFMA2 R38, R67, R26, R38 ;  /* 0x0000001a43267231 */ /* 0x000fe40000000026 */
[----:B-1----:R-:W-:-:S02]  /*1610*/  HFMA2 R18, R17.H0_H0, R20, R36 ;  /* 0x0000001411127231 */ /* 0x002fc40000000824 */
[----:B0-----:R-:W-:Y:S02]  /*1620*/  HFMA2 R36, R55, R30, R34 ;  /* 0x0000001e37247231 */ /* 0x001fe40000000022 */
[----:B------:R-:W-:Y:S02]  /*1630*/  HFMA2 R37, R68, R25, R37 ;  /* 0x0000001944257231 */ /* 0x000fe40000000025 */
[----:B------:R-:W-:Y:S02]  /*1640*/  HFMA2 R39, R66, R27, R39 ;  /* 0x0000001b42277231 */ /* 0x000fe40000000027 */
[----:B------:R-:W0:Y:S01]  /*1650*/  LDS.128 R24, [UR9+0x2220] ;  /* 0x00222009ff187984 */ /* 0x000e220008000c00 */
[----:B------:R-:W-:Y:S02]  /*1660*/  HFMA2 R37, R17.H0_H0, R21, R37 ;  /* 0x0000001511257231 */ /* 0x000fe40000000825 */
[----:B------:R-:W-:Y:S02]  /*1670*/  HADD2 R18, R19, R18 ;  /* 0x0000001213127230 */ /* 0x000fe40000000000 */
[----:B------:R-:W-:-:S02]  /*1680*/  HFMA2 R20, R17.H0_H0, R22, R38 ;  /* 0x0000001611147231 */ /* 0x000fc40000000826 */
[C---:B------:R-:W-:Y:S02]  /*1690*/  HFMA2 R21, R17.reuse.H0_H0, R23, R39 ;  /* 0x0000001711157231 */ /* 0x040fe40000000827 */
[----:B------:R-:W-:Y:S02]  /*16a0*/  HFMA2 R19, R68, 1, 1, R37 ;  /* 0x3c003c0044137831 */ /* 0x000fe40000000025 */
[----:B----4-:R-:W-:Y:S02]  /*16b0*/  HFMA2 R50, R17.H0_H0, R50, R36 ;  /* 0x0000003211327231 */ /* 0x010fe40000000824 */
[----:B------:R-:W1:Y:S01]  /*16c0*/  LDS.128 R36, [UR9+0x2000] ;  /* 0x00200009ff247984 */ /* 0x000e620008000c00 */
[-C--:B------:R-:W-:Y:S02]  /*16d0*/  HMUL2 R32, R32, R106.reuse.H0_H0 ;  /* 0x2000006a20207232 */ /* 0x080fe40000000000 */
[----:B------:R-:W-:-:S04]  /*16e0*/  HMUL2 R33, R33, R106.H0_H0 ;  /* 0x2000006a21217232 */ /* 0x000fc80000000000 */
[----:B------:R-:W-:Y:S02]  /*16f0*/  HFMA2 R29, R60, R29, R33 ;  /* 0x0000001d3c1d7231 */ /* 0x000fe40000000021 */
[----:B------:R-:W-:Y:S02]  /*1700*/  HFMA2 R28, R61, R28, R32 ;  /* 0x0000001c3d1c7231 */ /* 0x000fe40000000020 */
[-C--:B------:R-:W-:Y:S02]  /*1710*/  HMUL2 R22, R35, R106.reuse.H0_H0 ;  /* 0x2000006a23167232 */ /* 0x080fe40000000000 */
[----:B------:R-:W-:Y:S01]  /*1720*/  HFMA2 R23, R17.H0_H0, R49, R29 ;  /* 0x0000003111177231 */ /* 0x000fe2000000081d */
[----:B------:R-:W2:Y:S01]  /*1730*/  LDS.128 R32, [UR9+0x20b0] ;  /* 0x0020b009ff207984 */ /* 0x000ea20008000c00 */
[----:B---3--:R-:W-:Y:S02]  /*1740*/  HMUL2 R49, R42, R106.H0_H0 ;  /* 0x2000006a2a317232 */ /* 0x008fe40000000000 */
[----:B------:R-:W-:-:S02]  /*1750*/  HFMA2 R21, R66, 1, 1, R21 ;  /* 0x3c003c0042157831 */ /* 0x000fc40000000015 */
[----:B------:R-:W-:Y:S02]  /*1760*/  HFMA2 R66, R54, R31, R22 ;  /* 0x0000001f36427231 */ /* 0x000fe40000000016 */
[----:B------:R-:W-:Y:S02]  /*1770*/  HFMA2 R22, R17.H0_H0, R48, R28 ;  /* 0x0000003011167231 */ /* 0x000fe4000000081c */
[----:B------:R-:W-:Y:S02]  /*1780*/  HFMA2 R49, R69, R46, R49 ;  /* 0x0000002e45317231 */ /* 0x000fe40000000031 */
[----:B------:R-:W-:Y:S01]  /*1790*/  HMUL2 R48, R41, R106.H0_H0 ;  /* 0x2000006a29307232 */ /* 0x000fe20000000000 */
[----:B------:R-:W3:Y:S01]  /*17a0*/  LDS.128 R28, [UR9+0x2130] ;  /* 0x00213009ff1c7984 */ /* 0x000ee20008000c00 */
[----:B------:R-:W-:Y:S02]  /*17b0*/  HFMA2 R23, R60, 1, 1, R23 ;  /* 0x3c003c003c177831 */ /* 0x000fe40000000017 */
[----:B------:R-:W-:-:S02]  /*17c0*/  HADD2 R60, R55, R50 ;  /* 0x00000032373c7230 */ /* 0x000fc40000000000 */
[----:B------:R-:W-:Y:S02]  /*17d0*/  HMUL2 R50, R43, R106.H0_H0 ;  /* 0x2000006a2b327232 */ /* 0x000fe40000000000 */
[----:B------:R-:W-:Y:S02]  /*17e0*/  HFMA2 R48, R52, R45, R48 ;  /* 0x0000002d34307231 */ /* 0x000fe40000000030 */
[----:B------:R-:W-:Y:S02]  /*17f0*/  HADD2 R20, R67, R20 ;  /* 0x0000001443147230 */ /* 0x000fe40000000000 */
[C---:B------:R-:W-:Y:S02]  /*1800*/  HFMA2 R66, R17.reuse.H0_H0, R51, R66 ;  /* 0x0000003311427231 */ /* 0x040fe40000000842 */
[----:B------:R-:W-:Y:S02]  /*1810*/  HFMA2 R47, R120, R47, R50 ;  /* 0x0000002f782f7231 */ /* 0x000fe40000000032 */
[----:B0-----:R-:W-:-:S02]  /*1820*/  HFMA2 R67, R17.H0_H0, R25, R48 ;  /* 0x0000001911437231 */ /* 0x001fc40000000830 */
[----:B------:R-:W-:Y:S02]  /*1830*/  HFMA2 R68, R17.H0_H0, R26, R49 ;  /* 0x0000001a11447231 */ /* 0x000fe40000000831 */
[----:B------:R-:W0:Y:S01]  /*1840*/  LDS.128 R48, [UR9+0x2010] ;  /* 0x00201009ff307984 */ /* 0x000e220008000c00 */
[----:B------:R-:W-:Y:S02]  /*1850*/  HMUL2 R40, R40, R106.H0_H0 ;  /* 0x2000006a28287232 */ /* 0x000fe40000000000 */
[----:B-1----:R-:W-:Y:S02]  /*1860*/  HFMA2 R36, R18, R36, RZ ;  /* 0x0000002412247231 */ /* 0x002fe400000000ff */
[----:B------:R-:W-:Y:S02]  /*1870*/  HFMA2 R44, R53, R44, R40 ;  /* 0x0000002c352c7231 */ /* 0x000fe40000000028 */
[----:B------:R-:W1:Y:S01]  /*1880*/  LDS.128 R40, [UR9+0x2230] ;  /* 0x00223009ff287984 */ /* 0x000e620008000c00 */
[----:B------:R-:W-:-:S02]  /*1890*/  HFMA2 R47, R17.H0_H0, R27, R47 ;  /* 0x0000001b112f7231 */ /* 0x000fc4000000082f */
[----:B------:R-:W-:Y:S02]  /*18a0*/  HFMA2 R36, R19, R37, R36 ;  /* 0x0000002513247231 */ /* 0x000fe40000000024 */
[----:B------:R-:W-:Y:S02]  /*18b0*/  HADD2 R22, R61, R22 ;  /* 0x000000163d167230 */ /* 0x000fe40000000000 */
[----:B------:R-:W-:Y:S02]  /*18c0*/  HFMA2 R44, R17.H0_H0, R24, R44 ;  /* 0x00000018112c7231 */ /* 0x000fe4000000082c */
[----:B------:R-:W4:Y:S01]  /*18d0*/  LDS.128 R24, [UR9+0x20c0] ;  /* 0x0020c009ff187984 */ /* 0x000f220008000c00 */
[----:B------:R-:W-:Y:S02]  /*18e0*/  HFMA2 R61, R54, 1, 1, R66 ;  /* 0x3c003c00363d7831 */ /* 0x000fe40000000042 */
[----:B------:R-:W-:Y:S02]  /*18f0*/  HADD2 R66, R53, R44 ;  /* 0x0000002c35427230 */ /* 0x000fe40000000000 */
[----:B------:R-:W-:-:S02]  /*1900*/  HFMA2 R67, R52, 1, 1, R67 ;  /* 0x3c003c0034437831 */ /* 0x000fc40000000043 */
[----:B--2---:R-:W-:Y:S02]  /*1910*/  HMUL2 R35, R35, R106.H0_H0 ;  /* 0x2000006a23237232 */ /* 0x004fe40000000000 */
[----:B------:R-:W-:Y:S01]  /*1920*/  HFMA2 R36, R20, R38, R36 ;  /* 0x0000002614247231 */ /* 0x000fe20000000024 */
[----:B------:R-:W2:Y:S01]  /*1930*/  LDS.128 R52, [UR9+0x2140] ;  /* 0x00214009ff347984 */ /* 0x000ea20008000c00 */
[-C--:B------:R-:W-:Y:S02]  /*1940*/  HMUL2 R33, R33, R106.reuse.H0_H0 ;  /* 0x2000006a21217232 */ /* 0x080fe40000000000 */
[----:B------:R-:W-:Y:S02]  /*1950*/  HMUL2 R34, R34, R106.H0_H0 ;  /* 0x2000006a22227232 */ /* 0x000fe40000000000 */
[----:B------:R-:W-:Y:S02]  /*1960*/  HADD2 R68, R69, R68 ;  /* 0x0000004445447230 */ /* 0x000fe40000000000 */
[----:B------:R-:W-:-:S02]  /*1970*/  HFMA2 R69, R120, 1, 1, R47 ;  /* 0x3c003c0078457831 */ /* 0x000fc4000000002f */
[----:B------:R-:W-:Y:S02]  /*1980*/  HMUL2 R44, R32, R106.H0_H0 ;  /* 0x2000006a202c7232 */ /* 0x000fe40000000000 */
[----:B---3--:R-:W-:Y:S02]  /*1990*/  HFMA2 R47, R102, R31, R35 ;  /* 0x0000001f662f7231 */ /* 0x008fe40000000023 */
[----:B------:R-:W-:Y:S02]  /*19a0*/  HFMA2 R45, R86, R29, R33 ;  /* 0x0000001d562d7231 */ /* 0x000fe40000000021 */
[----:B------:R-:W-:Y:S02]  /*19b0*/  HFMA2 R36, R21, R39, R36 ;  /* 0x0000002715247231 */ /* 0x000fe40000000024 */
[----:B------:R-:W-:Y:S02]  /*19c0*/  HFMA2 R46, R87, R30, R34 ;  /* 0x0000001e572e7231 */ /* 0x000fe40000000022 */
[----:B------:R-:W3:Y:S01]  /*19d0*/  LDS.128 R32, [UR9+0x2020] ;  /* 0x00202009ff207984 */ /* 0x000ee20008000c00 */
[----:B0-----:R-:W-:-:S02]  /*19e0*/  HFMA2 R36, R22, R48, R36 ;  /* 0x0000003016247231 */ /* 0x001fc40000000024 */
[----:B------:R-:W-:Y:S02]  /*19f0*/  HFMA2 R44, R85, R28, R44 ;  /* 0x0000001c552c7231 */ /* 0x000fe4000000002c */
[----:B------:R-:W0:Y:S01]  /*1a00*/  LDS.128 R28, [UR9+0x2240] ;  /* 0x00224009ff1c7984 */ /* 0x000e220008000c00 */
[----:B------:R-:W-:Y:S02]  /*1a10*/  HFMA2 R49, R23, R49, R36 ;  /* 0x0000003117317231 */ /* 0x000fe40000000024 */
[C---:B-1----:R-:W-:Y:S01]  /*1a20*/  HFMA2 R45, R17.reuse.H0_H0, R41, R45 ;  /* 0x00000029112d7231 */ /* 0x042fe2000000082d */
[----:B------:R-:W-:Y:S01]  /*1a30*/  LDS.128 R36, [UR9+0x20d0] ;  /* 0x0020d009ff247984 */ /* 0x000fe20008000c00 */
[C---:B------:R-:W-:Y:S02]  /*1a40*/  HFMA2 R47, R17.reuse.H0_H0, R43, R47 ;  /* 0x0000002b112f7231 */ /* 0x040fe4000000082f */
[----:B------:R-:W-:Y:S02]  /*1a50*/  HFMA2 R44, R17.H0_H0, R40, R44 ;  /* 0x00000028112c7231 */ /* 0x000fe4000000082c */
[----:B------:R-:W-:-:S02]  /*1a60*/  HFMA2 R49, R60, R50, R49 ;  /* 0x000000323c317231 */ /* 0x000fc40000000031 */
[----:B------:R-:W-:Y:S02]  /*1a70*/  HFMA2 R46, R17.H0_H0, R42, R46 ;  /* 0x0000002a112e7231 */ /* 0x000fe4000000082e */
[----:B------:R-:W-:Y:S02]  /*1a80*/  HFMA2 R83, R86, 1, 1, R45 ;  /* 0x3c003c0056537831 */ /* 0x000fe4000000002d */
[----:B----4-:R-:W-:Y:S01]  /*1a90*/  HMUL2 R24, R24, R106.H0_H0 ;  /* 0x2000006a18187232 */ /* 0x010fe20000000000 */
[----:B------:R-:W-:Y:S01]  /*1aa0*/  LDS.128 R40, [UR9+0x2150] ;  /* 0x00215009ff287984 */ /* 0x000fe20008000c00 */
[----:B------:R-:W-:Y:S02]  /*1ab0*/  HADD2 R86, R87, R46 ;  /* 0x0000002e57567230 */ /* 0x000fe40000000000 */
[----:B------:R-:W-:Y:S02]  /*1ac0*/  HFMA2 R87, R102, 1, 1, R47 ;  /* 0x3c003c0066577831 */ /* 0x000fe4000000002f */
[----:B------:R-:W-:-:S02]  /*1ad0*/  HADD2 R85, R85, R44 ;  /* 0x0000002c55557230 */ /* 0x000fc40000000000 */
[----:B------:R-:W1:Y:S01]  /*1ae0*/  LDS.128 R44, [UR9+0x2030] ;  /* 0x00203009ff2c7984 */ /* 0x000e620008000c00 */
[----:B--2---:R-:W-:Y:S02]  /*1af0*/  HFMA2 R52, R103, R52, R24 ;  /* 0x0000003467347231 */ /* 0x004fe40000000018 */
[----:B------:R-:W-:Y:S02]  /*1b00*/  HFMA2 R24, R61, R51, R49 ;  /* 0x000000333d187231 */ /* 0x000fe40000000031 */
[----:B------:R-:W-:Y:S01]  /*1b10*/  HMUL2 R25, R25, R106.H0_H0 ;  /* 0x2000006a19197232 */ /* 0x000fe20000000000 */
[----:B------:R-:W-:Y:S01]  /*1b20*/  LDS.128 R48, [UR9+0x2250] ;  /* 0x00225009ff307984 */ /* 0x000fe20008000c00 */
[----:B---3--:R-:W-:-:S04]  /*1b30*/  HFMA2 R24, R66, R32, R24 ;  /* 0x0000002042187231 */ /* 0x008fc80000000018 */
[----:B------:R-:W-:Y:S02]  /*1b40*/  HFMA2 R33, R67, R33, R24 ;  /* 0x0000002143217231 */ /* 0x000fe40000000018 */
[-C--:B------:R-:W-:Y:S02]  /*1b50*/  HMUL2 R26, R26, R106.reuse.H0_H0 ;  /* 0x2000006a1a1a7232 */ /* 0x080fe40000000000 */
[----:B------:R-:W-:Y:S02]  /*1b60*/  HFMA2 R25, R104, R53, R25 ;  /* 0x0000003568197231 */ /* 0x000fe40000000019 */
[----:B------:R-:W-:Y:S02]  /*1b70*/  HMUL2 R27, R27, R106.H0_H0 ;  /* 0x2000006a1b1b7232 */ /* 0x000fe40000000000 */
[----:B------:R-:W-:Y:S02]  /*1b80*/  HFMA2 R33, R68, R34, R33 ;  /* 0x0000002244217231 */ /* 0x000fe40000000021 */
[----:B------:R-:W-:-:S02]  /*1b90*/  HFMA2 R55, R116, R55, R27 ;  /* 0x0000003774377231 */ /* 0x000fc4000000001b */
[----:B------:R-:W-:Y:S02]  /*1ba0*/  HFMA2 R54, R105, R54, R26 ;  /* 0x0000003669367231 */ /* 0x000fe4000000001a */
[----:B0-----:R-:W-:Y:S02]  /*1bb0*/  HFMA2 R32, R17.H0_H0, R29, R25 ;  /* 0x0000001d11207231 */ /* 0x001fe40000000819 */
[----:B------:R-:W0:Y:S01]  /*1bc0*/  LDS.128 R24, [UR9+0x2040] ;  /* 0x00204009ff187984 */ /* 0x000e220008000c00 */
[----:B------:R-:W-:-:S04]  /*1bd0*/  HFMA2 R33, R69, R35, R33 ;  /* 0x0000002345217231 */ /* 0x000fc80000000021 */
[----:B-1----:R-:W-:-:S04]  /*1be0*/  HFMA2 R44, R85, R44, R33 ;  /* 0x0000002c552c7231 */ /* 0x002fc80000000021 */
[----:B------:R-:W-:Y:S02]  /*1bf0*/  HFMA2 R44, R83, R45, R44 ;  /* 0x0000002d532c7231 */ /* 0x000fe4000000002c */
[----:B------:R-:W-:Y:S02]  /*1c00*/  HMUL2 R37, R37, R106.H0_H0 ;  /* 0x2000006a25257232 */ /* 0x000fe40000000000 */
[----:B------:R-:W-:Y:S02]  /*1c10*/  HFMA2 R52, R17.H0_H0, R28, R52 ;  /* 0x0000001c11347231 */ /* 0x000fe40000000834 */
[----:B------:R-:W-:Y:S02]  /*1c20*/  HMUL2 R36, R36, R106.H0_H0 ;  /* 0x2000006a24247232 */ /* 0x000fe40000000000 */
[----:B------:R-:W-:Y:S02]  /*1c30*/  HFMA2 R44, R86, R46, R44 ;  /* 0x0000002e562c7231 */ /* 0x000fe4000000002c */
[----:B------:R-:W-:-:S02]  /*1c40*/  HMUL2 R38, R38, R106.H0_H0 ;  /* 0x2000006a26267232 */ /* 0x000fc40000000000 */
[----:B------:R-:W-:Y:S02]  /*1c50*/  HMUL2 R39, R39, R106.H0_H0 ;  /* 0x2000006a27277232 */ /* 0x000fe40000000000 */
[----:B------:R-:W-:Y:S02]  /*1c60*/  HADD2 R102, R103, R52 ;  /* 0x0000003467667230 */ /* 0x000fe40000000000 */
[----:B------:R-:W-:Y:S02]  /*1c70*/  HFMA2 R52, R58, R41, R37 ;  /* 0x000000293a347231 */ /* 0x000fe40000000025 */
[----:B------:R-:W-:Y:S02]  /*1c80*/  HFMA2 R36, R59, R40, R36 ;  /* 0x000000283b247231 */ /* 0x000fe40000000024 */
[----:B------:R-:W-:Y:S02]  /*1c90*/  HFMA2 R44, R87, R47, R44 ;  /* 0x0000002f572c7231 */ /* 0x000fe4000000002c */
[----:B------:R-:W-:-:S02]  /*1ca0*/  HFMA2 R53, R57, R42, R38 ;  /* 0x0000002a39357231 */ /* 0x000fc40000000026 */
[----:B------:R-:W-:Y:S02]  /*1cb0*/  HFMA2 R45, R56, R43, R39 ;  /* 0x0000002b382d7231 */ /* 0x000fe40000000027 */
[----:B------:R-:W1:Y:S01]  /*1cc0*/  LDS.128 R40, [UR9+0x2050] ;  /* 0x00205009ff287984 */ /* 0x000e620008000c00 */
[----:B------:R-:W-:Y:S02]  /*1cd0*/  HFMA2 R103, R104, 1, 1, R32 ;  /* 0x3c003c0068677831 */ /* 0x000fe40000000020 */
[C---:B------:R-:W-:Y:S02]  /*1ce0*/  HFMA2 R54, R17.reuse.H0_H0, R30, R54 ;  /* 0x0000001e11367231 */ /* 0x040fe40000000836 */
[----:B0-----:R-:W-:Y:S02]  /*1cf0*/  HFMA2 R24, R102, R24, R44 ;  /* 0x0000001866187231 */ /* 0x001fe4000000002c */
[----:B------:R-:W-:Y:S01]  /*1d00*/  HFMA2 R55, R17.H0_H0, R31, R55 ;  /* 0x0000001f11377231 */ /* 0x000fe20000000837 */
[----:B------:R-:W-:Y:S04]  /*1d10*/  LDS.128 R32, [UR9+0x2160] ;  /* 0x00216009ff207984 */ /* 0x000fe80008000c00 */
[----:B------:R-:W0:Y:S01]  /*1d20*/  LDS.128 R28, [UR9+0x20e0] ;  /* 0x0020e009ff1c7984 */ /* 0x000e220008000c00 */
[----:B------:R-:W-:-:S02]  /*1d30*/  HFMA2 R25, R103, R25, R24 ;  /* 0x0000001967197231 */ /* 0x000fc40000000018 */
[----:B------:R-:W-:Y:S02]  /*1d40*/  HADD2 R104, R105, R54 ;  /* 0x0000003669687230 */ /* 0x000fe40000000000 */
[----:B------:R-:W-:Y:S02]  /*1d50*/  HFMA2 R105, R116, 1, 1, R55 ;  /* 0x3c003c0074697831 */ /* 0x000fe40000000037 */
[C---:B------:R-:W-:Y:S02]  /*1d60*/  HFMA2 R116, R17.reuse.H0_H0, R48, R36 ;  /* 0x0000003011747231 */ /* 0x040fe40000000824 */
[----:B------:R-:W2:Y:S01]  /*1d70*/  LDS.128 R36, [UR9+0x2260] ;  /* 0x00226009ff247984 */ /* 0x000ea20008000c00 */
[C---:B------:R-:W-:Y:S02]  /*1d80*/  HFMA2 R53, R17.reuse.H0_H0, R50, R53 ;  /* 0x0000003211357231 */ /* 0x040fe40000000835 */
[----:B------:R-:W-:Y:S02]  /*1d90*/  HFMA2 R52, R17.H0_H0, R49, R52 ;  /* 0x0000003111347231 */ /* 0x000fe40000000834 */
[----:B------:R-:W-:-:S02]  /*1da0*/  HFMA2 R25, R104, R26, R25 ;  /* 0x0000001a68197231 */ /* 0x000fc40000000019 */
[----:B------:R-:W-:Y:S02]  /*1db0*/  HFMA2 R121, R17.H0_H0, R51, R45 ;  /* 0x0000003311797231 */ /* 0x000fe4000000082d */
[----:B------:R-:W3:Y:S01]  /*1dc0*/  LDS.128 R44, [UR9+0x20f0] ;  /* 0x0020f009ff2c7984 */ /* 0x000ee20008000c00 */
[----:B------:R-:W-:Y:S02]  /*1dd0*/  HADD2 R117, R58, R52 ;  /* 0x000000343a757230 */ /* 0x000fe40000000000 */
[----:B------:R-:W-:Y:S02]  /*1de0*/  HFMA2 R120, R57, 1, 1, R53 ;  /* 0x3c003c0039787831 */ /* 0x000fe40000000035 */
[----:B------:R-:W4:Y:S01]  /*1df0*/  LDS.128 R52, [UR9+0x2060] ;  /* 0x00206009ff347984 */ /* 0x000f220008000c00 */
[----:B------:R-:W-:Y:S02]  /*1e00*/  HADD2 R116, R59, R116 ;  /* 0x000000743b747230 */ /* 0x000fe40000000000 */
[----:B------:R-:W-:Y:S01]  /*1e10*/  HFMA2 R25, R105, R27, R25 ;  /* 0x0000001b69197231 */ /* 0x000fe20000000019 */
[----:B------:R-:W5:Y:S01]  /*1e20*/  LDS.128 R48, [UR9+0x2170] ;  /* 0x00217009ff307984 */ /* 0x000f620008000c00 */
[----:B------:R-:W-:-:S03]  /*1e30*/  HADD2 R121, R56, R121 ;  /* 0x0000007938797230 */ /* 0x000fc60000000000 */
[----:B------:R-:W5:Y:S01]  /*1e40*/  LDS.128 R56, [UR9+0x2270] ;  /* 0x00227009ff387984 */ /* 0x000f620008000c00 */
[----:B-1----:R-:W-:-:S04]  /*1e50*/  HFMA2 R25, R116, R40, R25 ;  /* 0x0000002874197231 */ /* 0x002fc80000000019 */
[----:B------:R-:W-:Y:S02]  /*1e60*/  HFMA2 R25, R117, R41, R25 ;  /* 0x0000002975197231 */ /* 0x000fe40000000019 */
[-C--:B0-----:R-:W-:Y:S02]  /*1e70*/  HMUL2 R29, R29, R106.reuse.H0_H0 ;  /* 0x2000006a1d1d7232 */ /* 0x081fe40000000000 */
[----:B------:R-:W-:Y:S02]  /*1e80*/  HMUL2 R28, R28, R106.H0_H0 ;  /* 0x2000006a1c1c7232 */ /* 0x000fe40000000000 */
[----:B------:R-:W-:Y:S02]  /*1e90*/  HFMA2 R29, R114, R33, R29 ;  /* 0x00000021721d7231 */ /* 0x000fe4000000001d */
[----:B------:R-:W-:Y:S02]  /*1ea0*/  HFMA2 R25, R120, R42, R25 ;  /* 0x0000002a78197231 */ /* 0x000fe40000000019 */
[----:B------:R-:W-:-:S02]  /*1eb0*/  HFMA2 R28, R115, R32, R28 ;  /* 0x00000020731c7231 */ /* 0x000fc4000000001c */
[----:B------:R-:W-:Y:S02]  /*1ec0*/  HMUL2 R30, R30, R106.H0_H0 ;  /* 0x2000006a1e1e7232 */ /* 0x000fe40000000000 */
[----:B--2---:R-:W-:Y:S02]  /*1ed0*/  HFMA2 R28, R17.H0_H0, R36, R28 ;  /* 0x00000024111c7231 */ /* 0x004fe4000000081c */
[----:B------:R-:W-:Y:S02]  /*1ee0*/  HFMA2 R30, R113, R34, R30 ;  /* 0x00000022711e7231 */ /* 0x000fe4000000001e */
[----:B------:R-:W-:Y:S02]  /*1ef0*/  HFMA2 R29, R17.H0_H0, R37, R29 ;  /* 0x00000025111d7231 */ /* 0x000fe4000000081d */
[----:B------:R-:W-:Y:S02]  /*1f00*/  HADD2 R115, R115, R28 ;  /* 0x0000001c73737230 */ /* 0x000fe40000000000 */
[----:B------:R-:W-:-:S02]  /*1f10*/  HFMA2 R26, R121, R43, R25 ;  /* 0x0000002b791a7231 */ /* 0x000fc40000000019 */
[----:B---3--:R-:W-:Y:S02]  /*1f20*/  HMUL2 R24, R44, R106.H0_H0 ;  /* 0x2000006a2c187232 */ /* 0x008fe40000000000 */
[----:B------:R-:W-:Y:S02]  /*1f30*/  HADD2 R114, R114, R29 ;  /* 0x0000001d72727230 */ /* 0x000fe40000000000 */
[----:B----4-:R-:W-:Y:S02]  /*1f40*/  HFMA2 R26, R115, R52, R26 ;  /* 0x00000034731a7231 */ /* 0x010fe4000000001a */
[----:B------:R-:W-:Y:S02]  /*1f50*/  HFMA2 R30, R17.H0_H0, R38, R30 ;  /* 0x00000026111e7231 */ /* 0x000fe4000000081e */
[----:B-----5:R-:W-:Y:S02]  /*1f60*/  HFMA2 R28, R111, R48, R24 ;  /* 0x000000306f1c7231 */ /* 0x020fe40000000018 */
[----:B------:R-:W-:-:S02]  /*1f70*/  HFMA2 R27, R114, R53, R26 ;  /* 0x00000035721b7231 */ /* 0x000fc4000000001a */
[----:B------:R-:W-:Y:S02]  /*1f80*/  HFMA2 R113, R113, 1, 1, R30 ;  /* 0x3c003c0071717831 */ /* 0x000fe4000000001e */
[----:B------:R-:W-:Y:S02]  /*1f90*/  HFMA2 R28, R17.H0_H0, R56, R28 ;  /* 0x00000038111c7231 */ /* 0x000fe4000000081c */
[----:B------:R-:W-:Y:S02]  /*1fa0*/  HFMA2 R56, R113, R54, R27 ;  /* 0x0000003671387231 */ /* 0x000fe4000000001b */
[----:B------:R-:W0:Y:S01]  /*1fb0*/  LDS.128 R24, [UR9+0x2070] ;  /* 0x00207009ff187984 */ /* 0x000e220008000c00 */
[----:B------:R-:W-:-:S04]  /*1fc0*/  HMUL2 R31, R31, R106.H0_H0 ;  /* 0x2000006a1f1f7232 */ /* 0x000fc80000000000 */
[----:B------:R-:W-:Y:S02]  /*1fd0*/  HFMA2 R31, R112, R35, R31 ;  /* 0x00000023701f7231 */ /* 0x000fe4000000001f */
[----:B------:R-:W-:Y:S02]  /*1fe0*/  HMUL2 R46, R46, R106.H0_H0 ;  /* 0x2000006a2e2e7232 */ /* 0x000fe40000000000 */
[----:B------:R-:W-:-:S04]  /*1ff0*/  HFMA2 R31, R17.H0_H0, R39, R31 ;  /* 0x00000027111f7231 */ /* 0x000fc8000000081f */
[----:B------:R-:W-:Y:S02]  /*2000*/  HADD2 R112, R112, R31 ;  /* 0x0000001f70707230 */ /* 0x000fe40000000000 */
[----:B------:R-:W-:Y:S02]  /*2010*/  HMUL2 R45, R45, R106.H0_H0 ;  /* 0x2000006a2d2d7232 */ /* 0x000fe40000000000 */
[----:B------:R-:W-:Y:S02]  /*2020*/  HFMA2 R29, R109, R50, R46 ;  /* 0x000000326d1d7231 */ /* 0x000fe4000000002e */
[----:B------:R-:W-:Y:S02]  /*2030*/  HFMA2 R56, R112, R55, R56 ;  /* 0x0000003770387231 */ /* 0x000fe40000000038 */
[----:B------:R-:W-:Y:S02]  /*2040*/  HFMA2 R45, R110, R49, R45 ;  /* 0x000000316e2d7231 */ /* 0x000fe4000000002d */
[----:B------:R-:W-:-:S02]  /*2050*/  HMUL2 R47, R47, R106.H0_H0 ;  /* 0x2000006a2f2f7232 */ /* 0x000fc40000000000 */
[----:B------:R-:W-:Y:S02]  /*2060*/  HFMA2 R45, R17.H0_H0, R57, R45 ;  /* 0x00000039112d7231 */ /* 0x000fe4000000082d */
[----:B------:R-:W-:Y:S02]  /*2070*/  HADD2 R111, R111, R28 ;  /* 0x0000001c6f6f7230 */ /* 0x000fe40000000000 */
[----:B------:R-:W-:Y:S02]  /*2080*/  HFMA2 R29, R17.H0_H0, R58, R29 ;  /* 0x0000003a111d7231 */ /* 0x000fe4000000081d */
[----:B------:R-:W-:Y:S02]  /*2090*/  HADD2 R110, R110, R45 ;  /* 0x0000002d6e6e7230 */ /* 0x000fe40000000000 */
[----:B0-----:R-:W-:Y:S02]  /*20a0*/  HFMA2 R55, R111, R24, R56 ;  /* 0x000000186f377231 */ /* 0x001fe40000000038 */
[----:B------:R-:W-:Y:S01]  /*20b0*/  HFMA2 R47, R108, R51, R47 ;  /* 0x000000336c2f7231 */ /* 0x000fe2000000002f */
[----:B------:R-:W-:Y:S01]  /*20c0*/  STS [R82], R18 ;  /* 0x0000001252007388 */ /* 0x000fe20000000800 */
[----:B------:R-:W-:-:S02]  /*20d0*/  HFMA2 R109, R109, 1, 1, R29 ;  /* 0x3c003c006d6d7831 */ /* 0x000fc4000000001d */
[----:B------:R-:W-:Y:S01]  /*20e0*/  HFMA2 R55, R110, R25, R55 ;  /* 0x000000196e377231 */ /* 0x000fe20000000037 */
[----:B------:R0:W-:Y:S04]  /*20f0*/  STS [R81], R19 ;  /* 0x0000001351007388 */ /* 0x0001e80000000800 */
[----:B------:R-:W-:Y:S01]  /*2100*/  STS [R80], R20 ;  /* 0x0000001450007388 */ /* 0x000fe20000000800 */
[----:B------:R-:W-:-:S03]  /*2110*/  HFMA2 R47, R17.H0_H0, R59, R47 ;  /* 0x0000003b112f7231 */ /* 0x000fc6000000082f */
[----:B------:R-:W-:Y:S01]  /*2120*/  STS [R79], R21 ;  /* 0x000000154f007388 */ /* 0x000fe20000000800 */
[----:B0-----:R-:W0:Y:S03]  /*2130*/  LDC.64 R18, c[0x0][0x3c8] ;  /* 0x0000f200ff127b82 */ /* 0x001e260000000a00 */
[----:B------:R-:W-:Y:S04]  /*2140*/  STS [R78], R22 ;  /* 0x000000164e007388 */ /* 0x000fe80000000800 */
[----:B------:R-:W-:Y:S04]  /*2150*/  STS [R77], R23 ;  /* 0x000000174d007388 */ /* 0x000fe80000000800 */
[----:B------:R-:W-:Y:S01]  /*2160*/  STS [R76], R60 ;  /* 0x0000003c4c007388 */ /* 0x000fe20000000800 */
[----:B------:R-:W-:-:S03]  /*2170*/  HADD2 R108, R108, R47 ;  /* 0x0000002f6c6c7230 */ /* 0x000fc60000000000 */
[----:B------:R-:W-:Y:S01]  /*2180*/  STS [R75], R61 ;  /* 0x0000003d4b007388 */ /* 0x000fe20000000800 */
[----:B------:R-:W-:-:S03]  /*2190*/  HFMA2 R54, R109, R26, R55 ;  /* 0x0000001a6d367231 */ /* 0x000fc60000000037 */
[----:B------:R-:W-:Y:S04]  /*21a0*/  STS [R74], R66 ;  /* 0x000000424a007388 */ /* 0x000fe80000000800 */
[----:B------:R-:W-:Y:S04]  /*21b0*/  STS [R73], R67 ;  /* 0x0000004349007388 */ /* 0x000fe80000000800 */
[----:B------:R-:W-:Y:S04]  /*21c0*/  STS [R72], R68 ;  /* 0x0000004448007388 */ /* 0x000fe80000000800 */
[----:B------:R-:W-:Y:S04]  /*21d0*/  STS [R71], R69 ;  /* 0x0000004547007388 */ /* 0x000fe80000000800 */
[----:B------:R-:W-:Y:S01]  /*21e0*/  STS [R70], R85 ;  /* 0x0000005546007388 */ /* 0x000fe20000000800 */
[----:B------:R-:W-:-:S03]  /*21f0*/  HFMA2 R54, R108, R27, R54 ;  /* 0x0000001b6c367231 */ /* 0x000fc60000000036 */
[----:B------:R-:W-:Y:S04]  /*2200*/  STS [R65], R83 ;  /* 0x0000005341007388 */ /* 0x000fe80000000800 */
        /* <DEDUP_REMOVED lines=8> */
[----:B------:R-:W-:Y:S01]  /*2290*/  STS [R8], R120 ;  /* 0x0000007808007388 */ /* 0x000fe20000000800 */
[----:B0-----:R-:W-:-:S03]  /*22a0*/  IMAD.WIDE R18, R2, 0x2, R18 ;  /* 0x0000000202127825 */ /* 0x001fc600078e0212 */
[----:B------:R-:W-:Y:S01]  /*22b0*/  STS [R9], R121 ;  /* 0x0000007909007388 */ /* 0x000fe20000000800 */
[----:B------:R-:W-:-:S03]  /*22c0*/  HADD2 R54, R54.H0_H0, R54.H1_H1 ;  /* 0x3000003636367230 */ /* 0x000fc60000000800 */
        /* <DEDUP_REMOVED lines=8> */
[----:B------:R-:W-:Y:S01]  /*2350*/  STG.E.U16 desc[UR12][R18.64], R54 ;  /* 0x0000003612007986 */ /* 0x000fe2000c10150c */
[----:B------:R-:W-:Y:S06]  /*2360*/  BAR.SYNC.DEFER_BLOCKING 0x0 ;  /* 0x0000000000007b1d */ /* 0x000fec0000010000 */
[----:B------:R-:W-:Y:S04]  /*2370*/  LDS R4, [R107] ;  /* 0x000000006b047984 */ /* 0x000fe80000000800 */
[----:B------:R-:W-:Y:S04]  /*2380*/  LDS R20, [R107+0x1000] ;  /* 0x001000006b147984 */ /* 0x000fe80000000800 */
[----:B------:R-:W-:Y:S04]  /*2390*/  LDS R5, [R100] ;  /* 0x0000000064057984 */ /* 0x000fe80000000800 */
[----:B------:R-:W-:Y:S04]  /*23a0*/  LDS R21, [R100+0x1000] ;  /* 0x0010000064157984 */ /* 0x000fe80000000800 */
[----:B------:R-:W-:Y:S04]  /*23b0*/  LDS R6, [R101] ;  /* 0x0000000065067984 */ /* 0x000fe80000000800 */
[----:B------:R-:W-:Y:S04]  /*23c0*/  LDS R22, [R101+0x1000] ;  /* 0x0010000065167984 */ /* 0x000fe80000000800 */
[----:B------:R-:W0:Y:S04]  /*23d0*/  LDS R7, [R98] ;  /* 0x0000000062077984 */ /* 0x000e280000000800 */
[----:B------:R-:W-:Y:S04]  /*23e0*/  LDS R23, [R98+0x1000] ;  /* 0x0010000062177984 */ /* 0x000fe80000000800 */
[----:B------:R-:W-:Y:S04]  /*23f0*/  LDS R8, [R99+0x400] ;  /* 0x0004000063087984 */ /* 0x000fe80000000800 */
[----:B------:R-:W-:Y:S04]  /*2400*/  LDS R24, [R99+0x1400] ;  /* 0x0014000063187984 */ /* 0x000fe80000000800 */
[----:B------:R-:W-:Y:S04]  /*2410*/  LDS R9, [R96+0x400] ;  /* 0x0004000060097984 */ /* 0x000fe80000000800 */
[----:B------:R-:W-:Y:S04]  /*2420*/  LDS R25, [R96+0x1400] ;  /* 0x0014000060197984 */ /* 0x000fe80000000800 */
[----:B------:R-:W-:Y:S04]  /*2430*/  LDS R10, [R97+0x400] ;  /* 0x00040000610a7984 */ /* 0x000fe80000000800 */
[----:B------:R-:W-:Y:S04]  /*2440*/  LDS R26, [R97+0x1400] ;  /* 0x00140000611a7984 */ /* 0x000fe80000000800 */
[----:B------:R-:W1:Y:S04]  /*2450*/  LDS R11, [R94+0x400] ;  /* 0x000400005e0b7984 */ /* 0x000e680000000800 */
[----:B------:R-:W-:Y:S04]  /*2460*/  LDS R27, [R94+0x1400] ;  /* 0x001400005e1b7984 */ /* 0x000fe80000000800 */
[----:B------:R-:W-:Y:S04]  /*2470*/  LDS R12, [R95+0x800] ;  /* 0x000800005f0c7984 */ /* 0x000fe80000000800 */
[----:B------:R-:W-:Y:S04]  /*2480*/  LDS R28, [R95+0x1800] ;  /* 0x001800005f1c7984 */ /* 0x000fe80000000800 */
[----:B------:R-:W-:Y:S04]  /*2490*/  LDS R13, [R92+0x800] ;  /* 0x000800005c0d7984 */ /* 0x000fe80000000800 */
[----:B------:R-:W-:Y:S04]  /*24a0*/  LDS R29, [R92+0x1800] ;  /* 0x001800005c1d7984 */ /* 0x000fe80000000800 */
[----:B------:R-:W-:Y:S04]  /*24b0*/  LDS R14, [R93+0x800] ;  /* 0x000800005d0e7984 */ /* 0x000fe80000000800 */
[----:B------:R-:W-:Y:S04]  /*24c0*/  LDS R30, [R93+0x1800] ;  /* 0x001800005d1e7984 */ /* 0x000fe80000000800 */
[----:B------:R-:W2:Y:S04]  /*24d0*/  LDS R15, [R90+0x800] ;  /* 0x000800005a0f7984 */ /* 0x000ea80000000800 */
[----:B------:R-:W-:Y:S04]  /*24e0*/  LDS R31, [R90+0x1800] ;  /* 0x001800005a1f7984 */ /* 0x000fe80000000800 */
[----:B------:R-:W-:Y:S04]  /*24f0*/  LDS R16, [R91+0xc00] ;  /* 0x000c00005b107984 */ /* 0x000fe80000000800 */
[----:B------:R-:W-:Y:S04]  /*2500*/  LDS R17, [R88+0xc00] ;  /* 0x000c000058117984 */ /* 0x000fe80000000800 */
[----:B------:R-:W-:Y:S04]  /*2510*/  LDS R18, [R89+0xc00] ;  /* 0x000c000059127984 */ /* 0x000fe80000000800 */
[----:B------:R-:W3:Y:S04]  /*2520*/  LDS R19, [R84+0xc00] ;  /* 0x000c000054137984 */ /* 0x000ee80000000800 */
[----:B------:R-:W-:Y:S04]  /*2530*/  LDS R32, [R91+0x1c00] ;  /* 0x001c00005b207984 */ /* 0x000fe80000000800 */
[----:B------:R-:W-:Y:S04]  /*2540*/  LDS R33, [R88+0x1c00] ;  /* 0x001c000058217984 */ /* 0x000fe80000000800 */
[----:B------:R-:W-:Y:S04]  /*2550*/  LDS R34, [R89+0x1c00] ;  /* 0x001c000059227984 */ /* 0x000fe80000000800 */
[----:B------:R-:W4:Y:S04]  /*2560*/  LDS R35, [R84+0x1c00] ;  /* 0x001c000054237984 */ /* 0x000f280000000800 */
[----:B0-----:R-:W-:Y:S04]  /*2570*/  STG.E.128 desc[UR12][R118.64], R4 ;  /* 0x0000000476007986 */ /* 0x001fe8000c101d0c */
[----:B-1----:R-:W-:Y:S04]  /*2580*/  STG.E.128 desc[UR12][R118.64+0x400], R8 ;  /* 0x0004000876007986 */ /* 0x002fe8000c101d0c */
[----:B--2---:R-:W-:Y:S04]  /*2590*/  STG.E.128 desc[UR12][R118.64+0x800], R12 ;  /* 0x0008000c76007986 */ /* 0x004fe8000c101d0c */
[----:B------:R-:W-:Y:S04]  /*25a0*/  STG.E.128 desc[UR12][R118.64+0x1000], R20 ;  /* 0x0010001476007986 */ /* 0x000fe8000c101d0c */
[----:B------:R-:W-:Y:S04]  /*25b0*/  STG.E.128 desc[UR12][R118.64+0x1400], R24 ;  /* 0x0014001876007986 */ /* 0x000fe8000c101d0c */
[----:B---3--:R-:W-:Y:S04]  /*25c0*/  STG.E.128 desc[UR12][R118.64+0xc00], R16 ;  /* 0x000c001076007986 */ /* 0x008fe8000c101d0c */
[----:B------:R-:W-:Y:S04]  /*25d0*/  STG.E.128 desc[UR12][R118.64+0x1800], R28 ;  /* 0x0018001c76007986 */ /* 0x000fe8000c101d0c */
[----:B----4-:R-:W-:Y:S01]  /*25e0*/  STG.E.128 desc[UR12][R118.64+0x1c00], R32 ;  /* 0x001c002076007986 */ /* 0x010fe2000c101d0c */
[----:B------:R-:W-:Y:S05]  /*25f0*/  EXIT ;  /* 0x000000000000794d */ /* 0x000fea0003800000 */
        .weak           $__internal_0_$__cuda_sm3x_div_rn_noftz_f32_slowpath
        .type           $__internal_0_$__cuda_sm3x_div_rn_noftz_f32_slowpath,@function
        .size           $__internal_0_$__cuda_sm3x_div_rn_noftz_f32_slowpath,(.L_x_209 - $__internal_0_$__cuda_sm3x_div_rn_noftz_f32_slowpath)
$__internal_0_$__cuda_sm3x_div_rn_noftz_f32_slowpath:
[----:B------:R-:W-:Y:S01]  /*2600*/  SHF.R.U32.HI R18, RZ, 0x17, R21 ;  /* 0x00000017ff127819 */ /* 0x000fe20000011615 */
[----:B------:R-:W-:Y:S04]  /*2610*/  BSSY.RECONVERGENT B0, `(.L_x_2) ;  /* 0x000005d000007945 */ /* 0x000fe80003800200 */
[----:B------:R-:W-:Y:S01]  /*2620*/  BSSY.RELIABLE B2, `(.L_x_3) ;  /* 0x000001b000027945 */ /* 0x000fe20003800100 */
[----:B------:R-:W-:Y:S02]  /*2630*/  MOV R24, R21 ;  /* 0x0000001500187202 */ /* 0x000fe40000000f00 */
[----:B------:R-:W-:-:S04]  /*2640*/  LOP3.LUT R22, R18, 0xff, RZ, 0xc0, !PT ;  /* 0x000000ff12167812 */ /* 0x000fc800078ec0ff */
[----:B------:R-:W-:-:S04]  /*2650*/  IADD3 R25, PT, PT, R22, -0x1, RZ ;  /* 0xffffffff16197810 */ /* 0x000fc80007ffe0ff */
[----:B------:R-:W-:-:S13]  /*2660*/  ISETP.GT.U32.AND P0, PT, R25, 0xfd, PT ;  /* 0x000000fd1900780c */ /* 0x000fda0003f04070 */
[----:B------:R-:W-:Y:S01]  /*2670*/  @!P0 MOV R23, RZ ;  /* 0x000000ff00178202 */ /* 0x000fe20000000f00 */
[----:B------:R-:W-:Y:S06]  /*2680*/  @!P0 BRA `(.L_x_4) ;  /* 0x0000000000508947 */ /* 0x000fec0003800000 */
[----:B------:R-:W-:Y:S02]  /*2690*/  FSETP.GTU.FTZ.AND P0, PT, |R21|, +INF , PT ;  /* 0x7f8000001500780b */ /* 0x000fe40003f1c200 */
[----:B------:R-:W-:-:S11]  /*26a0*/  MOV R18, R21 ;  /* 0x0000001500127202 */ /* 0x000fd60000000f00 */
[----:B------:R-:W-:Y:S05]  /*26b0*/  @P0 BREAK.RELIABLE B2 ;  /* 0x0000000000020942 */ /* 0x000fea0003800100 */
[----:B------:R-:W-:Y:S05]  /*26c0*/  @P0 BRA `(.L_x_5) ;  /* 0x0000000400400947 */ /* 0x000fea0003800000 */
[----:B------:R-:W-:-:S05]  /*26d0*/  HFMA2 R21, -RZ, RZ, -1.84375, 3.8802623748779296875e-05 ;  /* 0xbf60028bff157431 */ /* 0x000fca00000001ff */
[----:B------:R-:W-:-:S13]  /*26e0*/  LOP3.LUT P0, RZ, R24, 0x7fffffff, R21, 0xc8, !PT ;  /* 0x7fffffff18ff7812 */ /* 0x000fda000780c815 */
[----:B------:R-:W-:Y:S05]  /*26f0*/  @!P0 BREAK.RELIABLE B2 ;  /* 0x0000000000028942 */ /* 0x000fea0003800100 */
[----:B------:R-:W-:Y:S05]  /*2700*/  @!P0 BRA `(.L_x_6) ;  /* 0x0000000400288947 */ /* 0x000fea0003800000 */
[----:B------:R-:W-:Y:S02]  /*2710*/  FSETP.NEU.FTZ.AND P0, PT, |R18|, +INF , PT ;  /* 0x7f8000001200780b */ /* 0x000fe40003f1d200 */
[----:B------:R-:W-:-:S04]  /*2720*/  LOP3.LUT P1, RZ, R21, 0x7fffffff, RZ, 0xc0, !PT ;  /* 0x7fffffff15ff7812 */ /* 0x000fc8000782c0ff */
[----:B------:R-:W-:-:S13]  /*2730*/  PLOP3.LUT P0, PT, P0, P1, PT, 0x2f, 0xf2 ;  /* 0x0000000000f2781c */ /* 0x000fda0000702577 */
[----:B------:R-:W-:Y:S05]  /*2740*/  @P0 BREAK.RELIABLE B2 ;  /* 0x0000000000020942 */ /* 0x000fea0003800100 */
[----:B------:R-:W-:Y:S05]  /*2750*/  @P0 BRA `(.L_x_7) ;  /* 0x00000004000c0947 */ /* 0x000fea0003800000 */
[----:B------:R-:W-:-:S13]  /*2760*/  LOP3.LUT P0, RZ, R24, 0x7fffffff, RZ, 0xc0, !PT ;  /* 0x7fffffff18ff7812 */ /* 0x000fda000780c0ff */
[----:B------:R-:W-:Y:S05]  /*2770*/  @!P0 BREAK.RELIABLE B2 ;  /* 0x0000000000028942 */ /* 0x000fea0003800100 */
[----:B------:R-:W-:Y:S05]  /*2780*/  @!P0 BRA `(.L_x_8) ;  /* 0x0000000000f48947 */ /* 0x000fea0003800000 */
[----:B------:R-:W-:Y:S02]  /*2790*/  ISETP.GE.AND P0, PT, R25, RZ, PT ;  /* 0x000000ff1900720c */ /* 0x000fe40003f06270 */
[----:B------:R-:W-:-:S11]  /*27a0*/  MOV R23, RZ ;  /* 0x000000ff00177202 */ /* 0x000fd60000000f00 */
[----:B------:R-:W-:Y:S01]  /*27b0*/  @!P0 FFMA R24, R18, 1.84467440737095516160e+19, RZ ;  /* 0x5f80000012188823 */ /* 0x000fe200000000ff */
[----:B------:R-:W-:-:S07]  /*27c0*/  @!P0 IADD3 R23, PT, PT, R23, 0x40, RZ ;  /* 0x0000004017178810 */ /* 0x000fce0007ffe0ff */
.L_x_4:
[----:B------:R-:W-:Y:S05]  /*27d0*/  BSYNC.RELIABLE B2 ;  /* 0x0000000000027941 */ /* 0x000fea0003800100 */
.L_x_3:
[----:B------:R-:W-:Y:S01]  /*27e0*/  LEA R21, R22, 0xc0800000, 0x17 ;  /* 0xc080000016157811 */ /* 0x000fe200078eb8ff */
[----:B------:R-:W-:Y:S01]  /*27f0*/  UMOV UR4, 0xbf60028b ;  /* 0xbf60028b00047882 */ /* 0x000fe20000000000 */
[----:B------:R-:W-:Y:S01]  /*2800*/  IADD3 R22, PT, PT, R23, 0x7e, -R22 ;  /* 0x0000007e17167810 */ /* 0x000fe20007ffe816 */
[----:B------:R-:W-:Y:S01]  /*2810*/  UIADD3 UR4, UPT, UPT, UR4, 0x800000, URZ ;  /* 0x0080000004047890 */ /* 0x000fe2000fffe0ff */
[----:B------:R-:W-:Y:S01]  /*2820*/  IADD3 R21, PT, PT, -R21, R24, RZ ;  /* 0x0000001815157210 */ /* 0x000fe20007ffe1ff */
[----:B------:R-:W-:Y:S03]  /*2830*/  BSSY.RECONVERGENT B2, `(.L_x_9) ;  /* 0x0000031000027945 */ /* 0x000fe60003800200 */
[----:B------:R-:W0:Y:S01]  /*2840*/  MUFU.RCP R18, R21 ;  /* 0x0000001500127308 */ /* 0x000e220000001000 */
[----:B------:R-:W-:-:S04]  /*2850*/  FADD.FTZ R25, -R21, -RZ ;  /* 0x800000ff15197221 */ /* 0x000fc80000010100 */
[----:B0-----:R-:W-:-:S04]  /*2860*/  FFMA R27, R18, R25, 1 ;  /* 0x3f800000121b7423 */ /* 0x001fc80000000019 */
[----:B------:R-:W-:-:S04]  /*2870*/  FFMA R18, R18, R27, R18 ;  /* 0x0000001b12127223 */ /* 0x000fc80000000012 */
[----:B------:R-:W-:-:S04]  /*2880*/  FFMA R24, R18, UR4, RZ ;  /* 0x0000000412187c23 */ /* 0x000fc800080000ff */
[----:B------:R-:W-:-:S04]  /*2890*/  FFMA R27, R25, R24, UR4 ;  /* 0x00000004191b7e23 */ /* 0x000fc80008000018 */
[----:B------:R-:W-:-:S04]  /*28a0*/  FFMA R27, R18, R27, R24 ;  /* 0x0000001b121b7223 */ /* 0x000fc80000000018 */
[----:B------:R-:W-:-:S04]  /*28b0*/  FFMA R26, R25, R27, UR4 ;  /* 0x00000004191a7e23 */ /* 0x000fc8000800001b */
[----:B------:R-:W-:-:S05]  /*28c0*/  FFMA R24, R18, R26, R27 ;  /* 0x0000001a12187223 */ /* 0x000fca000000001b */
[----:B------:R-:W-:-:S04]  /*28d0*/  SHF.R.U32.HI R21, RZ, 0x17, R24 ;  /* 0x00000017ff157819 */ /* 0x000fc80000011618 */
[----:B------:R-:W-:-:S04]  /*28e0*/  LOP3.LUT R21, R21, 0xff, RZ, 0xc0, !PT ;  /* 0x000000ff15157812 */ /* 0x000fc800078ec0ff */
[----:B------:R-:W-:-:S04]  /*28f0*/  IADD3 R25, PT, PT, R21, R22, RZ ;  /* 0x0000001615197210 */ /* 0x000fc80007ffe0ff */
[----:B------:R-:W-:-:S04]  /*2900*/  IADD3 R21, PT, PT, R25, -0x1, RZ ;  /* 0xffffffff19157810 */ /* 0x000fc80007ffe0ff */
[----:B------:R-:W-:-:S13]  /*2910*/  ISETP.GE.U32.AND P0, PT, R21, 0xfe, PT ;  /* 0x000000fe1500780c */ /* 0x000fda0003f06070 */
[----:B------:R-:W-:Y:S05]  /*2920*/  @!P0 BRA `(.L_x_10) ;  /* 0x0000000000808947 */ /* 0x000fea0003800000 */
[----:B------:R-:W-:-:S13]  /*2930*/  ISETP.GT.AND P0, PT, R25, 0xfe, PT ;  /* 0x000000fe1900780c */ /* 0x000fda0003f04270 */
[----:B------:R-:W-:Y:S05]  /*2940*/  @P0 BRA `(.L_x_11) ;  /* 0x00000000006c0947 */ /* 0x000fea0003800000 */
[----:B------:R-:W-:-:S13]  /*2950*/  ISETP.GE.AND P0, PT, R25, 0x1, PT ;  /* 0x000000011900780c */ /* 0x000fda0003f06270 */
[----:B------:R-:W-:Y:S05]  /*2960*/  @P0 BRA `(.L_x_12) ;  /* 0x0000000000740947 */ /* 0x000fea0003800000 */
[----:B------:R-:W-:Y:S02]  /*2970*/  ISETP.GE.AND P0, PT, R25, -0x18, PT ;  /* 0xffffffe81900780c */ /* 0x000fe40003f06270 */
[----:B------:R-:W-:-:S11]  /*2980*/  LOP3.LUT R24, R24, 0x80000000, RZ, 0xc0, !PT ;  /* 0x8000000018187812 */ /* 0x000fd600078ec0ff */
[----:B------:R-:W-:Y:S05]  /*2990*/  @!P0 BRA `(.L_x_12) ;  /* 0x0000000000688947 */ /* 0x000fea0003800000 */
[CCC-:B------:R-:W-:Y:S01]  /*29a0*/  FFMA.RZ R21, R18.reuse, R26.reuse, R27.reuse ;  /* 0x0000001a12157223 */ /* 0x1c0fe2000000c01b */
[C---:B------:R-:W-:Y:S02]  /*29b0*/  IADD3 R23, PT, PT, R25.reuse, 0x20, RZ ;  /* 0x0000002019177810 */ /* 0x040fe40007ffe0ff */
[----:B------:R-:W-:Y:S02]  /*29c0*/  ISETP.NE.AND P2, PT, R25, RZ, PT ;  /* 0x000000ff1900720c */ /* 0x000fe40003f45270 */
[----:B------:R-:W-:Y:S01]  /*29d0*/  LOP3.LUT R22, R21, 0x7fffff, RZ, 0xc0, !PT ;  /* 0x007fffff15167812 */ /* 0x000fe200078ec0ff */
[CCC-:B------:R-:W-:Y:S01]  /*29e0*/  FFMA.RP R21, R18.reuse, R26.reuse, R27.reuse ;  /* 0x0000001a12157223 */ /* 0x1c0fe2000000801b */
[----:B------:R-:W-:Y:S01]  /*29f0*/  FFMA.RM R18, R18, R26, R27 ;  /* 0x0000001a12127223 */ /* 0x000fe2000000401b */
[----:B------:R-:W-:Y:S02]  /*2a00*/  ISETP.NE.AND P1, PT, R25, RZ, PT ;  /* 0x000000ff1900720c */ /* 0x000fe40003f25270 */
[----:B------:R-:W-:-:S02]  /*2a10*/  LOP3.LUT R22, R22, 0x800000, RZ, 0xfc, !PT ;  /* 0x0080000016167812 */ /* 0x000fc400078efcff */
[----:B------:R-:W-:Y:S02]  /*2a20*/  IADD3 R25, PT, PT, -R25, RZ, RZ ;  /* 0x000000ff19197210 */ /* 0x000fe40007ffe1ff */
[----:B------:R-:W-:Y:S02]  /*2a30*/  SHF.L.U32 R23, R22, R23, RZ ;  /* 0x0000001716177219 */ /* 0x000fe400000006ff */
[----:B------:R-:W-:Y:S02]  /*2a40*/  FSETP.NEU.FTZ.AND P0, PT, R21, R18, PT ;  /* 0x000000121500720b */ /* 0x000fe40003f1d000 */
[----:B------:R-:W-:Y:S02]  /*2a50*/  SEL R21, R25, RZ, P2 ;  /* 0x000000ff19157207 */ /* 0x000fe40001000000 */
[----:B------:R-:W-:Y:S02]  /*2a60*/  ISETP.NE.AND P1, PT, R23, RZ, P1 ;  /* 0x000000ff1700720c */ /* 0x000fe40000f25270 */
[----:B------:R-:W-:-:S02]  /*2a70*/  SHF.R.U32.HI R21, RZ, R21, R22 ;  /* 0x00000015ff157219 */ /* 0x000fc40000011616 */
[----:B------:R-:W-:Y:S02]  /*2a80*/  PLOP3.LUT P0, PT, P0, P1, PT, 0xf8, 0x8f ;  /* 0x00000000008f781c */ /* 0x000fe40000703f70 */
[----:B------:R-:W-:Y:S02]  /*2a90*/  SHF.R.U32.HI R23, RZ, 0x1, R21 ;  /* 0x00000001ff177819 */ /* 0x000fe40000011615 */
[----:B------:R-:W-:-:S04]  /*2aa0*/  SEL R18, RZ, 0x1, !P0 ;  /* 0x00000001ff127807 */ /* 0x000fc80004000000 */
[----:B------:R-:W-:-:S04]  /*2ab0*/  LOP3.LUT R18, R18, 0x1, R23, 0xf8, !PT ;  /* 0x0000000112127812 */ /* 0x000fc800078ef817 */
[----:B------:R-:W-:-:S04]  /*2ac0*/  LOP3.LUT R18, R18, R21, RZ, 0xc0, !PT ;  /* 0x0000001512127212 */ /* 0x000fc800078ec0ff */
[----:B------:R-:W-:-:S04]  /*2ad0*/  IADD3 R23, PT, PT, R23, R18, RZ ;  /* 0x0000001217177210 */ /* 0x000fc80007ffe0ff */
[----:B------:R-:W-:Y:S01]  /*2ae0*/  LOP3.LUT R24, R23, R24, RZ, 0xfc, !PT ;  /* 0x0000001817187212 */ /* 0x000fe200078efcff */
[----:B------:R-:W-:Y:S06]  /*2af0*/  BRA `(.L_x_12) ;  /* 0x0000000000107947 */ /* 0x000fec0003800000 */
.L_x_11:
[----:B------:R-:W-:-:S04]  /*2b00*/  LOP3.LUT R24, R24, 0x80000000, RZ, 0xc0, !PT ;  /* 0x8000000018187812 */ /* 0x000fc800078ec0ff */
[----:B------:R-:W-:Y:S01]  /*2b10*/  LOP3.LUT R24, R24, 0x7f800000, RZ, 0xfc, !PT ;  /* 0x7f80000018187812 */ /* 0x000fe200078efcff */
[----:B------:R-:W-:Y:S06]  /*2b20*/  BRA `(.L_x_12) ;  /* 0x0000000000047947 */ /* 0x000fec0003800000 */
.L_x_10:
[----:B------:R-:W-:-:S07]  /*2b30*/  LEA R24, R22, R24, 0x17 ;  /* 0x0000001816187211 */ /* 0x000fce00078eb8ff */
.L_x_12:
[----:B------:R-:W-:Y:S05]  /*2b40*/  BSYNC.RECONVERGENT B2 ;  /* 0x0000000000027941 */ /* 0x000fea0003800200 */
.L_x_9:
[----:B------:R-:W-:Y:S05]  /*2b50*/  BRA `(.L_x_13) ;  /* 0x0000000000207947 */ /* 0x000fea0003800000 */
.L_x_8:
[----:B------:R-:W-:-:S04]  /*2b60*/  LOP3.LUT R24, R24, 0x80000000, R21, 0x48, !PT ;  /* 0x8000000018187812 */ /* 0x000fc800078e4815 */
[----:B------:R-:W-:Y:S01]  /*2b70*/  LOP3.LUT R24, R24, 0x7f800000, RZ, 0xfc, !PT ;  /* 0x7f80000018187812 */ /* 0x000fe200078efcff */
[----:B------:R-:W-:Y:S06]  /*2b80*/  BRA `(.L_x_13) ;  /* 0x0000000000147947 */ /* 0x000fec0003800000 */
.L_x_7:
[----:B------:R-:W-:Y:S01]  /*2b90*/  LOP3.LUT R24, R24, 0x80000000, R21, 0x48, !PT ;  /* 0x8000000018187812 */ /* 0x000fe200078e4815 */
[----:B------:R-:W-:Y:S06]  /*2ba0*/  BRA `(.L_x_13) ;  /* 0x00000000000c7947 */ /* 0x000fec0003800000 */
.L_x_6:
[----:B------:R-:W0:Y:S01]  /*2bb0*/  MUFU.RSQ R24, -QNAN ;  /* 0xffc0000000187908 */ /* 0x000e220000001400 */
[----:B------:R-:W-:Y:S05]  /*2bc0*/  BRA `(.L_x_13) ;  /* 0x0000000000047947 */ /* 0x000fea0003800000 */
.L_x_5:
[----:B------:R-:W-:-:S07]  /*2bd0*/  FADD.FTZ R24, R18, -0.8750388026237487793 ;  /* 0xbf60028b12187421 */ /* 0x000fce0000010000 */
.L_x_13:
[----:B------:R-:W-:Y:S05]  /*2be0*/  BSYNC.RECONVERGENT B0 ;  /* 0x0000000000007941 */ /* 0x000fea0003800200 */
.L_x_2:
[----:B------:R-:W-:-:S04]  /*2bf0*/  HFMA2 R21, -RZ, RZ, 0, 0 ;  /* 0x00000000ff157431 */ /* 0x000fc800000001ff */
[----:B0-----:R-:W-:Y:S05]  /*2c00*/  RET.REL.NODEC R20 `(_Z49rwkv7_albatross_kernel_forward_w0_fp16_dither_oneI6__halfLi64EEviiiPT_PKS1_S4_S4_S4_S4_S4_S2_PKi) ;  /* 0xffffffd014fc7950 */ /* 0x001fea0003c3ffff */
.L_x_14:
[----:B------:R-:W-:-:S00]  /*2c10*/  BRA `(.L_x_14) ;  /* 0xfffffffc00fc7947 */ /* 0x000fc0000383ffff */
[----:B------:R-:W-:-:S00]  /*2c20*/  NOP ;  /* 0x0000000000007918 */ /* 0x000fc00000000000 */
        /* <DEDUP_REMOVED lines=13> */
.L_x_209:


//--------------------- .text._Z49rwkv7_albatross_kernel_forward_w0_fp16_dither_oneI6__halfLi32EEviiiPT_PKS1_S4_S4_S4_S4_S4_S2_PKi --------------------------
	.section	.text._Z49rwkv7_albatross_kernel_forward_w0_fp16_dither_oneI6__halfLi32EEviiiPT_PKS1_S4_S4_S4_S4_S4_S2_PKi,"ax",@progbits
	.align	128
        .global         _Z49rwkv7_albatross_kernel_forward_w0_fp16_dither_oneI6__halfLi32EEviiiPT_PKS1_S4_S4_S4_S4_S4_S2_PKi
        .type           _Z49rwkv7_albatross_kernel_forward_w0_fp16_dither_oneI6__halfLi32EEviiiPT_PKS1_S4_S4_S4_S4_S4_S2_PKi,@function
        .size           _Z49rwkv7_albatross_kernel_forward_w0_fp16_dither_oneI6__halfLi32EEviiiPT_PKS1_S4_S4_S4_S4_S4_S2_PKi,(.L_x_210 - _Z49rwkv7_albatross_kernel_forward_w0_fp16_dither_oneI6__halfLi32EEviiiPT_PKS1_S4_S4_S4_S4_S4_S2_PKi)
        .other          _Z49rwkv7_albatross_kernel_forward_w0_fp16_dither_oneI6__halfLi32EEviiiPT_PKS1_S4_S4_S4_S4_S4_S2_PKi,@"STO_CUDA_ENTRY STV_DEFAULT"
_Z49rwkv7_albatross_kernel_forward_w0_fp16_dither_oneI6__halfLi32EEviiiPT_PKS1_S4_S4_S4_S4_S4_S2_PKi:
.text._Z49rwkv7_albatross_kernel_forward_w0_fp16_dither_oneI6__halfLi32EEviiiPT_PKS1_S4_S4_S4_S4_S4_S2_PKi:
[----:B------:R-:W-:Y:S08]  /*0000*/  LDC R1, c[0x0][0x37c] ;  /* 0x0000df00ff017b82 */ /* 0x000ff00000000800 */
[----:B------:R-:W0:Y:S01]  /*0010*/  LDC R7, c[0x0][0x388] ;  /* 0x0000e200ff077b82 */ /* 0x000e220000000800 */
[----:B------:R-:W1:Y:S01]  /*0020*/  S2R R14, SR_TID.X ;  /* 0x00000000000e7919 */ /* 0x000e620000002100 */
[----:B------:R-:W2:Y:S06]  /*0030*/  LDCU.64 UR12, c[0x0][0x358] ;  /* 0x00006b00ff0c77ac */ /* 0x000eac0008000a00 */
[----:B------:R-:W3:Y:S08]  /*0040*/  S2UR UR4, SR_CTAID.X ;  /* 0x00000000000479c3 */ /* 0x000ef00000002500 */
[----:B------:R-:W4:Y:S01]  /*0050*/  LDC.64 R66, c[0x0][0x390] ;  /* 0x0000e400ff427b82 */ /* 0x000f220000000a00 */
[----:B0-----:R-:W0:Y:S01]  /*0060*/  I2F.U32.RP R0, R7 ;  /* 0x0000000700007306 */ /* 0x001e220000209000 */
[----:B------:R-:W-:-:S07]  /*0070*/  ISETP.NE.U32.AND P2, PT, R7, RZ, PT ;  /* 0x000000ff0700720c */ /* 0x000fce0003f45070 */
[----:B0-----:R-:W0:Y:S02]  /*0080*/  MUFU.RCP R0, R0 ;  /* 0x0000000000007308 */ /* 0x001e240000001000 */
[----:B0-----:R-:W-:-:S06]  /*0090*/  IADD3 R2, PT, PT, R0, 0xffffffe, RZ ;  /* 0x0ffffffe00027810 */ /* 0x001fcc0007ffe0ff */
[----:B------:R0:W5:Y:S02]  /*00a0*/  F2I.FTZ.U32.TRUNC.NTZ R3, R2 ;  /* 0x0000000200037305 */ /* 0x000164000021f000 */
[----:B0-----:R-:W-:Y:S01]  /*00b0*/  HFMA2 R2, -RZ, RZ, 0, 0 ;  /* 0x00000000ff027431 */ /* 0x001fe200000001ff */
[----:B-----5:R-:W-:-:S05]  /*00c0*/  IADD3 R4, PT, PT, RZ, -R3, RZ ;  /* 0x80000003ff047210 */ /* 0x020fca0007ffe0ff */
[----:B------:R-:W-:-:S04]  /*00d0*/  IMAD R5, R4, R7, RZ ;  /* 0x0000000704057224 */ /* 0x000fc800078e02ff */
[----:B------:R-:W-:Y:S02]  /*00e0*/  IMAD.HI.U32 R3, R3, R5, R2 ;  /* 0x0000000503037227 */ /* 0x000fe400078e0002 */
[----:B------:R-:W0:Y:S04]  /*00f0*/  LDC R5, c[0x0][0x384] ;  /* 0x0000e100ff057b82 */ /* 0x000e280000000800 */
[----:B---3--:R-:W-:-:S04]  /*0100*/  IMAD.HI.U32 R58, R3, UR4, RZ ;  /* 0x00000004033a7c27 */ /* 0x008fc8000f8e00ff */
[----:B------:R-:W3:Y:S01]  /*0110*/  LDC.64 R2, c[0x0][0x3a0] ;  /* 0x0000e800ff027b82 */ /* 0x000ee20000000a00 */
[----:B------:R-:W-:-:S05]  /*0120*/  IADD3 R4, PT, PT, -R58, RZ, RZ ;  /* 0x000000ff3a047210 */ /* 0x000fca0007ffe1ff */
[----:B------:R-:W-:-:S05]  /*0130*/  IMAD R0, R7, R4, UR4 ;  /* 0x0000000407007e24 */ /* 0x000fca000f8e0204 */
[----:B------:R-:W-:-:S13]  /*0140*/  ISETP.GE.U32.AND P0, PT, R0, R7, PT ;  /* 0x000000070000720c */ /* 0x000fda0003f06070 */
[-C--:B------:R-:W-:Y:S02]  /*0150*/  @P0 IADD3 R0, PT, PT, R0, -R7.reuse, RZ ;  /* 0x8000000700000210 */ /* 0x080fe40007ffe0ff */
[----:B------:R-:W-:Y:S02]  /*0160*/  @P0 IADD3 R58, PT, PT, R58, 0x1, RZ ;  /* 0x000000013a3a0810 */ /* 0x000fe40007ffe0ff */
[----:B------:R-:W-:-:S13]  /*0170*/  ISETP.GE.U32.AND P1, PT, R0, R7, PT ;  /* 0x000000070000720c */ /* 0x000fda0003f26070 */
[----:B------:R-:W-:Y:S02]  /*0180*/  @P1 IADD3 R58, PT, PT, R58, 0x1, RZ ;  /* 0x000000013a3a1810 */ /* 0x000fe40007ffe0ff */
[----:B------:R-:W-:-:S05]  /*0190*/  @!P2 LOP3.LUT R58, RZ, R7, RZ, 0x33, !PT ;  /* 0x00000007ff3aa212 */ /* 0x000fca00078e33ff */
[----:B------:R-:W-:Y:S02]  /*01a0*/  IMAD.MOV R4, RZ, RZ, -R58 ;  /* 0x000000ffff047224 */ /* 0x000fe400078e0a3a */
[----:B0-----:R-:W-:Y:S02]  /*01b0*/  IMAD R5, R58, R5, RZ ;  /* 0x000000053a057224 */ /* 0x001fe400078e02ff */
[----:B------:R-:W-:-:S03]  /*01c0*/  IMAD R4, R7, R4, UR4 ;  /* 0x0000000407047e24 */ /* 0x000fc6000f8e0204 */
[----:B-1----:R-:W-:Y:S02]  /*01d0*/  IADD3 R7, PT, PT, R5, R14, RZ ;  /* 0x0000000e05077210 */ /* 0x002fe40007ffe0ff */
[C---:B------:R-:W-:Y:S02]  /*01e0*/  LEA R5, R4.reuse, R5, 0x5 ;  /* 0x0000000504057211 */ /* 0x040fe400078e28ff */
[----:B------:R-:W-:Y:S02]  /*01f0*/  LEA R7, R4, R7, 0x5 ;  /* 0x0000000704077211 */ /* 0x000fe400078e28ff */
[----:B------:R-:W-:-:S03]  /*0200*/  SHF.L.U32 R5, R5, 0x5, RZ ;  /* 0x0000000505057819 */ /* 0x000fc600000006ff */
[----:B---3--:R-:W-:-:S04]  /*0210*/  IMAD.WIDE R2, R7, 0x2, R2 ;  /* 0x0000000207027825 */ /* 0x008fc800078e0202 */
[----:B----4-:R-:W-:Y:S01]  /*0220*/  IMAD.WIDE R66, R5, 0x2, R66 ;  /* 0x0000000205427825 */ /* 0x010fe200078e0242 */
[----:B--2---:R0:W2:Y:S03]  /*0230*/  LDG.E.U16.CONSTANT R0, desc[UR12][R2.64] ;  /* 0x0000000c02007981 */ /* 0x0040a6000c1e9500 */
[----:B------:R-:W-:-:S05]  /*0240*/  IMAD.WIDE.U32 R66, R14, 0x10, R66 ;  /* 0x000000100e427825 */ /* 0x000fca00078e0042 */
[----:B------:R-:W3:Y:S04]  /*0250*/  LDG.E.128 R16, desc[UR12][R66.64] ;  /* 0x0000000c42107981 */ /* 0x000ee8000c1e1d00 */
[----:B------:R-:W4:Y:S04]  /*0260*/  LDG.E.128 R20, desc[UR12][R66.64+0x200] ;  /* 0x0002000c42147981 */ /* 0x000f28000c1e1d00 */
[----:B------:R-:W5:Y:S04]  /*0270*/  LDG.E.128 R24, desc[UR12][R66.64+0x400] ;  /* 0x0004000c42187981 */ /* 0x000f68000c1e1d00 */
[----:B------:R-:W5:Y:S01]  /*0280*/  LDG.E.128 R28, desc[UR12][R66.64+0x600] ;  /* 0x0006000c421c7981 */ /* 0x000f62000c1e1d00 */
[----:B------:R-:W1:Y:S01]  /*0290*/  S2UR UR5, SR_CgaCtaId ;  /* 0x00000000000579c3 */ /* 0x000e620000008800 */
[----:B------:R-:W-:Y:S01]  /*02a0*/  SHF.R.U32.HI R15, RZ, 0x2, R14 ;  /* 0x00000002ff0f7819 */ /* 0x000fe2000001160e */
[----:B------:R-:W-:Y:S01]  /*02b0*/  UMOV UR4, 0x400 ;  /* 0x0000040000047882 */ /* 0x000fe20000000000 */
[----:B------:R-:W-:Y:S01]  /*02c0*/  SHF.L.U32 R54, R14, 0x2, RZ ;  /* 0x000000020e367819 */ /* 0x000fe200000006ff */
[----:B------:R-:W-:Y:S01]  /*02d0*/  BSSY.RECONVERGENT B1, `(.L_x_15) ;  /* 0x0000082000017945 */ /* 0x000fe20003800200 */
[C---:B0-----:R-:W-:Y:S01]  /*02e0*/  IADD3 R2, PT, PT, R15.reuse, 0x8, RZ ;  /* 0x000000080f027810 */ /* 0x041fe20007ffe0ff */
[----:B------:R-:W-:Y:S01]  /*02f0*/  VIADD R4, R15, 0x18 ;  /* 0x000000180f047836 */ /* 0x000fe20000000000 */
[----:B------:R-:W-:-:S02]  /*0300*/  LOP3.LUT R68, R54, 0xc, RZ, 0xc0, !PT ;  /* 0x0000000c36447812 */ /* 0x000fc400078ec0ff */
[----:B------:R-:W-:Y:S02]  /*0310*/  LOP3.LUT R5, R2, 0x1f, RZ, 0xc0, !PT ;  /* 0x0000001f02057812 */ /* 0x000fe400078ec0ff */
[C---:B------:R-:W-:Y:S02]  /*0320*/  LOP3.LUT R44, R68.reuse, 0x1, RZ, 0xfc, !PT ;  /* 0x00000001442c7812 */ /* 0x040fe400078efcff */
[C---:B------:R-:W-:Y:S02]  /*0330*/  LOP3.LUT R56, R68.reuse, 0x2, RZ, 0xfc, !PT ;  /* 0x0000000244387812 */ /* 0x040fe400078efcff */
[----:B------:R-:W-:Y:S02]  /*0340*/  LOP3.LUT R2, R68, 0x3, RZ, 0xfc, !PT ;  /* 0x0000000344027812 */ /* 0x000fe400078efcff */
[----:B------:R-:W-:Y:S02]  /*0350*/  LOP3.LUT R3, R15, 0x1f, RZ, 0xc0, !PT ;  /* 0x0000001f0f037812 */ /* 0x000fe400078ec0ff */
[----:B------:R-:W-:-:S02]  /*0360*/  LOP3.LUT R6, R54, 0x7c, RZ, 0xc0, !PT ;  /* 0x0000007c36067812 */ /* 0x000fc400078ec0ff */
[--C-:B------:R-:W-:Y:S02]  /*0370*/  LOP3.LUT R50, R68, 0x1f, R15.reuse, 0x78, !PT ;  /* 0x0000001f44327812 */ /* 0x100fe400078e780f */
[--C-:B------:R-:W-:Y:S01]  /*0380*/  LOP3.LUT R52, R44, 0x1f, R15.reuse, 0x78, !PT ;  /* 0x0000001f2c347812 */ /* 0x100fe200078e780f */
[----:B-1----:R-:W-:Y:S01]  /*0390*/  ULEA UR4, UR5, UR4, 0x18 ;  /* 0x0000000405047291 */ /* 0x002fe2000f8ec0ff */
[--C-:B------:R-:W-:Y:S02]  /*03a0*/  LOP3.LUT R64, R56, 0x1f, R15.reuse, 0x78, !PT ;  /* 0x0000001f38407812 */ /* 0x100fe400078e780f */
[----:B------:R-:W-:Y:S02]  /*03b0*/  LOP3.LUT R37, R2, 0x1f, R15, 0x78, !PT ;  /* 0x0000001f02257812 */ /* 0x000fe400078e780f */
[----:B------:R-:W-:Y:S02]  /*03c0*/  LOP3.LUT R9, R4, 0x1f, RZ, 0xc0, !PT ;  /* 0x0000001f04097812 */ /* 0x000fe400078ec0ff */
[----:B------:R-:W-:-:S02]  /*03d0*/  LEA R15, R15, UR4, 0x6 ;  /* 0x000000040f0f7c11 */ /* 0x000fc4000f8e30ff */
[C---:B------:R-:W-:Y:S02]  /*03e0*/  LOP3.LUT R62, R5.reuse, 0xc, R54, 0x78, !PT ;  /* 0x0000000c053e7812 */ /* 0x040fe400078e7836 */
[C-C-:B------:R-:W-:Y:S02]  /*03f0*/  LOP3.LUT R48, R5.reuse, 0x1, R68.reuse, 0x1e, !PT ;  /* 0x0000000105307812 */ /* 0x140fe400078e1e44 */
[C-C-:B------:R-:W-:Y:S02]  /*0400*/  LOP3.LUT R60, R5.reuse, 0x2, R68.reuse, 0x1e, !PT ;  /* 0x00000002053c7812 */ /* 0x140fe400078e1e44 */
[----:B------:R-:W-:Y:S02]  /*0410*/  LOP3.LUT R46, R5, 0x3, R68, 0x1e, !PT ;  /* 0x00000003052e7812 */ /* 0x000fe400078e1e44 */
[----:B------:R-:W-:Y:S01]  /*0420*/  LEA R41, R14, UR4, 0x6 ;  /* 0x000000040e297c11 */ /* 0x000fe2000f8e30ff */
[----:B------:R-:W-:Y:S01]  /*0430*/  UMOV UR4, 0x3f60028b ;  /* 0x3f60028b00047882 */ /* 0x000fe20000000000 */
[----:B------:R-:W-:-:S02]  /*0440*/  LOP3.LUT R10, R6, 0x10, RZ, 0x3c, !PT ;  /* 0x00000010060a7812 */ /* 0x000fc400078e3cff */
[----:B------:R-:W-:Y:S02]  /*0450*/  LOP3.LUT R5, R6, 0x1c, RZ, 0x3c, !PT ;  /* 0x0000001c06057812 */ /* 0x000fe400078e3cff */
[-C--:B------:R-:W-:Y:S01]  /*0460*/  LEA R55, R50, R15.reuse, 0x2 ;  /* 0x0000000f32377211 */ /* 0x080fe200078e10ff */
[----:B------:R-:W-:Y:S01]  /*0470*/  IMAD R50, R37, 0x4, R15 ;  /* 0x0000000425327824 */ /* 0x000fe200078e020f */
[----:B------:R-:W-:Y:S02]  /*0480*/  LOP3.LUT R49, R6, 0x2c, RZ, 0x3c, !PT ;  /* 0x0000002c06317812 */ /* 0x000fe400078e3cff */
[-C--:B------:R-:W-:Y:S02]  /*0490*/  LEA R52, R52, R15.reuse, 0x2 ;  /* 0x0000000f34347211 */ /* 0x080fe400078e10ff */
[----:B------:R-:W-:Y:S02]  /*04a0*/  LEA R53, R64, R15, 0x2 ;  /* 0x0000000f40357211 */ /* 0x000fe400078e10ff */
[----:B------:R-:W-:-:S02]  /*04b0*/  LOP3.LUT R38, R9, 0x1, R68, 0x1e, !PT ;  /* 0x0000000109267812 */ /* 0x000fc400078e1e44 */
[C-C-:B------:R-:W-:Y:S02]  /*04c0*/  LOP3.LUT R40, R9.reuse, 0x2, R68.reuse, 0x1e, !PT ;  /* 0x0000000209287812 */ /* 0x140fe400078e1e44 */
[----:B------:R-:W-:Y:S02]  /*04d0*/  LOP3.LUT R36, R9, 0x3, R68, 0x1e, !PT ;  /* 0x0000000309247812 */ /* 0x000fe400078e1e44 */
[----:B------:R-:W-:Y:S02]  /*04e0*/  LOP3.LUT R47, R6, 0x28, RZ, 0x3c, !PT ;  /* 0x00000028062f7812 */ /* 0x000fe400078e3cff */
[----:B------:R-:W-:Y:S02]  /*04f0*/  IADD3 R13, PT, PT, R41, R10, RZ ;  /* 0x0000000a290d7210 */ /* 0x000fe40007ffe0ff */
[----:B------:R-:W-:Y:S02]  /*0500*/  LOP3.LUT R68, R68, 0x10, R3, 0x96, !PT ;  /* 0x0000001044447812 */ /* 0x000fe400078e9603 */
[----:B------:R-:W-:-:S02]  /*0510*/  LOP3.LUT R8, R6, 0x8, RZ, 0x3c, !PT ;  /* 0x0000000806087812 */ /* 0x000fc400078e3cff */
[----:B------:R-:W-:Y:S02]  /*0520*/  IADD3 R10, PT, PT, R41, R5, RZ ;  /* 0x00000005290a7210 */ /* 0x000fe40007ffe0ff */
[----:B------:R-:W-:Y:S02]  /*0530*/  LEA R51, R62, R15, 0x2 ;  /* 0x0000000f3e337211 */ /* 0x000fe400078e10ff */
[----:B------:R-:W-:Y:S02]  /*0540*/  LOP3.LUT R54, R9, 0xc, R54, 0x78, !PT ;  /* 0x0000000c09367812 */ /* 0x000fe400078e7836 */
[--C-:B------:R-:W-:Y:S02]  /*0550*/  LOP3.LUT R44, R44, 0x10, R3.reuse, 0x96, !PT ;  /* 0x000000102c2c7812 */ /* 0x100fe400078e9603 */
[--C-:B------:R-:W-:Y:S02]  /*0560*/  LOP3.LUT R56, R56, 0x10, R3.reuse, 0x96, !PT ;  /* 0x0000001038387812 */ /* 0x100fe400078e9603 */
[----:B------:R-:W-:-:S02]  /*0570*/  LOP3.LUT R42, R2, 0x10, R3, 0x96, !PT ;  /* 0x00000010022a7812 */ /* 0x000fc400078e9603 */
[----:B------:R-:W-:Y:S02]  /*0580*/  LOP3.LUT R45, R6, 0x24, RZ, 0x3c, !PT ;  /* 0x00000024062d7812 */ /* 0x000fe400078e3cff */
[----:B------:R-:W-:Y:S01]  /*0590*/  IADD3 R5, PT, PT, R41, R49, RZ ;  /* 0x0000003129057210 */ /* 0x000fe20007ffe0ff */
[----:B------:R-:W-:Y:S01]  /*05a0*/  IMAD R42, R42, 0x4, R15 ;  /* 0x000000042a2a7824 */ /* 0x000fe200078e020f */
[----:B------:R-:W-:Y:S02]  /*05b0*/  LEA R48, R48, R15, 0x2 ;  /* 0x0000000f30307211 */ /* 0x000fe400078e10ff */
[C---:B------:R-:W-:Y:S02]  /*05c0*/  LOP3.LUT R34, R6.reuse, 0x4, RZ, 0x3c, !PT ;  /* 0x0000000406227812 */ /* 0x040fe400078e3cff */
[C---:B------:R-:W-:Y:S02]  /*05d0*/  LOP3.LUT R32, R6.reuse, 0xc, RZ, 0x3c, !PT ;  /* 0x0000000c06207812 */ /* 0x040fe400078e3cff */
[----:B------:R-:W-:-:S02]  /*05e0*/  LOP3.LUT R12, R6, 0x14, RZ, 0x3c, !PT ;  /* 0x00000014060c7812 */ /* 0x000fc400078e3cff */
[C---:B------:R-:W-:Y:S02]  /*05f0*/  LOP3.LUT R11, R6.reuse, 0x18, RZ, 0x3c, !PT ;  /* 0x00000018060b7812 */ /* 0x040fe400078e3cff */
[C---:B------:R-:W-:Y:S02]  /*0600*/  LOP3.LUT R9, R6.reuse, 0x20, RZ, 0x3c, !PT ;  /* 0x0000002006097812 */ /* 0x040fe400078e3cff */
[C---:B------:R-:W-:Y:S01]  /*0610*/  LOP3.LUT R4, R6.reuse, 0x30, RZ, 0x3c, !PT ;  /* 0x0000003006047812 */ /* 0x040fe200078e3cff */
[C---:B------:R-:W-:Y:S01]  /*0620*/  IMAD.IADD R11, R41.reuse, 0x1, R11 ;  /* 0x00000001290b7824 */ /* 0x040fe200078e020b */
[C---:B------:R-:W-:Y:S02]  /*0630*/  LOP3.LUT R3, R6.reuse, 0x34, RZ, 0x3c, !PT ;  /* 0x0000003406037812 */ /* 0x040fe400078e3cff */
[C---:B------:R-:W-:Y:S02]  /*0640*/  LOP3.LUT R2, R6.reuse, 0x38, RZ, 0x3c, !PT ;  /* 0x0000003806027812 */ /* 0x040fe400078e3cff */
[C---:B------:R-:W-:Y:S01]  /*0650*/  IADD3 R35, PT, PT, R41.reuse, R6, RZ ;  /* 0x0000000629237210 */ /* 0x040fe20007ffe0ff */
[----:B------:R-:W-:Y:S01]  /*0660*/  IMAD.IADD R3, R41, 0x1, R3 ;  /* 0x0000000129037824 */ /* 0x000fe200078e0203 */
[----:B------:R-:W-:-:S02]  /*0670*/  LOP3.LUT R43, R6, 0x3c, RZ, 0x3c, !PT ;  /* 0x0000003c062b7812 */ /* 0x000fc400078e3cff */
[----:B------:R-:W-:Y:S02]  /*0680*/  LEA R49, R60, R15, 0x2 ;  /* 0x0000000f3c317211 */ /* 0x000fe400078e10ff */
[C---:B------:R-:W-:Y:S02]  /*0690*/  IADD3 R6, PT, PT, R41.reuse, R47, RZ ;  /* 0x0000002f29067210 */ /* 0x040fe40007ffe0ff */
[-C--:B------:R-:W-:Y:S02]  /*06a0*/  LEA R46, R46, R15.reuse, 0x2 ;  /* 0x0000000f2e2e7211 */ /* 0x080fe400078e10ff */
[C---:B------:R-:W-:Y:S02]  /*06b0*/  IADD3 R33, PT, PT, R41.reuse, R8, RZ ;  /* 0x0000000829217210 */ /* 0x040fe40007ffe0ff */
[----:B------:R-:W-:Y:S02]  /*06c0*/  LEA R47, R68, R15, 0x2 ;  /* 0x0000000f442f7211 */ /* 0x000fe400078e10ff */
[----:B------:R-:W-:-:S02]  /*06d0*/  IADD3 R8, PT, PT, R41, R45, RZ ;  /* 0x0000002d29087210 */ /* 0x000fc40007ffe0ff */
[-C--:B------:R-:W-:Y:S02]  /*06e0*/  LEA R44, R44, R15.reuse, 0x2 ;  /* 0x0000000f2c2c7211 */ /* 0x080fe400078e10ff */
[-C--:B------:R-:W-:Y:S02]  /*06f0*/  LEA R45, R56, R15.reuse, 0x2 ;  /* 0x0000000f382d7211 */ /* 0x080fe400078e10ff */
[-C--:B------:R-:W-:Y:S02]  /*0700*/  LEA R38, R38, R15.reuse, 0x2 ;  /* 0x0000000f26267211 */ /* 0x080fe400078e10ff */
[-C--:B------:R-:W-:Y:S02]  /*0710*/  LEA R37, R40, R15.reuse, 0x2 ;  /* 0x0000000f28257211 */ /* 0x080fe400078e10ff */
[----:B------:R-:W-:Y:S02]  /*0720*/  LEA R36, R36, R15, 0x2 ;  /* 0x0000000f24247211 */ /* 0x000fe400078e10ff */
[----:B------:R-:W-:-:S02]  /*0730*/  IADD3 R34, PT, PT, R41, R34, RZ ;  /* 0x0000002229227210 */ /* 0x000fc40007ffe0ff */
[C---:B------:R-:W-:Y:S02]  /*0740*/  IADD3 R32, PT, PT, R41.reuse, R32, RZ ;  /* 0x0000002029207210 */ /* 0x040fe40007ffe0ff */
[C---:B------:R-:W-:Y:S02]  /*0750*/  IADD3 R12, PT, PT, R41.reuse, R12, RZ ;  /* 0x0000000c290c7210 */ /* 0x040fe40007ffe0ff */
[C---:B------:R-:W-:Y:S02]  /*0760*/  IADD3 R9, PT, PT, R41.reuse, R9, RZ ;  /* 0x0000000929097210 */ /* 0x040fe40007ffe0ff */
[C---:B------:R-:W-:Y:S02]  /*0770*/  IADD3 R4, PT, PT, R41.reuse, R4, RZ ;  /* 0x0000000429047210 */ /* 0x040fe40007ffe0ff */
[----:B------:R-:W-:Y:S01]  /*0780*/  IADD3 R2, PT, PT, R41, R2, RZ ;  /* 0x0000000229027210 */ /* 0x000fe20007ffe0ff */
[----:B--2---:R-:W-:-:S05]  /*0790*/  HADD2.F32 R0, -RZ, R0.H0_H0 ;  /* 0x20000000ff007230 */ /* 0x004fca0000004100 */
[----:B------:R-:W-:Y:S01]  /*07a0*/  FMUL R39, R0, -1.4426950216293334961 ;  /* 0xbfb8aa3b00277820 */ /* 0x000fe20000400000 */
[----:B------:R-:W-:Y:S02]  /*07b0*/  IADD3 R0, PT, PT, R41, R43, RZ ;  /* 0x0000002b29007210 */ /* 0x000fe40007ffe0ff */
[----:B------:R-:W-:Y:S02]  /*07c0*/  LEA R43, R54, R15, 0x2 ;  /* 0x0000000f362b7211 */ /* 0x000fe400078e10ff */
[C---:B------:R-:W-:Y:S01]  /*07d0*/  FSETP.GEU.AND P0, PT, R39.reuse, -126, PT ;  /* 0xc2fc00002700780b */ /* 0x040fe20003f0e000 */
[----:B---3--:R-:W-:Y:S04]  /*07e0*/  STS [R55], R16 ;  /* 0x0000001037007388 */ /* 0x008fe80000000800 */
[----:B------:R-:W-:Y:S04]  /*07f0*/  STS [R52], R17 ;  /* 0x0000001134007388 */ /* 0x000fe80000000800 */
[----:B------:R-:W-:Y:S04]  /*0800*/  STS [R53], R18 ;  /* 0x0000001235007388 */ /* 0x000fe80000000800 */
[----:B------:R0:W-:Y:S01]  /*0810*/  STS [R50], R19 ;  /* 0x0000001332007388 */ /* 0x0001e20000000800 */
[----:B------:R-:W-:-:S03]  /*0820*/  @!P0 FMUL R39, R39, 0.5 ;  /* 0x3f00000027278820 */ /* 0x000fc60000400000 */
[----:B----4-:R-:W-:Y:S03]  /*0830*/  STS [R51+0x200], R20 ;  /* 0x0002001433007388 */ /* 0x010fe60000000800 */
[----:B------:R-:W1:Y:S01]  /*0840*/  MUFU.EX2 R39, R39 ;  /* 0x0000002700277308 */ /* 0x000e620000000800 */
[----:B------:R-:W-:Y:S01]  /*0850*/  STS [R48+0x200], R21 ;  /* 0x0002001530007388 */ /* 0x000fe20000000800 */
[----:B0-----:R-:W-:-:S03]  /*0860*/  MOV R19, UR4 ;  /* 0x0000000400137c02 */ /* 0x001fc60008000f00 */
[----:B------:R-:W-:Y:S04]  /*0870*/  STS [R49+0x200], R22 ;  /* 0x0002001631007388 */ /* 0x000fe80000000800 */
[----:B------:R-:W-:Y:S04]  /*0880*/  STS [R46+0x200], R23 ;  /* 0x000200172e007388 */ /* 0x000fe80000000800 */
[----:B-----5:R0:W-:Y:S04]  /*0890*/  STS [R47+0x400], R24 ;  /* 0x000400182f007388 */ /* 0x0201e80000000800 */
[----:B------:R2:W-:Y:S01]  /*08a0*/  STS [R44+0x400], R25 ;  /* 0x000400192c007388 */ /* 0x0005e20000000800 */
[----:B-1----:R-:W-:-:S03]  /*08b0*/  @!P0 FMUL R39, R39, R39 ;  /* 0x0000002727278220 */ /* 0x002fc60000400000 */
[----:B------:R2:W-:Y:S01]  /*08c0*/  STS [R45+0x400], R26 ;  /* 0x0004001a2d007388 */ /* 0x0005e20000000800 */
[----:B------:R-:W-:-:S03]  /*08d0*/  FADD R16, R39, 1 ;  /* 0x3f80000027107421 */ /* 0x000fc60000000000 */
[----:B------:R2:W-:Y:S01]  /*08e0*/  STS [R42+0x400], R27 ;  /* 0x0004001b2a007388 */ /* 0x0005e20000000800 */
[----:B------:R-:W0:Y:S03]  /*08f0*/  MUFU.RCP R17, R16 ;  /* 0x0000001000117308 */ /* 0x000e260000001000 */
[----:B------:R2:W-:Y:S04]  /*0900*/  STS [R43+0x600], R28 ;  /* 0x0006001c2b007388 */ /* 0x0005e80000000800 */
[----:B------:R2:W-:Y:S01]  /*0910*/  STS [R38+0x600], R29 ;  /* 0x0006001d26007388 */ /* 0x0005e20000000800 */
[----:B------:R-:W1:Y:S03]  /*0920*/  FCHK P0, -R19, R16 ;  /* 0x0000001013007302 */ /* 0x000e660000000100 */
[----:B------:R2:W-:Y:S04]  /*0930*/  STS [R37+0x600], R30 ;  /* 0x0006001e25007388 */ /* 0x0005e80000000800 */
[----:B------:R2:W-:Y:S01]  /*0940*/  STS [R36+0x600], R31 ;  /* 0x0006001f24007388 */ /* 0x0005e20000000800 */
[----:B0-----:R-:W-:Y:S01]  /*0950*/  FFMA R24, -R16, R17, 1 ;  /* 0x3f80000010187423 */ /* 0x001fe20000000111 */
[----:B------:R-:W-:Y:S03]  /*0960*/  BAR.SYNC.DEFER_BLOCKING 0x0 ;  /* 0x0000000000007b1d */ /* 0x000fe60000010000 */
[----:B------:R-:W-:-:S04]  /*0970*/  FFMA R24, R17, R24, R17 ;  /* 0x0000001811187223 */ /* 0x000fc80000000011 */
[----:B------:R-:W-:-:S04]  /*0980*/  FFMA R17, R24, -0.8750388026237487793, RZ ;  /* 0xbf60028b18117823 */ /* 0x000fc800000000ff */
[----:B------:R-:W-:-:S04]  /*0990*/  FFMA R18, -R16, R17, -0.8750388026237487793 ;  /* 0xbf60028b10127423 */ /* 0x000fc80000000111 */
[----:B------:R-:W-:Y:S01]  /*09a0*/  FFMA R24, R24, R18, R17 ;  /* 0x0000001218187223 */ /* 0x000fe20000000011 */
[----:B------:R2:W0:Y:S04]  /*09b0*/  LDS R69, [R35] ;  /* 0x0000000023457984 */ /* 0x0004280000000800 */
        /* <DEDUP_REMOVED lines=14> */
[----:B------:R2:W0:Y:S01]  /*0aa0*/  LDS R54, [R0] ;  /* 0x0000000000367984 */ /* 0x0004220000000800 */
[----:B-1-34-:R-:W-:Y:S05]  /*0ab0*/  @!P0 BRA `(.L_x_16) ;  /* 0x00000000000c8947 */ /* 0x01afea0003800000 */
[----:B------:R-:W-:-:S07]  /*0ac0*/  MOV R18, 0xae0 ;  /* 0x00000ae000127802 */ /* 0x000fce0000000f00 */
[----:B0-2---:R-:W-:Y:S05]  /*0ad0*/  CALL.REL.NOINC `($__internal_1_$__cuda_sm3x_div_rn_noftz_f32_slowpath) ;  /* 0x0000000c005c7944 */ /* 0x005fea0003c00000 */
[----:B------:R-:W-:-:S07]  /*0ae0*/  MOV R24, R19 ;  /* 0x0000001300187202 */ /* 0x000fce0000000f00 */
.L_x_16:
[----:B------:R-:W-:Y:S05]  /*0af0*/  BSYNC.RECONVERGENT B1 ;  /* 0x0000000000017941 */ /* 0x000fea0003800200 */
.L_x_15:
[----:B------:R-:W2:Y:S08]  /*0b00*/  LDC.64 R16, c[0x0][0x3d0] ;  /* 0x0000f400ff107b82 */ /* 0x000eb00000000a00 */
[----:B------:R-:W1:Y:S08]  /*0b10*/  LDC.64 R22, c[0x0][0x3a8] ;  /* 0x0000ea00ff167b82 */ /* 0x000e700000000a00 */
[----:B------:R-:W3:Y:S01]  /*0b20*/  LDC.64 R20, c[0x0][0x3b8] ;  /* 0x0000ee00ff147b82 */ /* 0x000ee20000000a00 */
[----:B--2---:R-:W-:-:S07]  /*0b30*/  IMAD.WIDE.U32 R26, R58, 0x4, R16 ;  /* 0x000000043a1a7825 */ /* 0x004fce00078e0010 */
[----:B------:R-:W2:Y:S01]  /*0b40*/  LDC.64 R18, c[0x0][0x3c0] ;  /* 0x0000f000ff127b82 */ /* 0x000ea20000000a00 */
[----:B------:R4:W5:Y:S01]  /*0b50*/  LDG.E.CONSTANT R25, desc[UR12][R26.64] ;  /* 0x0000000c1a197981 */ /* 0x000962000c1e9900 */
[----:B-1----:R-:W-:-:S06]  /*0b60*/  IMAD.WIDE R22, R7, 0x2, R22 ;  /* 0x0000000207167825 */ /* 0x002fcc00078e0216 */
[----:B------:R-:W1:Y:S01]  /*0b70*/  LDC.64 R16, c[0x0][0x398] ;  /* 0x0000e600ff107b82 */ /* 0x000e620000000a00 */
[----:B------:R0:W5:Y:S01]  /*0b80*/  LDG.E.U16.CONSTANT R28, desc[UR12][R22.64] ;  /* 0x0000000c161c7981 */ /* 0x000162000c1e9500 */
[----:B---3--:R-:W-:-:S06]  /*0b90*/  IMAD.WIDE R20, R7, 0x2, R20 ;  /* 0x0000000207147825 */ /* 0x008fcc00078e0214 */
[----:B----4-:R-:W3:Y:S01]  /*0ba0*/  LDC.64 R26, c[0x0][0x3b0] ;  /* 0x0000ec00ff1a7b82 */ /* 0x010ee20000000a00 */
[----:B------:R-:W4:Y:S01]  /*0bb0*/  LDG.E.U16.CONSTANT R29, desc[UR12][R20.64] ;  /* 0x0000000c141d7981 */ /* 0x000f22000c1e9500 */
[----:B--2---:R-:W-:-:S05]  /*0bc0*/  IMAD.WIDE R18, R7, 0x2, R18 ;  /* 0x0000000207127825 */ /* 0x004fca00078e0212 */
[----:B------:R-:W2:Y:S01]  /*0bd0*/  LDG.E.U16.CONSTANT R30, desc[UR12][R18.64] ;  /* 0x0000000c121e7981 */ /* 0x000ea2000c1e9500 */
[----:B-1----:R-:W-:-:S05]  /*0be0*/  IMAD.WIDE R16, R7, 0x2, R16 ;  /* 0x0000000207107825 */ /* 0x002fca00078e0210 */
[----:B------:R1:W2:Y:S01]  /*0bf0*/  LDG.E.U16.CONSTANT R31, desc[UR12][R16.64] ;  /* 0x0000000c101f7981 */ /* 0x0002a2000c1e9500 */
[----:B---3--:R-:W-:-:S05]  /*0c00*/  IMAD.WIDE R26, R7, 0x2, R26 ;  /* 0x00000002071a7825 */ /* 0x008fca00078e021a */
[----:B------:R3:W3:Y:S01]  /*0c10*/  LDG.E.U16.CONSTANT R58, desc[UR12][R26.64] ;  /* 0x0000000c1a3a7981 */ /* 0x0006e2000c1e9500 */
[----:B------:R-:W-:Y:S01]  /*0c20*/  FSETP.GEU.AND P0, PT, R24, -126, PT ;  /* 0xc2fc00001800780b */ /* 0x000fe20003f0e000 */
[----:B------:R-:W1:-:S12]  /*0c30*/  S2UR UR10, SR_CgaCtaId ;  /* 0x00000000000a79c3 */ /* 0x000e580000008800 */
[----:B------:R-:W-:-:S04]  /*0c40*/  @!P0 FMUL R24, R24, 0.5 ;  /* 0x3f00000018188820 */ /* 0x000fc80000400000 */
[----:B0-----:R-:W0:Y:S01]  /*0c50*/  MUFU.EX2 R22, R24 ;  /* 0x0000001800167308 */ /* 0x001e220000000800 */
[----:B------:R-:W-:Y:S02]  /*0c60*/  UMOV UR9, 0x400 ;  /* 0x0000040000097882 */ /* 0x000fe40000000000 */
[----:B------:R-:W-:Y:S02]  /*0c70*/  UIADD3 UR4, UPT, UPT, UR9, 0x880, URZ ;  /* 0x0000088009047890 */ /* 0x000fe4000fffe0ff */
[----:B------:R-:W-:Y:S02]  /*0c80*/  UIADD3 UR5, UPT, UPT, UR9, 0x840, URZ ;  /* 0x0000084009057890 */ /* 0x000fe4000fffe0ff */
[----:B------:R-:W-:Y:S02]  /*0c90*/  UIADD3 UR6, UPT, UPT, UR9, 0x8c0, URZ ;  /* 0x000008c009067890 */ /* 0x000fe4000fffe0ff */
[----:B------:R-:W-:Y:S01]  /*0ca0*/  UIADD3 UR7, UPT, UPT, UR9, 0x900, URZ ;  /* 0x0000090009077890 */ /* 0x000fe2000fffe0ff */
[----:B0-----:R-:W-:Y:S01]  /*0cb0*/  @!P0 FMUL R22, R22, R22 ;  /* 0x0000001616168220 */ /* 0x001fe20000400000 */
[----:B-1----:R-:W-:-:S03]  /*0cc0*/  ULEA UR4, UR10, UR4, 0x18 ;  /* 0x000000040a047291 */ /* 0x002fc6000f8ec0ff */
[----:B------:R-:W-:Y:S01]  /*0cd0*/  FADD R22, R22, -1 ;  /* 0xbf80000016167421 */ /* 0x000fe20000000000 */
[----:B------:R-:W-:Y:S02]  /*0ce0*/  UIADD3 UR8, UPT, UPT, UR9, 0x800, URZ ;  /* 0x0000080009087890 */ /* 0x000fe4000fffe0ff */
[----:B------:R-:W-:Y:S02]  /*0cf0*/  ULEA UR5, UR10, UR5, 0x18 ;  /* 0x000000050a057291 */ /* 0x000fe4000f8ec0ff */
[----:B------:R-:W-:Y:S02]  /*0d00*/  ULEA UR6, UR10, UR6, 0x18 ;  /* 0x000000060a067291 */ /* 0x000fe4000f8ec0ff */
[----:B------:R-:W-:Y:S02]  /*0d10*/  ULEA UR7, UR10, UR7, 0x18 ;  /* 0x000000070a077291 */ /* 0x000fe4000f8ec0ff */
[----:B------:R-:W-:Y:S01]  /*0d20*/  ULEA UR8, UR10, UR8, 0x18 ;  /* 0x000000080a087291 */ /* 0x000fe2000f8ec0ff */
[----:B------:R-:W-:-:S02]  /*0d30*/  LEA R16, R14, UR4, 0x1 ;  /* 0x000000040e107c11 */ /* 0x000fc4000f8e08ff */
[C---:B------:R-:W-:Y:S02]  /*0d40*/  LEA R17, R14.reuse, UR5, 0x1 ;  /* 0x000000050e117c11 */ /* 0x040fe4000f8e08ff */
[C---:B------:R-:W-:Y:S02]  /*0d50*/  LEA R18, R14.reuse, UR6, 0x1 ;  /* 0x000000060e127c11 */ /* 0x040fe4000f8e08ff */
[C---:B------:R-:W-:Y:S02]  /*0d60*/  LEA R19, R14.reuse, UR7, 0x1 ;  /* 0x000000070e137c11 */ /* 0x040fe4000f8e08ff */
[----:B------:R-:W-:Y:S01]  /*0d70*/  LEA R14, R14, UR8, 0x1 ;  /* 0x000000080e0e7c11 */ /* 0x000fe2000f8e08ff */
[----:B------:R-:W-:Y:S01]  /*0d80*/  ULEA UR9, UR10, UR9, 0x18 ;  /* 0x000000090a097291 */ /* 0x000fe2000f8ec0ff */
[----:B-----5:R-:W-:-:S05]  /*0d90*/  IMAD R25, R25, -0x61c88647, RZ ;  /* 0x9e3779b919197824 */ /* 0x020fca00078e02ff */
[----:B------:R-:W-:-:S05]  /*0da0*/  I2FP.F32.S32 R25, R25 ;  /* 0x0000001900197245 */ /* 0x000fca0000201400 */
[----:B------:R-:W-:-:S05]  /*0db0*/  FFMA R22, R25, 4.5474735088646411896e-13, R22 ;  /* 0x2b00000019167823 */ /* 0x000fca0000000016 */
[----:B------:R-:W-:-:S05]  /*0dc0*/  F2FP.F16.F32.PACK_AB R22, RZ, R22 ;  /* 0x00000016ff16723e */ /* 0x000fca00000000ff */
[----:B------:R-:W-:Y:S04]  /*0dd0*/  STS.U16 [R16], R22 ;  /* 0x0000001610007388 */ /* 0x000fe80000000400 */
[----:B------:R-:W-:Y:S04]  /*0de0*/  STS.U16 [R17], R28 ;  /* 0x0000001c11007388 */ /* 0x000fe80000000400 */
[----:B----4-:R-:W-:Y:S04]  /*0df0*/  STS.U16 [R18], R29 ;  /* 0x0000001d12007388 */ /* 0x010fe80000000400 */
[----:B--2---:R-:W-:Y:S04]  /*0e00*/  STS.U16 [R19], R30 ;  /* 0x0000001e13007388 */ /* 0x004fe80000000400 */
[----:B------:R-:W-:Y:S01]  /*0e10*/  STS.U16 [R14], R31 ;  /* 0x0000001f0e007388 */ /* 0x000fe20000000400 */
[----:B------:R-:W-:Y:S06]  /*0e20*/  BAR.SYNC.DEFER_BLOCKING 0x0 ;  /* 0x0000000000007b1d */ /* 0x000fec0000010000 */
[----:B------:R-:W0:Y:S04]  /*0e30*/  LDS.128 R20, [UR9+0x8c0] ;  /* 0x0008c009ff147984 */ /* 0x000e280008000c00 */
[----:B---3--:R-:W1:Y:S04]  /*0e40*/  LDS.128 R24, [UR9+0x8d0] ;  /* 0x0008d009ff187984 */ /* 0x008e680008000c00 */
[----:B------:R-:W2:Y:S01]  /*0e50*/  LDS.128 R16, [UR9+0x8e0] ;  /* 0x0008e009ff107984 */ /* 0x000ea20008000c00 */
[----:B0-----:R-:W-:-:S04]  /*0e60*/  HFMA2 R20, R20, R69, RZ ;  /* 0x0000004514147231 */ /* 0x001fc800000000ff */
[----:B------:R-:W-:-:S04]  /*0e70*/  HFMA2 R20, R21, R15, R20 ;  /* 0x0000000f15147231 */ /* 0x000fc80000000014 */
[----:B------:R-:W-:-:S04]  /*0e80*/  HFMA2 R20, R22, R63, R20 ;  /* 0x0000003f16147231 */ /* 0x000fc80000000014 */
[----:B------:R-:W-:-:S04]  /*0e90*/  HFMA2 R20, R23, R68, R20 ;  /* 0x0000004417147231 */ /* 0x000fc80000000014 */
[----:B-1----:R-:W-:Y:S02]  /*0ea0*/  HFMA2 R24, R24, R39, R20 ;  /* 0x0000002718187231 */ /* 0x002fe40000000014 */
[----:B------:R-:W0:Y:S02]  /*0eb0*/  LDS.128 R20, [UR9+0x8f0] ;  /* 0x0008f009ff147984 */ /* 0x000e240008000c00 */
[----:B------:R-:W-:-:S04]  /*0ec0*/  HFMA2 R24, R25, R40, R24 ;  /* 0x0000002819187231 */ /* 0x000fc80000000018 */
[----:B------:R-:W-:-:S04]  /*0ed0*/  HFMA2 R30, R26, R41, R24 ;  /* 0x000000291a1e7231 */ /* 0x000fc80000000018 */
[----:B------:R-:W-:Y:S02]  /*0ee0*/  HFMA2 R30, R27, R60, R30 ;  /* 0x0000003c1b1e7231 */ /* 0x000fe4000000001e */
[----:B------:R-:W1:Y:S02]  /*0ef0*/  LDS.128 R24, [UR9+0x840] ;  /* 0x00084009ff187984 */ /* 0x000e640008000c00 */
[----:B--2---:R-:W-:-:S04]  /*0f00*/  HFMA2 R30, R16, R59, R30 ;  /* 0x0000003b101e7231 */ /* 0x004fc8000000001e */
[----:B------:R-:W-:-:S04]  /*0f10*/  HFMA2 R30, R17, R64, R30 ;  /* 0x00000040111e7231 */ /* 0x000fc8000000001e */
[----:B------:R-:W-:-:S04]  /*0f20*/  HFMA2 R31, R18, R65, R30 ;  /* 0x00000041121f7231 */ /* 0x000fc8000000001e */
[----:B------:R-:W-:Y:S02]  /*0f30*/  HFMA2 R31, R19, R62, R31 ;  /* 0x0000003e131f7231 */ /* 0x000fe4000000001f */
[----:B------:R-:W2:Y:S02]  /*0f40*/  LDS.128 R16, [UR9+0x880] ;  /* 0x00088009ff107984 */ /* 0x000ea40008000c00 */
[----:B0-----:R-:W-:-:S04]  /*0f50*/  HFMA2 R28, R20, R61, R31 ;  /* 0x0000003d141c7231 */ /* 0x001fc8000000001f */
[----:B------:R-:W-:-:S04]  /*0f60*/  HFMA2 R28, R21, R56, R28 ;  /* 0x00000038151c7231 */ /* 0x000fc8000000001c */
[----:B------:R-:W-:Y:S01]  /*0f70*/  HFMA2 R28, R22, R57, R28 ;  /* 0x00000039161c7231 */ /* 0x000fe2000000001c */
[----:B------:R-:W0:Y:S03]  /*0f80*/  S2UR UR5, SR_CgaCtaId ;  /* 0x00000000000579c3 */ /* 0x000e260000008800 */
[----:B------:R-:W-:Y:S02]  /*0f90*/  HFMA2 R30, R23, R54, R28 ;  /* 0x00000036171e7231 */ /* 0x000fe4000000001c */
[----:B------:R-:W3:Y:S01]  /*0fa0*/  LDS.128 R20, [UR9+0x900] ;  /* 0x00090009ff147984 */ /* 0x000ee20008000c00 */
[-C--:B-1----:R-:W-:Y:S01]  /*0fb0*/  HMUL2 R24, R24, R58.reuse.H0_H0 ;  /* 0x2000003a18187232 */ /* 0x082fe20000000000 */
[----:B------:R-:W-:Y:S01]  /*0fc0*/  UMOV UR4, 0x400 ;  /* 0x0000040000047882 */ /* 0x000fe20000000000 */
[----:B------:R-:W-:Y:S02]  /*0fd0*/  HMUL2 R26, R26, R58.H0_H0 ;  /* 0x2000003a1a1a7232 */ /* 0x000fe40000000000 */
[----:B--2---:R-:W-:-:S02]  /*0fe0*/  HFMA2 R16, R69, R16, R24 ;  /* 0x0000001045107231 */ /* 0x004fc40000000018 */
[-C--:B------:R-:W-:Y:S01]  /*0ff0*/  HMUL2 R25, R25, R58.reuse.H0_H0 ;  /* 0x2000003a19197232 */ /* 0x080fe20000000000 */
[----:B0-----:R-:W-:Y:S01]  /*1000*/  ULEA UR4, UR5, UR4, 0x18 ;  /* 0x0000000405047291 */ /* 0x001fe2000f8ec0ff */
[----:B------:R-:W-:Y:S02]  /*1010*/  HMUL2 R27, R27, R58.H0_H0 ;  /* 0x2000003a1b1b7232 */ /* 0x000fe40000000000 */
[----:B------:R-:W-:Y:S02]  /*1020*/  HFMA2 R26, R63, R18, R26 ;  /* 0x000000123f1a7231 */ /* 0x000fe4000000001a */
[----:B------:R-:W-:Y:S02]  /*1030*/  HADD2 R30, R30.H0_H0, R30.H1_H1 ;  /* 0x3000001e1e1e7230 */ /* 0x000fe40000000800 */
[----:B------:R-:W-:Y:S02]  /*1040*/  HFMA2 R25, R15, R17, R25 ;  /* 0x000000110f197231 */ /* 0x000fe40000000019 */
[----:B------:R-:W-:-:S02]  /*1050*/  HFMA2 R27, R68, R19, R27 ;  /* 0x00000013441b7231 */ /* 0x000fc4000000001b */
[C---:B---3--:R-:W-:Y:S02]  /*1060*/  HFMA2 R14, R30.reuse.H0_H0, R20, R16 ;  /* 0x000000141e0e7231 */ /* 0x048fe40000000810 */
[----:B------:R-:W0:Y:S01]  /*1070*/  LDS.128 R16, [UR4+0x850] ;  /* 0x00085004ff107984 */ /* 0x000e220008000c00 */
[C---:B------:R-:W-:Y:S02]  /*1080*/  HFMA2 R25, R30.reuse.H0_H0, R21, R25 ;  /* 0x000000151e197231 */ /* 0x040fe40000000819 */
[C---:B------:R-:W-:Y:S02]  /*1090*/  HFMA2 R26, R30.reuse.H0_H0, R22, R26 ;  /* 0x000000161e1a7231 */ /* 0x040fe4000000081a */
[----:B------:R-:W-:Y:S02]  /*10a0*/  HFMA2 R27, R30.H0_H0, R23, R27 ;  /* 0x000000171e1b7231 */ /* 0x000fe4000000081b */
[----:B------:R-:W1:Y:S01]  /*10b0*/  LDS.128 R20, [UR4+0x890] ;  /* 0x00089004ff147984 */ /* 0x000e620008000c00 */
[----:B------:R-:W-:-:S02]  /*10c0*/  HFMA2 R15, R15, 1, 1, R25 ;  /* 0x3c003c000f0f7831 */ /* 0x000fc40000000019 */
[----:B------:R-:W-:Y:S02]  /*10d0*/  HADD2 R28, R63, R26 ;  /* 0x0000001a3f1c7230 */ /* 0x000fe40000000000 */
[----:B------:R-:W-:Y:S02]  /*10e0*/  HFMA2 R29, R68, 1, 1, R27 ;  /* 0x3c003c00441d7831 */ /* 0x000fe4000000001b */
[----:B------:R-:W2:Y:S01]  /*10f0*/  LDS.128 R24, [UR4+0x910] ;  /* 0x00091004ff187984 */ /* 0x000ea20008000c00 */
[-C--:B0-----:R-:W-:Y:S02]  /*1100*/  HMUL2 R16, R16, R58.reuse.H0_H0 ;  /* 0x2000003a10107232 */ /* 0x081fe40000000000 */
[-C--:B------:R-:W-:Y:S02]  /*1110*/  HMUL2 R18, R18, R58.reuse.H0_H0 ;  /* 0x2000003a12127232 */ /* 0x080fe40000000000 */
[-C--:B------:R-:W-:Y:S02]  /*1120*/  HMUL2 R17, R17, R58.reuse.H0_H0 ;  /* 0x2000003a11117232 */ /* 0x080fe40000000000 */
[----:B------:R-:W-:-:S02]  /*1130*/  HMUL2 R19, R19, R58.H0_H0 ;  /* 0x2000003a13137232 */ /* 0x000fc40000000000 */
[----:B-1----:R-:W-:Y:S02]  /*1140*/  HFMA2 R16, R39, R20, R16 ;  /* 0x0000001427107231 */ /* 0x002fe40000000010 */
[----:B------:R-:W-:Y:S02]  /*1150*/  HFMA2 R18, R41, R22, R18 ;  /* 0x0000001629127231 */ /* 0x000fe40000000012 */
[----:B------:R-:W-:Y:S02]  /*1160*/  HFMA2 R17, R40, R21, R17 ;  /* 0x0000001528117231 */ /* 0x000fe40000000011 */
[----:B------:R-:W-:Y:S02]  /*1170*/  HFMA2 R19, R60, R23, R19 ;  /* 0x000000173c137231 */ /* 0x000fe40000000013 */
[C---:B--2---:R-:W-:Y:S02]  /*1180*/  HFMA2 R20, R30.reuse.H0_H0, R25, R17 ;  /* 0x000000191e147231 */ /* 0x044fe40000000811 */
[----:B------:R-:W-:-:S02]  /*1190*/  HFMA2 R27, R30.H0_H0, R27, R19 ;  /* 0x0000001b1e1b7231 */ /* 0x000fc40000000813 */
[C---:B------:R-:W-:Y:S02]  /*11a0*/  HFMA2 R31, R30.reuse.H0_H0, R24, R16 ;  /* 0x000000181e1f7231 */ /* 0x040fe40000000810 */
[----:B------:R-:W-:Y:S02]  /*11b0*/  HFMA2 R26, R30.H0_H0, R26, R18 ;  /* 0x0000001a1e1a7231 */ /* 0x000fe40000000812 */
[----:B------:R-:W0:Y:S01]  /*11c0*/  LDS.128 R16, [UR4+0x860] ;  /* 0x00086004ff107984 */ /* 0x000e220008000c00 */
[----:B------:R-:W-:Y:S02]  /*11d0*/  HADD2 R31, R39, R31 ;  /* 0x0000001f271f7230 */ /* 0x000fe40000000000 */
[----:B------:R-:W-:Y:S02]  /*11e0*/  HFMA2 R39, R40, 1, 1, R20 ;  /* 0x3c003c0028277831 */ /* 0x000fe40000000014 */
[----:B------:R-:W1:Y:S01]  /*11f0*/  LDS.128 R20, [UR4+0x8a0] ;  /* 0x0008a004ff147984 */ /* 0x000e620008000c00 */
[----:B------:R-:W-:-:S02]  /*1200*/  HADD2 R40, R41, R26 ;  /* 0x0000001a29287230 */ /* 0x000fc40000000000 */
[----:B------:R-:W-:Y:S02]  /*1210*/  HFMA2 R41, R60, 1, 1, R27 ;  /* 0x3c003c003c297831 */ /* 0x000fe4000000001b */
[----:B------:R-:W2:Y:S01]  /*1220*/  LDS.128 R24, [UR4+0x920] ;  /* 0x00092004ff187984 */ /* 0x000ea20008000c00 */
[-C--:B0-----:R-:W-:Y:S02]  /*1230*/  HMUL2 R16, R16, R58.reuse.H0_H0 ;  /* 0x2000003a10107232 */ /* 0x081fe40000000000 */
[-C--:B------:R-:W-:Y:S02]  /*1240*/  HMUL2 R18, R18, R58.reuse.H0_H0 ;  /* 0x2000003a12127232 */ /* 0x080fe40000000000 */
[----:B------:R-:W-:Y:S02]  /*1250*/  HMUL2 R17, R17, R58.H0_H0 ;  /* 0x2000003a11117232 */ /* 0x000fe40000000000 */
[----:B-1----:R-:W-:Y:S02]  /*1260*/  HFMA2 R16, R59, R20, R16 ;  /* 0x000000143b107231 */ /* 0x002fe40000000010 */
[----:B------:R-:W-:-:S02]  /*1270*/  HMUL2 R19, R19, R58.H0_H0 ;  /* 0x2000003a13137232 */ /* 0x000fc40000000000 */
[----:B------:R-:W-:Y:S02]  /*1280*/  HFMA2 R18, R65, R22, R18 ;  /* 0x0000001641127231 */ /* 0x000fe40000000012 */
[----:B------:R-:W-:Y:S02]  /*1290*/  HFMA2 R17, R64, R21, R17 ;  /* 0x0000001540117231 */ /* 0x000fe40000000011 */
[----:B------:R-:W-:Y:S02]  /*12a0*/  HFMA2 R19, R62, R23, R19 ;  /* 0x000000173e137231 */ /* 0x000fe40000000013 */
[C---:B--2---:R-:W-:Y:S01]  /*12b0*/  HFMA2 R25, R30.reuse.H0_H0, R25, R17 ;  /* 0x000000191e197231 */ /* 0x044fe20000000811 */
[----:B------:R-:W-:Y:S01]  /*12c0*/  LDS.128 R20, [UR4+0x8b0] ;  /* 0x0008b004ff147984 */ /* 0x000fe20008000c00 */
[C---:B------:R-:W-:Y:S02]  /*12d0*/  HFMA2 R27, R30.reuse.H0_H0, R27, R19 ;  /* 0x0000001b1e1b7231 */ /* 0x040fe40000000813 */
[----:B------:R-:W-:-:S02]  /*12e0*/  HFMA2 R24, R30.H0_H0, R24, R16 ;  /* 0x000000181e187231 */ /* 0x000fc40000000810 */
[----:B------:R-:W-:Y:S02]  /*12f0*/  HFMA2 R26, R30.H0_H0, R26, R18 ;  /* 0x0000001a1e1a7231 */ /* 0x000fe40000000812 */
[----:B------:R-:W0:Y:S01]  /*1300*/  LDS.128 R16, [UR4+0x870] ;  /* 0x00087004ff107984 */ /* 0x000e220008000c00 */
[----:B------:R-:W-:Y:S02]  /*1310*/  HADD2 R24, R59, R24 ;  /* 0x000000183b187230 */ /* 0x000fe40000000000 */
[-C--:B0-----:R-:W-:Y:S02]  /*1320*/  HMUL2 R16, R16, R58.reuse.H0_H0 ;  /* 0x2000003a10107232 */ /* 0x081fe40000000000 */
[-C--:B------:R-:W-:Y:S02]  /*1330*/  HMUL2 R63, R18, R58.reuse.H0_H0 ;  /* 0x2000003a123f7232 */ /* 0x080fe40000000000 */
[-C--:B------:R-:W-:Y:S02]  /*1340*/  HMUL2 R17, R17, R58.reuse.H0_H0 ;  /* 0x2000003a11117232 */ /* 0x080fe40000000000 */
[----:B------:R-:W-:-:S02]  /*1350*/  HMUL2 R60, R19, R58.H0_H0 ;  /* 0x2000003a133c7232 */ /* 0x000fc40000000000 */
[----:B------:R-:W-:Y:S02]  /*1360*/  HFMA2 R58, R61, R20, R16 ;  /* 0x000000143d3a7231 */ /* 0x000fe40000000010 */
[----:B------:R-:W-:Y:S02]  /*1370*/  HFMA2 R59, R56, R21, R17 ;  /* 0x00000015383b7231 */ /* 0x000fe40000000011 */
[----:B------:R-:W-:Y:S02]  /*1380*/  HFMA2 R63, R57, R22, R63 ;  /* 0x00000016393f7231 */ /* 0x000fe4000000003f */
[----:B------:R-:W-:Y:S01]  /*1390*/  HFMA2 R60, R54, R23, R60 ;  /* 0x00000017363c7231 */ /* 0x000fe2000000003c */
[----:B------:R-:W-:Y:S04]  /*13a0*/  LDS.128 R16, [UR4+0x930] ;  /* 0x00093004ff107984 */ /* 0x000fe80008000c00 */
[----:B------:R-:W0:Y:S01]  /*13b0*/  LDS.128 R20, [UR4+0x800] ;  /* 0x00080004ff147984 */ /* 0x000e220008000c00 */
[----:B------:R-:W-:-:S04]  /*13c0*/  HADD2 R14, R69, R14 ;  /* 0x0000000e450e7230 */ /* 0x000fc80000000000 */
[----:B0-----:R-:W-:-:S04]  /*13d0*/  HFMA2 R20, R14, R20, RZ ;  /* 0x000000140e147231 */ /* 0x001fc800000000ff */
[----:B------:R-:W-:-:S04]  /*13e0*/  HFMA2 R20, R15, R21, R20 ;  /* 0x000000150f147231 */ /* 0x000fc80000000014 */
[----:B------:R-:W-:Y:S02]  /*13f0*/  HFMA2 R20, R28, R22, R20 ;  /* 0x000000161c147231 */ /* 0x000fe40000000014 */
[----:B------:R-:W-:Y:S02]  /*1400*/  HFMA2 R58, R30.H0_H0, R16, R58 ;  /* 0x000000101e3a7231 */ /* 0x000fe4000000083a */
[----:B------:R-:W-:Y:S02]  /*1410*/  HFMA2 R16, R29, R23, R20 ;  /* 0x000000171d107231 */ /* 0x000fe40000000014 */
[----:B------:R-:W0:Y:S02]  /*1420*/  LDS.128 R20, [UR4+0x810] ;  /* 0x00081004ff147984 */ /* 0x000e240008000c00 */
[----:B0-----:R-:W-:-:S04]  /*1430*/  HFMA2 R16, R31, R20, R16 ;  /* 0x000000141f107231 */ /* 0x001fc80000000010 */
[----:B------:R-:W-:-:S04]  /*1440*/  HFMA2 R20, R39, R21, R16 ;  /* 0x0000001527147231 */ /* 0x000fc80000000010 */
[----:B------:R-:W-:-:S04]  /*1450*/  HFMA2 R20, R40, R22, R20 ;  /* 0x0000001628147231 */ /* 0x000fc80000000014 */
[----:B------:R-:W-:Y:S02]  /*1460*/  HFMA2 R16, R41, R23, R20 ;  /* 0x0000001729107231 */ /* 0x000fe40000000014 */
[----:B------:R-:W0:Y:S01]  /*1470*/  LDS.128 R20, [UR4+0x820] ;  /* 0x00082004ff147984 */ /* 0x000e220008000c00 */
[C---:B------:R-:W-:Y:S02]  /*1480*/  HFMA2 R59, R30.reuse.H0_H0, R17, R59 ;  /* 0x000000111e3b7231 */ /* 0x040fe4000000083b */
[C---:B------:R-:W-:Y:S02]  /*1490*/  HFMA2 R63, R30.reuse.H0_H0, R18, R63 ;  /* 0x000000121e3f7231 */ /* 0x040fe4000000083f */
[----:B------:R-:W-:Y:S02]  /*14a0*/  HFMA2 R60, R30.H0_H0, R19, R60 ;  /* 0x000000131e3c7231 */ /* 0x000fe4000000083c */
[----:B------:R-:W-:Y:S02]  /*14b0*/  HADD2 R25, R64, R25 ;  /* 0x0000001940197230 */ /* 0x000fe40000000000 */
[----:B------:R-:W-:-:S02]  /*14c0*/  HADD2 R26, R65, R26 ;  /* 0x0000001a411a7230 */ /* 0x000fc40000000000 */
[----:B------:R-:W-:Y:S02]  /*14d0*/  HFMA2 R27, R62, 1, 1, R27 ;  /* 0x3c003c003e1b7831 */ /* 0x000fe4000000001b */
[----:B0-----:R-:W-:Y:S02]  /*14e0*/  HFMA2 R20, R24, R20, R16 ;  /* 0x0000001418147231 */ /* 0x001fe40000000010 */
[----:B------:R-:W0:Y:S02]  /*14f0*/  LDS.128 R16, [UR4+0x830] ;  /* 0x00083004ff107984 */ /* 0x000e240008000c00 */
[----:B------:R-:W-:-:S04]  /*1500*/  HFMA2 R20, R25, R21, R20 ;  /* 0x0000001519147231 */ /* 0x000fc80000000014 */
[----:B------:R-:W-:Y:S02]  /*1510*/  HFMA2 R20, R26, R22, R20 ;  /* 0x000000161a147231 */ /* 0x000fe40000000014 */
[----:B------:R-:W-:Y:S02]  /*1520*/  HADD2 R58, R61, R58 ;  /* 0x0000003a3d3a7230 */ /* 0x000fe40000000000 */
[----:B------:R-:W-:Y:S02]  /*1530*/  HFMA2 R23, R27, R23, R20 ;  /* 0x000000171b177231 */ /* 0x000fe40000000014 */
[----:B------:R-:W-:Y:S02]  /*1540*/  HADD2 R59, R56, R59 ;  /* 0x0000003b383b7230 */ /* 0x000fe40000000000 */
[----:B------:R-:W-:Y:S01]  /*1550*/  HFMA2 R63, R57, 1, 1, R63 ;  /* 0x3c003c00393f7831 */ /* 0x000fe2000000003f */
[----:B------:R-:W1:Y:S01]  /*1560*/  LDC.64 R20, c[0x0][0x3c8] ;  /* 0x0000f200ff147b82 */ /* 0x000e620000000a00 */
[----:B0-----:R-:W-:-:S04]  /*1570*/  HFMA2 R23, R58, R16, R23 ;  /* 0x000000103a177231 */ /* 0x001fc80000000017 */
[----:B------:R-:W-:Y:S02]  /*1580*/  HFMA2 R23, R59, R17, R23 ;  /* 0x000000113b177231 */ /* 0x000fe40000000017 */
[----:B------:R-:W-:Y:S01]  /*1590*/  HADD2 R60, R54, R60 ;  /* 0x0000003c363c7230 */ /* 0x000fe20000000000 */
[----:B------:R-:W-:Y:S01]  /*15a0*/  STS [R35], R14 ;  /* 0x0000000e23007388 */ /* 0x000fe20000000800 */
[----:B------:R-:W-:-:S03]  /*15b0*/  HFMA2 R30, R63, R18, R23 ;  /* 0x000000123f1e7231 */ /* 0x000fc60000000017 */
[----:B------:R-:W-:Y:S01]  /*15c0*/  STS [R34], R15 ;  /* 0x0000000f22007388 */ /* 0x000fe20000000800 */
[----:B------:R-:W-:-:S03]  /*15d0*/  HFMA2 R30, R60, R19, R30 ;  /* 0x000000133c1e7231 */ /* 0x000fc6000000001e */
[----:B------:R-:W-:Y:S04]  /*15e0*/  STS [R33], R28 ;  /* 0x0000001c21007388 */ /* 0x000fe80000000800 */
[----:B------:R-:W-:Y:S04]  /*15f0*/  STS [R32], R29 ;  /* 0x0000001d20007388 */ /* 0x000fe80000000800 */
[----:B------:R-:W-:Y:S04]  /*1600*/  STS [R13], R31 ;  /* 0x0000001f0d007388 */ /* 0x000fe80000000800 */
[----:B------:R-:W-:Y:S04]  /*1610*/  STS [R12], R39 ;  /* 0x000000270c007388 */ /* 0x000fe80000000800 */
[----:B------:R-:W-:Y:S01]  /*1620*/  STS [R11], R40 ;  /* 0x000000280b007388 */ /* 0x000fe20000000800 */
[----:B-1----:R-:W-:-:S03]  /*1630*/  IMAD.WIDE R20, R7, 0x2, R20 ;  /* 0x0000000207147825 */ /* 0x002fc600078e0214 */
        /* <DEDUP_REMOVED lines=13> */
[----:B------:R-:W-:Y:S04]  /*1710*/  LDS R9, [R52] ;  /* 0x0000000034097984 */ /* 0x000fe80000000800 */
[----:B------:R-:W-:Y:S04]  /*1720*/  LDS R10, [R53] ;  /* 0x00000000350a7984 */ /* 0x000fe80000000800 */
[----:B------:R-:W0:Y:S04]  /*1730*/  LDS R11, [R50] ;  /* 0x00000000320b7984 */ /* 0x000e280000000800 */
[----:B------:R-:W-:Y:S04]  /*1740*/  LDS R4, [R51+0x200] ;  /* 0x0002000033047984 */ /* 0x000fe80000000800 */
[----:B------:R-:W-:Y:S04]  /*1750*/  LDS R5, [R48+0x200] ;  /* 0x0002000030057984 */ /* 0x000fe80000000800 */
[----:B------:R-:W-:Y:S04]  /*1760*/  LDS R6, [R49+0x200] ;  /* 0x0002000031067984 */ /* 0x000fe80000000800 */
[----:B------:R-:W1:Y:S04]  /*1770*/  LDS R7, [R46+0x200] ;  /* 0x000200002e077984 */ /* 0x000e680000000800 */
[----:B------:R-:W-:Y:S04]  /*1780*/  LDS R12, [R47+0x400] ;  /* 0x000400002f0c7984 */ /* 0x000fe80000000800 */
[----:B------:R-:W-:Y:S04]  /*1790*/  LDS R13, [R44+0x400] ;  /* 0x000400002c0d7984 */ /* 0x000fe80000000800 */
[----:B------:R-:W-:Y:S04]  /*17a0*/  LDS R14, [R45+0x400] ;  /* 0x000400002d0e7984 */ /* 0x000fe80000000800 */
[----:B------:R-:W2:Y:S04]  /*17b0*/  LDS R15, [R42+0x400] ;  /* 0x000400002a0f7984 */ /* 0x000ea80000000800 */
[----:B------:R-:W-:Y:S04]  /*17c0*/  LDS R16, [R43+0x600] ;  /* 0x000600002b107984 */ /* 0x000fe80000000800 */
[----:B------:R-:W-:Y:S04]  /*17d0*/  LDS R17, [R38+0x600] ;  /* 0x0006000026117984 */ /* 0x000fe80000000800 */
[----:B------:R-:W-:Y:S04]  /*17e0*/  LDS R18, [R37+0x600] ;  /* 0x0006000025127984 */ /* 0x000fe80000000800 */
[----:B------:R-:W3:Y:S04]  /*17f0*/  LDS R19, [R36+0x600] ;  /* 0x0006000024137984 */ /* 0x000ee80000000800 */
[----:B0-----:R-:W-:Y:S04]  /*1800*/  STG.E.128 desc[UR12][R66.64], R8 ;  /* 0x0000000842007986 */ /* 0x001fe8000c101d0c */
[----:B-1----:R-:W-:Y:S04]  /*1810*/  STG.E.128 desc[UR12][R66.64+0x200], R4 ;  /* 0x0002000442007986 */ /* 0x002fe8000c101d0c */
[----:B--2---:R-:W-:Y:S04]  /*1820*/  STG.E.128 desc[UR12][R66.64+0x400], R12 ;  /* 0x0004000c42007986 */ /* 0x004fe8000c101d0c */
[----:B---3--:R-:W-:Y:S01]  /*1830*/  STG.E.128 desc[UR12][R66.64+0x600], R16 ;  /* 0x0006001042007986 */ /* 0x008fe2000c101d0c */
[----:B------:R-:W-:Y:S05]  /*1840*/  EXIT ;  /* 0x000000000000794d */ /* 0x000fea0003800000 */
        .weak           $__internal_1_$__cuda_sm3x_div_rn_noftz_f32_slowpath
        .type           $__internal_1_$__cuda_sm3x_div_rn_noftz_f32_slowpath,@function
        .size           $__internal_1_$__cuda_sm3x_div_rn_noftz_f32_slowpath,(.L_x_210 - $__internal_1_$__cuda_sm3x_div_rn_noftz_f32_slowpath)
$__internal_1_$__cuda_sm3x_div_rn_noftz_f32_slowpath:
[----:B------:R-:W-:Y:S01]  /*1850*/  SHF.R.U32.HI R17, RZ, 0x17, R16 ;  /* 0x00000017ff117819 */ /* 0x000fe20000011610 */
[----:B------:R-:W-:Y:S04]  /*1860*/  BSSY.RECONVERGENT B0, `(.L_x_17) ;  /* 0x000005c000007945 */ /* 0x000fe80003800200 */
[----:B------:R-:W-:Y:S01]  /*1870*/  BSSY.RELIABLE B2, `(.L_x_18) ;  /* 0x000001a000027945 */ /* 0x000fe20003800100 */
[----:B------:R-:W-:Y:S02]  /*1880*/  MOV R22, R16 ;  /* 0x0000001000167202 */ /* 0x000fe40000000f00 */
[----:B------:R-:W-:-:S05]  /*1890*/  LOP3.LUT R17, R17, 0xff, RZ, 0xc0, !PT ;  /* 0x000000ff11117812 */ /* 0x000fca00078ec0ff */
[----:B------:R-:W-:-:S05]  /*18a0*/  VIADD R21, R17, 0xffffffff ;  /* 0xffffffff11157836 */ /* 0x000fca0000000000 */
[----:B------:R-:W-:-:S13]  /*18b0*/  ISETP.GT.U32.AND P0, PT, R21, 0xfd, PT ;  /* 0x000000fd1500780c */ /* 0x000fda0003f04070 */
[----:B------:R-:W-:Y:S01]  /*18c0*/  @!P0 MOV R20, RZ ;  /* 0x000000ff00148202 */ /* 0x000fe20000000f00 */
[----:B------:R-:W-:Y:S06]  /*18d0*/  @!P0 BRA `(.L_x_19) ;  /* 0x00000000004c8947 */ /* 0x000fec0003800000 */
[----:B------:R-:W-:-:S13]  /*18e0*/  FSETP.GTU.FTZ.AND P0, PT, |R16|, +INF , PT ;  /* 0x7f8000001000780b */ /* 0x000fda0003f1c200 */
        /* <DEDUP_REMOVED lines=18> */
.L_x_19:
[----:B------:R-:W-:Y:S05]  /*1a10*/  BSYNC.RELIABLE B2 ;  /* 0x0000000000027941 */ /* 0x000fea0003800100 */
.L_x_18:
        /* <DEDUP_REMOVED lines=16> */
[----:B------:R-:W-:-:S05]  /*1b20*/  LOP3.LUT R21, R21, 0xff, RZ, 0xc0, !PT ;  /* 0x000000ff15157812 */ /* 0x000fca00078ec0ff */
[----:B------:R-:W-:-:S05]  /*1b30*/  IMAD.IADD R22, R21, 0x1, R20 ;  /* 0x0000000115167824 */ /* 0x000fca00078e0214 */
        /* <DEDUP_REMOVED lines=10> */
[-CC-:B------:R-:W-:Y:S01]  /*1be0*/  FFMA.RZ R17, R16, R24.reuse, R23.reuse ;  /* 0x0000001810117223 */ /* 0x180fe2000000c017 */
        /* <DEDUP_REMOVED lines=21> */
.L_x_26:
[----:B------:R-:W-:-:S04]  /*1d40*/  LOP3.LUT R19, R19, 0x80000000, RZ, 0xc0, !PT ;  /* 0x8000000013137812 */ /* 0x000fc800078ec0ff */
[----:B------:R-:W-:Y:S01]  /*1d50*/  LOP3.LUT R19, R19, 0x7f800000, RZ, 0xfc, !PT ;  /* 0x7f80000013137812 */ /* 0x000fe200078efcff */
[----:B------:R-:W-:Y:S06]  /*1d60*/  BRA `(.L_x_27) ;  /* 0x0000000000047947 */ /* 0x000fec0003800000 */
.L_x_25:
[----:B------:R-:W-:-:S07]  /*1d70*/  LEA R19, R20, R19, 0x17 ;  /* 0x0000001314137211 */ /* 0x000fce00078eb8ff */
.L_x_27:
[----:B------:R-:W-:Y:S05]  /*1d80*/  BSYNC.RECONVERGENT B2 ;  /* 0x0000000000027941 */ /* 0x000fea0003800200 */
.L_x_24:
[----:B------:R-:W-:Y:S05]  /*1d90*/  BRA `(.L_x_28) ;  /* 0x0000000000207947 */ /* 0x000fea0003800000 */
.L_x_23:
[----:B------:R-:W-:-:S04]  /*1da0*/  LOP3.LUT R19, R22, 0x80000000, R19, 0x48, !PT ;  /* 0x8000000016137812 */ /* 0x000fc800078e4813 */
[----:B------:R-:W-:Y:S01]  /*1db0*/  LOP3.LUT R19, R19, 0x7f800000, RZ, 0xfc, !PT ;  /* 0x7f80000013137812 */ /* 0x000fe200078efcff */
[----:B------:R-:W-:Y:S06]  /*1dc0*/  BRA `(.L_x_28) ;  /* 0x0000000000147947 */ /* 0x000fec0003800000 */
.L_x_22:
[----:B------:R-:W-:Y:S01]  /*1dd0*/  LOP3.LUT R19, R22, 0x80000000, R19, 0x48, !PT ;  /* 0x8000000016137812 */ /* 0x000fe200078e4813 */
[----:B------:R-:W-:Y:S06]  /*1de0*/  BRA `(.L_x_28) ;  /* 0x00000000000c7947 */ /* 0x000fec0003800000 */
.L_x_21:
[----:B------:R-:W0:Y:S01]  /*1df0*/  MUFU.RSQ R19, -QNAN ;  /* 0xffc0000000137908 */ /* 0x000e220000001400 */
[----:B------:R-:W-:Y:S05]  /*1e00*/  BRA `(.L_x_28) ;  /* 0x0000000000047947 */ /* 0x000fea0003800000 */
.L_x_20:
[----:B------:R-:W-:-:S07]  /*1e10*/  FADD.FTZ R19, R16, -0.8750388026237487793 ;  /* 0xbf60028b10137421 */ /* 0x000fce0000010000 */
.L_x_28:
[----:B------:R-:W-:Y:S05]  /*1e20*/  BSYNC.RECONVERGENT B0 ;  /* 0x0000000000007941 */ /* 0x000fea0003800200 */
.L_x_17:
[----:B------:R-:W-:Y:S01]  /*1e30*/  HFMA2 R17, -RZ, RZ, 0, 0 ;  /* 0x00000000ff117431 */ /* 0x000fe200000001ff */
[----:B------:R-:W-:-:S04]  /*1e40*/  MOV R16, R18 ;  /* 0x0000001200107202 */ /* 0x000fc80000000f00 */
[----:B0-----:R-:W-:Y:S05]  /*1e50*/  RET.REL.NODEC R16 `(_Z49rwkv7_albatross_kernel_forward_w0_fp16_dither_oneI6__halfLi32EEviiiPT_PKS1_S4_S4_S4_S4_S4_S2_PKi) ;  /* 0xffffffe010687950 */ /* 0x001fea0003c3ffff */
.L_x_29:
        /* <DEDUP_REMOVED lines=10> */
.L_x_210:


//--------------------- .text._Z49rwkv7_albatross_kernel_forward_w0_fp16_dither_oneI6__halfLi16EEviiiPT_PKS1_S4_S4_S4_S4_S4_S2_PKi --------------------------
	.section	.text._Z49rwkv7_albatross_kernel_forward_w0_fp16_dither_oneI6__halfLi16EEviiiPT_PKS1_S4_S4_S4_S4_S4_S2_PKi,"ax",@progbits
	.align	128
        .global         _Z49rwkv7_albatross_kernel_forward_w0_fp16_dither_oneI6__halfLi16EEviiiPT_PKS1_S4_S4_S4_S4_S4_S2_PKi
        .type           _Z49rwkv7_albatross_kernel_forward_w0_fp16_dither_oneI6__halfLi16EEviiiPT_PKS1_S4_S4_S4_S4_S4_S2_PKi,@function
        .size           _Z49rwkv7_albatross_kernel_forward_w0_fp16_dither_oneI6__halfLi16EEviiiPT_PKS1_S4_S4_S4_S4_S4_S2_PKi,(.L_x_211 - _Z49rwkv7_albatross_kernel_forward_w0_fp16_dither_oneI6__halfLi16EEviiiPT_PKS1_S4_S4_S4_S4_S4_S2_PKi)
        .other          _Z49rwkv7_albatross_kernel_forward_w0_fp16_dither_oneI6__halfLi16EEviiiPT_PKS1_S4_S4_S4_S4_S4_S2_PKi,@"STO_CUDA_ENTRY STV_DEFAULT"
_Z49rwkv7_albatross_kernel_forward_w0_fp16_dither_oneI6__halfLi16EEviiiPT_PKS1_S4_S4_S4_S4_S4_S2_PKi:
.text._Z49rwkv7_albatross_kernel_forward_w0_fp16_dither_oneI6__halfLi16EEviiiPT_PKS1_S4_S4_S4_S4_S4_S2_PKi:
        /* <DEDUP_REMOVED lines=11> */
[----:B0-----:R-:W-:Y:S01]  /*00b0*/  IMAD.MOV.U32 R2, RZ, RZ, RZ ;  /* 0x000000ffff027224 */ /* 0x001fe200078e00ff */
[----:B-----5:R-:W-:-:S05]  /*00c0*/  IADD3 R4, PT, PT, RZ, -R3, RZ ;  /* 0x80000003ff047210 */ /* 0x020fca0007ffe0ff */
[----:B------:R-:W-:-:S04]  /*00d0*/  IMAD R5, R4, R7, RZ ;  /* 0x0000000704057224 */ /* 0x000fc800078e02ff */
[----:B------:R-:W-:-:S06]  /*00e0*/  IMAD.HI.U32 R3, R3, R5, R2 ;  /* 0x0000000503037227 */ /* 0x000fcc00078e0002 */
[----:B---3--:R-:W-:Y:S02]  /*00f0*/  IMAD.HI.U32 R21, R3, UR4, RZ ;  /* 0x0000000403157c27 */ /* 0x008fe4000f8e00ff */
[----:B------:R-:W0:Y:S03]  /*0100*/  LDC.64 R2, c[0x0][0x3a0] ;  /* 0x0000e800ff027b82 */ /* 0x000e260000000a00 */
[----:B------:R-:W-:-:S05]  /*0110*/  IADD3 R4, PT, PT, -R21, RZ, RZ ;  /* 0x000000ff15047210 */ /* 0x000fca0007ffe1ff */
[----:B------:R-:W-:Y:S02]  /*0120*/  IMAD R0, R7, R4, UR4 ;  /* 0x0000000407007e24 */ /* 0x000fe4000f8e0204 */
[----:B------:R-:W3:Y:S03]  /*0130*/  LDC R4, c[0x0][0x384] ;  /* 0x0000e100ff047b82 */ /* 0x000ee60000000800 */
[----:B------:R-:W-:-:S13]  /*0140*/  ISETP.GE.U32.AND P0, PT, R0, R7, PT ;  /* 0x000000070000720c */ /* 0x000fda0003f06070 */
[----:B------:R-:W-:Y:S01]  /*0150*/  @P0 IMAD.IADD R0, R0, 0x1, -R7 ;  /* 0x0000000100000824 */ /* 0x000fe200078e0a07 */
[----:B------:R-:W-:-:S04]  /*0160*/  @P0 IADD3 R21, PT, PT, R21, 0x1, RZ ;  /* 0x0000000115150810 */ /* 0x000fc80007ffe0ff */
[----:B------:R-:W-:-:S13]  /*0170*/  ISETP.GE.U32.AND P1, PT, R0, R7, PT ;  /* 0x000000070000720c */ /* 0x000fda0003f26070 */
[----:B------:R-:W-:Y:S01]  /*0180*/  @P1 VIADD R21, R21, 0x1 ;  /* 0x0000000115151836 */ /* 0x000fe20000000000 */
[----:B------:R-:W-:-:S04]  /*0190*/  @!P2 LOP3.LUT R21, RZ, R7, RZ, 0x33, !PT ;  /* 0x00000007ff15a212 */ /* 0x000fc800078e33ff */
[C---:B------:R-:W-:Y:S01]  /*01a0*/  IADD3 R0, PT, PT, -R21.reuse, RZ, RZ ;  /* 0x000000ff15007210 */ /* 0x040fe20007ffe1ff */
[----:B---3--:R-:W-:-:S04]  /*01b0*/  IMAD R5, R21, R4, RZ ;  /* 0x0000000415057224 */ /* 0x008fc800078e02ff */
[----:B------:R-:W-:Y:S01]  /*01c0*/  IMAD R0, R7, R0, UR4 ;  /* 0x0000000407007e24 */ /* 0x000fe2000f8e0200 */
[----:B-1----:R-:W-:-:S05]  /*01d0*/  IADD3 R7, PT, PT, R5, R16, RZ ;  /* 0x0000001005077210 */ /* 0x002fca0007ffe0ff */
[----:B------:R-:W-:-:S04]  /*01e0*/  IMAD R24, R0, 0x10, R7 ;  /* 0x0000001000187824 */ /* 0x000fc800078e0207 */
[----:B0-----:R-:W-:Y:S01]  /*01f0*/  IMAD.WIDE R2, R24, 0x2, R2 ;  /* 0x0000000218027825 */ /* 0x001fe200078e0202 */
[----:B------:R-:W-:-:S05]  /*0200*/  LEA R5, R0, R5, 0x4 ;  /* 0x0000000500057211 */ /* 0x000fca00078e20ff */
[----:B--2---:R0:W2:Y:S01]  /*0210*/  LDG.E.U16.CONSTANT R3, desc[UR12][R2.64] ;  /* 0x0000000c02037981 */ /* 0x0040a2000c1e9500 */
[----:B------:R-:W-:-:S05]  /*0220*/  SHF.L.U32 R5, R5, 0x4, RZ ;  /* 0x0000000405057819 */ /* 0x000fca00000006ff */
[----:B----4-:R-:W-:-:S04]  /*0230*/  IMAD.WIDE R44, R5, 0x2, R44 ;  /* 0x00000002052c7825 */ /* 0x010fc800078e022c */
[----:B------:R-:W-:-:S05]  /*0240*/  IMAD.WIDE.U32 R44, R16, 0x10, R44 ;  /* 0x00000010102c7825 */ /* 0x000fca00078e002c */
[----:B------:R-:W3:Y:S04]  /*0250*/  LDG.E.128 R8, desc[UR12][R44.64] ;  /* 0x0000000c2c087981 */ /* 0x000ee8000c1e1d00 */
[----:B------:R-:W4:Y:S01]  /*0260*/  LDG.E.128 R12, desc[UR12][R44.64+0x100] ;  /* 0x0001000c2c0c7981 */ /* 0x000f22000c1e1d00 */
[----:B------:R-:W1:Y:S01]  /*0270*/  S2UR UR5, SR_CgaCtaId ;  /* 0x00000000000579c3 */ /* 0x000e620000008800 */
[----:B------:R-:W-:Y:S01]  /*0280*/  SHF.R.U32.HI R17, RZ, 0x1, R16 ;  /* 0x00000001ff117819 */ /* 0x000fe20000011610 */
[----:B------:R-:W-:Y:S01]  /*0290*/  IMAD.SHL.U32 R29, R16, 0x4, RZ ;  /* 0x00000004101d7824 */ /* 0x000fe200078e00ff */
[----:B------:R-:W-:Y:S01]  /*02a0*/  UMOV UR4, 0x400 ;  /* 0x0000040000047882 */ /* 0x000fe20000000000 */
[----:B------:R-:W-:Y:S01]  /*02b0*/  BSSY.RECONVERGENT B1, `(.L_x_30) ;  /* 0x000004f000017945 */ /* 0x000fe20003800200 */
[----:B0-----:R-:W-:-:S02]  /*02c0*/  IADD3 R2, PT, PT, R17, 0x8, RZ ;  /* 0x0000000811027810 */ /* 0x001fc40007ffe0ff */
[C---:B------:R-:W-:Y:S02]  /*02d0*/  LOP3.LUT R0, R29.reuse, 0x4, RZ, 0xc0, !PT ;  /* 0x000000041d007812 */ /* 0x040fe400078ec0ff */
[----:B------:R-:W-:Y:S02]  /*02e0*/  LOP3.LUT R5, R29, 0x7c, RZ, 0xc0, !PT ;  /* 0x0000007c1d057812 */ /* 0x000fe400078ec0ff */
[C---:B------:R-:W-:Y:S02]  /*02f0*/  LOP3.LUT R4, R0.reuse, 0x2, RZ, 0xfc, !PT ;  /* 0x0000000200047812 */ /* 0x040fe400078efcff */
[C---:B------:R-:W-:Y:S02]  /*0300*/  LOP3.LUT R6, R0.reuse, 0x3, RZ, 0xfc, !PT ;  /* 0x0000000300067812 */ /* 0x040fe400078efcff */
[--C-:B------:R-:W-:Y:S02]  /*0310*/  LOP3.LUT R20, R0, 0x1f, R17.reuse, 0x78, !PT ;  /* 0x0000001f00147812 */ /* 0x100fe400078e7811 */
[----:B------:R-:W-:-:S02]  /*0320*/  LOP3.LUT R22, R4, 0x1f, R17, 0x78, !PT ;  /* 0x0000001f04167812 */ /* 0x000fc400078e7811 */
[----:B------:R-:W-:Y:S02]  /*0330*/  LOP3.LUT R30, R6, 0x1f, R17, 0x78, !PT ;  /* 0x0000001f061e7812 */ /* 0x000fe400078e7811 */
[C---:B------:R-:W-:Y:S02]  /*0340*/  LOP3.LUT R33, R5.reuse, 0x18, RZ, 0x3c, !PT ;  /* 0x0000001805217812 */ /* 0x040fe400078e3cff */
[C---:B------:R-:W-:Y:S01]  /*0350*/  LOP3.LUT R31, R5.reuse, 0x14, RZ, 0x3c, !PT ;  /* 0x00000014051f7812 */ /* 0x040fe200078e3cff */
[----:B-1----:R-:W-:Y:S01]  /*0360*/  ULEA UR4, UR5, UR4, 0x18 ;  /* 0x0000000405047291 */ /* 0x002fe2000f8ec0ff */
[C---:B------:R-:W-:Y:S02]  /*0370*/  LOP3.LUT R23, R5.reuse, 0x10, RZ, 0x3c, !PT ;  /* 0x0000001005177812 */ /* 0x040fe400078e3cff */
[C---:B------:R-:W-:Y:S02]  /*0380*/  LOP3.LUT R19, R5.reuse, 0xc, RZ, 0x3c, !PT ;  /* 0x0000000c05137812 */ /* 0x040fe400078e3cff */
[----:B------:R-:W-:Y:S01]  /*0390*/  LOP3.LUT R35, R5, 0x1c, RZ, 0x3c, !PT ;  /* 0x0000001c05237812 */ /* 0x000fe200078e3cff */
[----:B--2---:R-:W-:Y:S01]  /*03a0*/  HADD2.F32 R7, -RZ, R3.H0_H0 ;  /* 0x20000003ff077230 */ /* 0x004fe20000004100 */
[----:B------:R-:W-:-:S02]  /*03b0*/  LOP3.LUT R3, R2, 0x1f, RZ, 0xc0, !PT ;  /* 0x0000001f02037812 */ /* 0x000fc400078ec0ff */
[----:B------:R-:W-:Y:S02]  /*03c0*/  LOP3.LUT R2, R0, 0x1, RZ, 0xfc, !PT ;  /* 0x0000000100027812 */ /* 0x000fe400078efcff */
[----:B------:R-:W-:Y:S01]  /*03d0*/  FMUL R18, R7, -1.4426950216293334961 ;  /* 0xbfb8aa3b07127820 */ /* 0x000fe20000400000 */
[C-C-:B------:R-:W-:Y:S02]  /*03e0*/  LOP3.LUT R28, R3.reuse, 0x1, R0.reuse, 0x1e, !PT ;  /* 0x00000001031c7812 */ /* 0x140fe400078e1e00 */
[C-C-:B------:R-:W-:Y:S02]  /*03f0*/  LOP3.LUT R27, R3.reuse, 0x2, R0.reuse, 0x1e, !PT ;  /* 0x00000002031b7812 */ /* 0x140fe400078e1e00 */
[C---:B------:R-:W-:Y:S02]  /*0400*/  LOP3.LUT R26, R3.reuse, 0x3, R0, 0x1e, !PT ;  /* 0x00000003031a7812 */ /* 0x040fe400078e1e00 */
[----:B------:R-:W-:Y:S02]  /*0410*/  LOP3.LUT R29, R3, 0x4, R29, 0x78, !PT ;  /* 0x00000004031d7812 */ /* 0x000fe400078e781d */
[----:B------:R-:W-:-:S02]  /*0420*/  LOP3.LUT R32, R2, 0x1f, R17, 0x78, !PT ;  /* 0x0000001f02207812 */ /* 0x000fc400078e7811 */
[----:B------:R-:W-:Y:S02]  /*0430*/  LEA R0, R16, UR4, 0x5 ;  /* 0x0000000410007c11 */ /* 0x000fe4000f8e28ff */
[----:B------:R-:W-:Y:S02]  /*0440*/  FSETP.GEU.AND P0, PT, R18, -126, PT ;  /* 0xc2fc00001200780b */ /* 0x000fe40003f0e000 */
[----:B------:R-:W-:Y:S01]  /*0450*/  LEA R17, R17, UR4, 0x5 ;  /* 0x0000000411117c11 */ /* 0x000fe2000f8e28ff */
[C---:B------:R-:W-:Y:S01]  /*0460*/  IMAD.IADD R4, R0.reuse, 0x1, R23 ;  /* 0x0000000100047824 */ /* 0x040fe200078e0217 */
[----:B------:R-:W-:Y:S01]  /*0470*/  LOP3.LUT R3, R5, 0x8, RZ, 0x3c, !PT ;  /* 0x0000000805037812 */ /* 0x000fe200078e3cff */
[----:B------:R-:W-:Y:S01]  /*0480*/  UMOV UR4, 0x3f60028b ;  /* 0x3f60028b00047882 */ /* 0x000fe20000000000 */
[----:B------:R-:W-:Y:S01]  /*0490*/  IADD3 R2, PT, PT, R0, R33, RZ ;  /* 0x0000002100027210 */ /* 0x000fe20007ffe0ff */
[----:B------:R-:W-:Y:S01]  /*04a0*/  IMAD R28, R28, 0x4, R17 ;  /* 0x000000041c1c7824 */ /* 0x000fe200078e0211 */
[----:B------:R-:W-:-:S02]  /*04b0*/  IADD3 R6, PT, PT, R0, R3, RZ ;  /* 0x0000000300067210 */ /* 0x000fc40007ffe0ff */
[----:B------:R-:W-:Y:S02]  /*04c0*/  LEA R33, R20, R17, 0x2 ;  /* 0x0000001114217211 */ /* 0x000fe400078e10ff */
[----:B------:R-:W-:Y:S01]  /*04d0*/  IADD3 R3, PT, PT, R0, R31, RZ ;  /* 0x0000001f00037210 */ /* 0x000fe20007ffe0ff */
[----:B------:R-:W-:Y:S01]  /*04e0*/  IMAD R31, R22, 0x4, R17 ;  /* 0x00000004161f7824 */ /* 0x000fe200078e0211 */
[-C--:B------:R-:W-:Y:S01]  /*04f0*/  LEA R32, R32, R17.reuse, 0x2 ;  /* 0x0000001120207211 */ /* 0x080fe200078e10ff */
[----:B---3--:R-:W-:Y:S01]  /*0500*/  STS [R33], R8 ;  /* 0x0000000821007388 */ /* 0x008fe20000000800 */
[-C--:B------:R-:W-:Y:S01]  /*0510*/  LEA R30, R30, R17.reuse, 0x2 ;  /* 0x000000111e1e7211 */ /* 0x080fe200078e10ff */
[----:B------:R-:W-:Y:S01]  /*0520*/  @!P0 FMUL R18, R18, 0.5 ;  /* 0x3f00000012128820 */ /* 0x000fe20000400000 */
[-C--:B------:R-:W-:Y:S01]  /*0530*/  LEA R29, R29, R17.reuse, 0x2 ;  /* 0x000000111d1d7211 */ /* 0x080fe200078e10ff */
[----:B------:R-:W-:Y:S01]  /*0540*/  STS [R32], R9 ;  /* 0x0000000920007388 */ /* 0x000fe20000000800 */
[----:B------:R-:W-:-:S02]  /*0550*/  LEA R27, R27, R17, 0x2 ;  /* 0x000000111b1b7211 */ /* 0x000fc400078e10ff */
[----:B------:R-:W-:Y:S01]  /*0560*/  LEA R26, R26, R17, 0x2 ;  /* 0x000000111a1a7211 */ /* 0x000fe200078e10ff */
[----:B------:R-:W-:Y:S01]  /*0570*/  STS [R31], R10 ;  /* 0x0000000a1f007388 */ /* 0x000fe20000000800 */
[----:B------:R-:W0:Y:S01]  /*0580*/  MUFU.EX2 R18, R18 ;  /* 0x0000001200127308 */ /* 0x000e220000000800 */
[----:B------:R-:W-:Y:S02]  /*0590*/  LOP3.LUT R7, R5, 0x4, RZ, 0x3c, !PT ;  /* 0x0000000405077812 */ /* 0x000fe400078e3cff */
[----:B------:R1:W-:Y:S01]  /*05a0*/  STS [R30], R11 ;  /* 0x0000000b1e007388 */ /* 0x0003e20000000800 */
[C---:B------:R-:W-:Y:S02]  /*05b0*/  IADD3 R25, PT, PT, R0.reuse, R5, RZ ;  /* 0x0000000500197210 */ /* 0x040fe40007ffe0ff */
[C---:B------:R-:W-:Y:S01]  /*05c0*/  IMAD.IADD R7, R0.reuse, 0x1, R7 ;  /* 0x0000000100077824 */ /* 0x040fe200078e0207 */
[----:B----4-:R2:W-:Y:S01]  /*05d0*/  STS [R29+0x100], R12 ;  /* 0x0001000c1d007388 */ /* 0x0105e20000000800 */
[C---:B------:R-:W-:Y:S01]  /*05e0*/  IADD3 R5, PT, PT, R0.reuse, R19, RZ ;  /* 0x0000001300057210 */ /* 0x040fe20007ffe0ff */
[----:B------:R-:W-:-:S02]  /*05f0*/  IMAD.IADD R0, R0, 0x1, R35 ;  /* 0x0000000100007824 */ /* 0x000fc400078e0223 */
[----:B------:R2:W-:Y:S01]  /*0600*/  STS [R28+0x100], R13 ;  /* 0x0001000d1c007388 */ /* 0x0005e20000000800 */
[----:B-1----:R-:W-:-:S03]  /*0610*/  IMAD.U32 R11, RZ, RZ, UR4 ;  /* 0x00000004ff0b7e24 */ /* 0x002fc6000f8e00ff */
[----:B------:R2:W-:Y:S01]  /*0620*/  STS [R27+0x100], R14 ;  /* 0x0001000e1b007388 */ /* 0x0005e20000000800 */
[----:B0-----:R-:W-:-:S03]  /*0630*/  @!P0 FMUL R18, R18, R18 ;  /* 0x0000001212128220 */ /* 0x001fc60000400000 */
[----:B------:R2:W-:Y:S01]  /*0640*/  STS [R26+0x100], R15 ;  /* 0x0001000f1a007388 */ /* 0x0005e20000000800 */
[----:B------:R-:W-:Y:S01]  /*0650*/  FADD R18, R18, 1 ;  /* 0x3f80000012127421 */ /* 0x000fe20000000000 */
[----:B------:R-:W-:Y:S06]  /*0660*/  BAR.SYNC.DEFER_BLOCKING 0x0 ;  /* 0x0000000000007b1d */ /* 0x000fec0000010000 */
[----:B------:R-:W0:Y:S08]  /*0670*/  MUFU.RCP R17, R18 ;  /* 0x0000001200117308 */ /* 0x000e300000001000 */
[----:B------:R-:W1:Y:S01]  /*0680*/  FCHK P0, -R11, R18 ;  /* 0x000000120b007302 */ /* 0x000e620000000100 */
[C---:B0-----:R-:W-:Y:S01]  /*0690*/  FFMA R8, -R18.reuse, R17, 1 ;  /* 0x3f80000012087423 */ /* 0x041fe20000000111 */
[----:B------:R2:W0:Y:S03]  /*06a0*/  LDS R38, [R25] ;  /* 0x0000000019267984 */ /* 0x0004260000000800 */
[----:B------:R-:W-:Y:S01]  /*06b0*/  FFMA R17, R17, R8, R17 ;  /* 0x0000000811117223 */ /* 0x000fe20000000011 */
[----:B------:R2:W3:Y:S03]  /*06c0*/  LDS R39, [R7] ;  /* 0x0000000007277984 */ /* 0x0004e60000000800 */
[C---:B------:R-:W-:Y:S01]  /*06d0*/  FFMA R8, R17.reuse, -0.8750388026237487793, RZ ;  /* 0xbf60028b11087823 */ /* 0x040fe200000000ff */
[----:B------:R2:W4:Y:S03]  /*06e0*/  LDS R40, [R6] ;  /* 0x0000000006287984 */ /* 0x0005260000000800 */
[----:B------:R-:W-:Y:S01]  /*06f0*/  FFMA R9, -R18, R8, -0.8750388026237487793 ;  /* 0xbf60028b12097423 */ /* 0x000fe20000000108 */
[----:B------:R2:W0:Y:S03]  /*0700*/  LDS R41, [R5] ;  /* 0x0000000005297984 */ /* 0x0004260000000800 */
[----:B------:R-:W-:Y:S01]  /*0710*/  FFMA R17, R17, R9, R8 ;  /* 0x0000000911117223 */ /* 0x000fe20000000008 */
[----:B------:R2:W0:Y:S04]  /*0720*/  LDS R42, [R4] ;  /* 0x00000000042a7984 */ /* 0x0004280000000800 */
[----:B------:R2:W0:Y:S04]  /*0730*/  LDS R37, [R3] ;  /* 0x0000000003257984 */ /* 0x0004280000000800 */
[----:B------:R2:W0:Y:S04]  /*0740*/  LDS R36, [R2] ;  /* 0x0000000002247984 */ /* 0x0004280000000800 */
[----:B------:R2:W0:Y:S01]  /*0750*/  LDS R34, [R0] ;  /* 0x0000000000227984 */ /* 0x0004220000000800 */
[----:B-1----:R-:W-:Y:S05]  /*0760*/  @!P0 BRA `(.L_x_31) ;  /* 0x00000000000c8947 */ /* 0x002fea0003800000 */
[----:B------:R-:W-:-:S07]  /*0770*/  MOV R10, 0x790 ;  /* 0x00000790000a7802 */ /* 0x000fce0000000f00 */
[----:B0-234-:R-:W-:Y:S05]  /*0780*/  CALL.REL.NOINC `($__internal_2_$__cuda_sm3x_div_rn_noftz_f32_slowpath) ;  /* 0x0000000800287944 */ /* 0x01dfea0003c00000 */
[----:B------:R-:W-:-:S07]  /*0790*/  MOV R17, R11 ;  /* 0x0000000b00117202 */ /* 0x000fce0000000f00 */
.L_x_31:
[----:B------:R-:W-:Y:S05]  /*07a0*/  BSYNC.RECONVERGENT B1 ;  /* 0x0000000000017941 */ /* 0x000fea0003800200 */
.L_x_30:
[----:B------:R-:W1:Y:S08]  /*07b0*/  LDC.64 R18, c[0x0][0x3d0] ;  /* 0x0000f400ff127b82 */ /* 0x000e700000000a00 */
[----:B--2---:R-:W2:Y:S08]  /*07c0*/  LDC.64 R14, c[0x0][0x3a8] ;  /* 0x0000ea00ff0e7b82 */ /* 0x004eb00000000a00 */
[----:B------:R-:W5:Y:S01]  /*07d0*/  LDC.64 R12, c[0x0][0x3b8] ;  /* 0x0000ee00ff0c7b82 */ /* 0x000f620000000a00 */
[----:B-1----:R-:W-:-:S07]  /*07e0*/  IMAD.WIDE.U32 R18, R21, 0x4, R18 ;  /* 0x0000000415127825 */ /* 0x002fce00078e0012 */
[----:B------:R-:W1:Y:S01]  /*07f0*/  LDC.64 R10, c[0x0][0x3c0] ;  /* 0x0000f000ff0a7b82 */ /* 0x000e620000000a00 */
[----:B------:R-:W3:Y:S07]  /*0800*/  LDG.E.CONSTANT R18, desc[UR12][R18.64] ;  /* 0x0000000c12127981 */ /* 0x000eee000c1e9900 */
[----:B------:R-:W4:Y:S01]  /*0810*/  LDC.64 R8, c[0x0][0x398] ;  /* 0x0000e600ff087b82 */ /* 0x000f220000000a00 */
[----:B--2---:R-:W-:-:S05]  /*0820*/  IMAD.WIDE R14, R24, 0x2, R14 ;  /* 0x00000002180e7825 */ /* 0x004fca00078e020e */
[----:B------:R-:W2:Y:S01]  /*0830*/  LDG.E.U16.CONSTANT R20, desc[UR12][R14.64] ;  /* 0x0000000c0e147981 */ /* 0x000ea2000c1e9500 */
[----:B-----5:R-:W-:-:S05]  /*0840*/  IMAD.WIDE R12, R24, 0x2, R12 ;  /* 0x00000002180c7825 */ /* 0x020fca00078e020c */
[----:B------:R-:W5:Y:S01]  /*0850*/  LDG.E.U16.CONSTANT R21, desc[UR12][R12.64] ;  /* 0x0000000c0c157981 */ /* 0x000f62000c1e9500 */
[----:B-1----:R-:W-:-:S05]  /*0860*/  IMAD.WIDE R10, R24, 0x2, R10 ;  /* 0x00000002180a7825 */ /* 0x002fca00078e020a */
[----:B------:R-:W5:Y:S01]  /*0870*/  LDG.E.U16.CONSTANT R22, desc[UR12][R10.64] ;  /* 0x0000000c0a167981 */ /* 0x000f62000c1e9500 */
[----:B----4-:R-:W-:-:S05]  /*0880*/  IMAD.WIDE R8, R24, 0x2, R8 ;  /* 0x0000000218087825 */ /* 0x010fca00078e0208 */
[----:B------:R1:W4:Y:S02]  /*0890*/  LDG.E.U16.CONSTANT R35, desc[UR12][R8.64] ;  /* 0x0000000c08237981 */ /* 0x000324000c1e9500 */
[----:B-1----:R-:W1:Y:S02]  /*08a0*/  LDC.64 R8, c[0x0][0x3b0] ;  /* 0x0000ec00ff087b82 */ /* 0x002e640000000a00 */
[----:B-1----:R-:W-:-:S05]  /*08b0*/  IMAD.WIDE R8, R24, 0x2, R8 ;  /* 0x0000000218087825 */ /* 0x002fca00078e0208 */
[----:B------:R1:W4:Y:S01]  /*08c0*/  LDG.E.U16.CONSTANT R43, desc[UR12][R8.64] ;  /* 0x0000000c082b7981 */ /* 0x000322000c1e9500 */
[----:B------:R-:W-:-:S04]  /*08d0*/  MOV R19, R17 ;  /* 0x0000001100137202 */ /* 0x000fc80000000f00 */
[----:B------:R-:W-:Y:S01]  /*08e0*/  FSETP.GEU.AND P0, PT, R19, -126, PT ;  /* 0xc2fc00001300780b */ /* 0x000fe20003f0e000 */
[----:B------:R-:W0:-:S12]  /*08f0*/  S2UR UR10, SR_CgaCtaId ;  /* 0x00000000000a79c3 */ /* 0x000e180000008800 */
[----:B------:R-:W-:-:S04]  /*0900*/  @!P0 FMUL R19, R19, 0.5 ;  /* 0x3f00000013138820 */ /* 0x000fc80000400000 */
[----:B------:R-:W1:Y:S01]  /*0910*/  MUFU.EX2 R17, R19 ;  /* 0x0000001300117308 */ /* 0x000e620000000800 */
[----:B------:R-:W-:Y:S02]  /*0920*/  UMOV UR9, 0x400 ;  /* 0x0000040000097882 */ /* 0x000fe40000000000 */
[----:B------:R-:W-:Y:S02]  /*0930*/  UIADD3 UR4, UPT, UPT, UR9, 0x240, URZ ;  /* 0x0000024009047890 */ /* 0x000fe4000fffe0ff */
[----:B------:R-:W-:Y:S02]  /*0940*/  UIADD3 UR5, UPT, UPT, UR9, 0x220, URZ ;  /* 0x0000022009057890 */ /* 0x000fe4000fffe0ff */
[----:B------:R-:W-:Y:S01]  /*0950*/  UIADD3 UR6, UPT, UPT, UR9, 0x260, URZ ;  /* 0x0000026009067890 */ /* 0x000fe2000fffe0ff */
[----:B-1----:R-:W-:-:S04]  /*0960*/  @!P0 FMUL R17, R17, R17 ;  /* 0x0000001111118220 */ /* 0x002fc80000400000 */
[----:B------:R-:W-:Y:S01]  /*0970*/  FADD R17, R17, -1 ;  /* 0xbf80000011117421 */ /* 0x000fe20000000000 */
[----:B------:R-:W-:Y:S02]  /*0980*/  UIADD3 UR7, UPT, UPT, UR9, 0x280, URZ ;  /* 0x0000028009077890 */ /* 0x000fe4000fffe0ff */
[----:B------:R-:W-:Y:S02]  /*0990*/  UIADD3 UR8, UPT, UPT, UR9, 0x200, URZ ;  /* 0x0000020009087890 */ /* 0x000fe4000fffe0ff */
[----:B0-----:R-:W-:Y:S02]  /*09a0*/  ULEA UR4, UR10, UR4, 0x18 ;  /* 0x000000040a047291 */ /* 0x001fe4000f8ec0ff */
[----:B------:R-:W-:Y:S02]  /*09b0*/  ULEA UR5, UR10, UR5, 0x18 ;  /* 0x000000050a057291 */ /* 0x000fe4000f8ec0ff */
[----:B------:R-:W-:Y:S02]  /*09c0*/  ULEA UR6, UR10, UR6, 0x18 ;  /* 0x000000060a067291 */ /* 0x000fe4000f8ec0ff */
[----:B------:R-:W-:-:S02]  /*09d0*/  ULEA UR7, UR10, UR7, 0x18 ;  /* 0x000000070a077291 */ /* 0x000fc4000f8ec0ff */
[----:B------:R-:W-:Y:S02]  /*09e0*/  ULEA UR8, UR10, UR8, 0x18 ;  /* 0x000000080a087291 */ /* 0x000fe4000f8ec0ff */
[C---:B------:R-:W-:Y:S02]  /*09f0*/  LEA R23, R16.reuse, UR6, 0x1 ;  /* 0x0000000610177c11 */ /* 0x040fe4000f8e08ff */
[----:B------:R-:W-:Y:S01]  /*0a00*/  LEA R9, R16, UR7, 0x1 ;  /* 0x0000000710097c11 */ /* 0x000fe2000f8e08ff */
[----:B------:R-:W-:Y:S01]  /*0a10*/  ULEA UR9, UR10, UR9, 0x18 ;  /* 0x000000090a097291 */ /* 0x000fe2000f8ec0ff */
[----:B---3--:R-:W-:-:S05]  /*0a20*/  IMAD R18, R18, -0x61c88647, RZ ;  /* 0x9e3779b912127824 */ /* 0x008fca00078e02ff */
[----:B------:R-:W-:-:S05]  /*0a30*/  I2FP.F32.S32 R18, R18 ;  /* 0x0000001200127245 */ /* 0x000fca0000201400 */
[----:B------:R-:W-:Y:S01]  /*0a40*/  FFMA R17, R18, 4.5474735088646411896e-13, R17 ;  /* 0x2b00000012117823 */ /* 0x000fe20000000011 */
[----:B------:R-:W-:-:S04]  /*0a50*/  LEA R18, R16, UR4, 0x1 ;  /* 0x0000000410127c11 */ /* 0x000fc8000f8e08ff */
[----:B------:R-:W-:-:S04]  /*0a60*/  F2FP.F16.F32.PACK_AB R17, RZ, R17 ;  /* 0x00000011ff11723e */ /* 0x000fc800000000ff */
[----:B------:R-:W-:Y:S02]  /*0a70*/  PRMT R19, R17, 0x7610, R19 ;  /* 0x0000761011137816 */ /* 0x000fe40000000013 */
[C---:B------:R-:W-:Y:S02]  /*0a80*/  LEA R17, R16.reuse, UR5, 0x1 ;  /* 0x0000000510117c11 */ /* 0x040fe4000f8e08ff */
[----:B------:R-:W-:Y:S01]  /*0a90*/  LEA R16, R16, UR8, 0x1 ;  /* 0x0000000810107c11 */ /* 0x000fe2000f8e08ff */
[----:B------:R-:W-:Y:S04]  /*0aa0*/  STS.U16 [R18], R19 ;  /* 0x0000001312007388 */ /* 0x000fe80000000400 */
[----:B--2---:R-:W-:Y:S04]  /*0ab0*/  STS.U16 [R17], R20 ;  /* 0x0000001411007388 */ /* 0x004fe80000000400 */
[----:B-----5:R-:W-:Y:S04]  /*0ac0*/  STS.U16 [R23], R21 ;  /* 0x0000001517007388 */ /* 0x020fe80000000400 */
[----:B------:R-:W-:Y:S04]  /*0ad0*/  STS.U16 [R9], R22 ;  /* 0x0000001609007388 */ /* 0x000fe80000000400 */
[----:B----4-:R-:W-:Y:S01]  /*0ae0*/  STS.U16 [R16], R35 ;  /* 0x0000002310007388 */ /* 0x010fe20000000400 */
[----:B------:R-:W-:Y:S06]  /*0af0*/  BAR.SYNC.DEFER_BLOCKING 0x0 ;  /* 0x0000000000007b1d */ /* 0x000fec0000010000 */
[----:B------:R-:W0:Y:S04]  /*0b00*/  LDS.128 R8, [UR9+0x260] ;  /* 0x00026009ff087984 */ /* 0x000e280008000c00 */
[----:B------:R-:W1:Y:S04]  /*0b10*/  LDS.128 R12, [UR9+0x270] ;  /* 0x00027009ff0c7984 */ /* 0x000e680008000c00 */
[----:B------:R-:W2:Y:S04]  /*0b20*/  LDS.128 R16, [UR9+0x220] ;  /* 0x00022009ff107984 */ /* 0x000ea80008000c00 */
[----:B------:R-:W3:Y:S01]  /*0b30*/  LDS.128 R20, [UR9+0x240] ;  /* 0x00024009ff147984 */ /* 0x000ee20008000c00 */
[----:B0-----:R-:W-:-:S04]  /*0b40*/  HFMA2 R8, R8, R38, RZ ;  /* 0x0000002608087231 */ /* 0x001fc800000000ff */
[----:B------:R-:W-:-:S04]  /*0b50*/  HFMA2 R8, R9, R39, R8 ;  /* 0x0000002709087231 */ /* 0x000fc80000000008 */
[----:B------:R-:W-:-:S04]  /*0b60*/  HFMA2 R8, R10, R40, R8 ;  /* 0x000000280a087231 */ /* 0x000fc80000000008 */
[----:B------:R-:W-:-:S04]  /*0b70*/  HFMA2 R8, R11, R41, R8 ;  /* 0x000000290b087231 */ /* 0x000fc80000000008 */
[----:B-1----:R-:W-:-:S04]  /*0b80*/  HFMA2 R8, R12, R42, R8 ;  /* 0x0000002a0c087231 */ /* 0x002fc80000000008 */
[----:B------:R-:W-:-:S04]  /*0b90*/  HFMA2 R8, R13, R37, R8 ;  /* 0x000000250d087231 */ /* 0x000fc80000000008 */
[----:B------:R-:W-:Y:S02]  /*0ba0*/  HFMA2 R35, R14, R36, R8 ;  /* 0x000000240e237231 */ /* 0x000fe40000000008 */
[----:B------:R-:W0:Y:S01]  /*0bb0*/  LDS.128 R8, [UR9+0x280] ;  /* 0x00028009ff087984 */ /* 0x000e220008000c00 */
[-C--:B--2---:R-:W-:Y:S02]  /*0bc0*/  HMUL2 R16, R16, R43.reuse.H0_H0 ;  /* 0x2000002b10107232 */ /* 0x084fe40000000000 */
[-C--:B------:R-:W-:Y:S02]  /*0bd0*/  HMUL2 R18, R18, R43.reuse.H0_H0 ;  /* 0x2000002b12127232 */ /* 0x080fe40000000000 */
[-C--:B------:R-:W-:Y:S02]  /*0be0*/  HMUL2 R17, R17, R43.reuse.H0_H0 ;  /* 0x2000002b11117232 */ /* 0x080fe40000000000 */
[----:B------:R-:W-:Y:S02]  /*0bf0*/  HMUL2 R19, R19, R43.H0_H0 ;  /* 0x2000002b13137232 */ /* 0x000fe40000000000 */
[----:B---3--:R-:W-:-:S02]  /*0c00*/  HFMA2 R20, R38, R20, R16 ;  /* 0x0000001426147231 */ /* 0x008fc40000000010 */
[----:B------:R-:W-:Y:S02]  /*0c10*/  HFMA2 R21, R39, R21, R17 ;  /* 0x0000001527157231 */ /* 0x000fe40000000011 */
[----:B------:R-:W-:Y:S02]  /*0c20*/  HFMA2 R22, R40, R22, R18 ;  /* 0x0000001628167231 */ /* 0x000fe40000000012 */
[----:B------:R-:W-:Y:S02]  /*0c30*/  HFMA2 R23, R41, R23, R19 ;  /* 0x0000001729177231 */ /* 0x000fe40000000013 */
[----:B------:R-:W1:Y:S01]  /*0c40*/  LDS.128 R16, [UR9+0x230] ;  /* 0x00023009ff107984 */ /* 0x000e620008000c00 */
[----:B------:R-:W-:-:S03]  /*0c50*/  HFMA2 R35, R15, R34, R35 ;  /* 0x000000220f237231 */ /* 0x000fc60000000023 */
[----:B------:R-:W2:Y:S01]  /*0c60*/  LDS.128 R12, [UR9+0x250] ;  /* 0x00025009ff0c7984 */ /* 0x000ea20008000c00 */
[----:B------:R-:W-:-:S04]  /*0c70*/  HADD2 R35, R35.H0_H0, R35.H1_H1 ;  /* 0x3000002323237230 */ /* 0x000fc80000000800 */
[C---:B0-----:R-:W-:Y:S02]  /*0c80*/  HFMA2 R8, R35.reuse.H0_H0, R8, R20 ;  /* 0x0000000823087231 */ /* 0x041fe40000000814 */
[C---:B------:R-:W-:Y:S02]  /*0c90*/  HFMA2 R21, R35.reuse.H0_H0, R9, R21 ;  /* 0x0000000923157231 */ /* 0x040fe40000000815 */
[C---:B------:R-:W-:Y:S02]  /*0ca0*/  HFMA2 R20, R35.reuse.H0_H0, R10, R22 ;  /* 0x0000000a23147231 */ /* 0x040fe40000000816 */
[----:B------:R-:W-:Y:S02]  /*0cb0*/  HFMA2 R23, R35.H0_H0, R11, R23 ;  /* 0x0000000b23177231 */ /* 0x000fe40000000817 */
[----:B------:R-:W-:Y:S02]  /*0cc0*/  HADD2 R38, R38, R8 ;  /* 0x0000000826267230 */ /* 0x000fe40000000000 */
[----:B------:R-:W0:Y:S01]  /*0cd0*/  LDS.128 R8, [UR9+0x200] ;  /* 0x00020009ff087984 */ /* 0x000e220008000c00 */
[----:B-1----:R-:W-:-:S02]  /*0ce0*/  HMUL2 R17, R17, R43.H0_H0 ;  /* 0x2000002b11117232 */ /* 0x002fc40000000000 */
[----:B------:R-:W-:Y:S02]  /*0cf0*/  HFMA2 R39, R39, 1, 1, R21 ;  /* 0x3c003c0027277831 */ /* 0x000fe40000000015 */
[----:B------:R-:W-:Y:S02]  /*0d00*/  HADD2 R40, R40, R20 ;  /* 0x0000001428287230 */ /* 0x000fe40000000000 */
[-C--:B------:R-:W-:Y:S02]  /*0d10*/  HMUL2 R21, R16, R43.reuse.H0_H0 ;  /* 0x2000002b10157232 */ /* 0x080fe40000000000 */
[-C--:B------:R-:W-:Y:S02]  /*0d20*/  HMUL2 R20, R18, R43.reuse.H0_H0 ;  /* 0x2000002b12147232 */ /* 0x080fe40000000000 */
[----:B------:R-:W-:Y:S02]  /*0d30*/  HMUL2 R43, R19, R43.H0_H0 ;  /* 0x2000002b132b7232 */ /* 0x000fe40000000000 */
[----:B--2---:R-:W-:-:S02]  /*0d40*/  HFMA2 R13, R37, R13, R17 ;  /* 0x0000000d250d7231 */ /* 0x004fc40000000011 */
[----:B------:R-:W1:Y:S01]  /*0d50*/  LDS.128 R16, [UR9+0x290] ;  /* 0x00029009ff107984 */ /* 0x000e620008000c00 */
[----:B------:R-:W-:Y:S02]  /*0d60*/  HFMA2 R41, R41, 1, 1, R23 ;  /* 0x3c003c0029297831 */ /* 0x000fe40000000017 */
[----:B------:R-:W-:Y:S02]  /*0d70*/  HFMA2 R12, R42, R12, R21 ;  /* 0x0000000c2a0c7231 */ /* 0x000fe40000000015 */
[----:B------:R-:W-:Y:S02]  /*0d80*/  HFMA2 R14, R36, R14, R20 ;  /* 0x0000000e240e7231 */ /* 0x000fe40000000014 */
[----:B------:R-:W2:Y:S01]  /*0d90*/  LDS.128 R20, [UR9+0x210] ;  /* 0x00021009ff147984 */ /* 0x000ea20008000c00 */
[----:B0-----:R-:W-:-:S04]  /*0da0*/  HFMA2 R8, R38, R8, RZ.H0_H0 ;  /* 0x0000000826087231 */ /* 0x001fc800000400ff */
[----:B------:R-:W-:-:S04]  /*0db0*/  HFMA2 R8, R39, R9, R8 ;  /* 0x0000000927087231 */ /* 0x000fc80000000008 */
[----:B------:R-:W-:Y:S02]  /*0dc0*/  HFMA2 R10, R40, R10, R8 ;  /* 0x0000000a280a7231 */ /* 0x000fe40000000008 */
[----:B-1----:R-:W-:Y:S01]  /*0dd0*/  HFMA2 R12, R35.H0_H0, R16, R12 ;  /* 0x00000010230c7231 */ /* 0x002fe2000000080c */
[----:B------:R-:W0:Y:S01]  /*0de0*/  LDC.64 R8, c[0x0][0x3c8] ;  /* 0x0000f200ff087b82 */ /* 0x000e220000000a00 */
[----:B------:R-:W-:Y:S02]  /*0df0*/  HFMA2 R10, R41, R11, R10 ;  /* 0x0000000b290a7231 */ /* 0x000fe4000000000a */
[----:B------:R-:W-:Y:S02]  /*0e00*/  HADD2 R42, R42, R12 ;  /* 0x0000000c2a2a7230 */ /* 0x000fe40000000000 */
[----:B------:R-:W-:Y:S02]  /*0e10*/  HFMA2 R17, R35.H0_H0, R17, R13 ;  /* 0x0000001123117231 */ /* 0x000fe4000000080d */
[----:B--2---:R-:W-:-:S02]  /*0e20*/  HFMA2 R10, R42, R20, R10 ;  /* 0x000000142a0a7231 */ /* 0x004fc4000000000a */
[----:B------:R-:W-:Y:S02]  /*0e30*/  HADD2 R17, R37, R17 ;  /* 0x0000001125117230 */ /* 0x000fe40000000000 */
[----:B------:R-:W-:Y:S02]  /*0e40*/  HFMA2 R43, R34, R15, R43 ;  /* 0x0000000f222b7231 */ /* 0x000fe4000000002b */
[----:B------:R-:W-:Y:S02]  /*0e50*/  HFMA2 R18, R35.H0_H0, R18, R14 ;  /* 0x0000001223127231 */ /* 0x000fe4000000080e */
[----:B------:R-:W-:Y:S02]  /*0e60*/  HFMA2 R10, R17, R21, R10 ;  /* 0x00000015110a7231 */ /* 0x000fe4000000000a */
[----:B------:R-:W-:Y:S02]  /*0e70*/  HFMA2 R43, R35.H0_H0, R19, R43 ;  /* 0x00000013232b7231 */ /* 0x000fe4000000082b */
[----:B------:R-:W-:-:S02]  /*0e80*/  HADD2 R11, R36, R18 ;  /* 0x00000012240b7230 */ /* 0x000fc40000000000 */
[----:B------:R-:W-:Y:S02]  /*0e90*/  HADD2 R43, R34, R43 ;  /* 0x0000002b222b7230 */ /* 0x000fe40000000000 */
[----:B------:R-:W-:-:S04]  /*0ea0*/  HFMA2 R10, R11, R22, R10 ;  /* 0x000000160b0a7231 */ /* 0x000fc8000000000a */
[----:B------:R-:W-:Y:S01]  /*0eb0*/  HFMA2 R10, R43, R23, R10 ;  /* 0x000000172b0a7231 */ /* 0x000fe2000000000a */
[----:B------:R-:W-:Y:S01]  /*0ec0*/  STS [R25], R38 ;  /* 0x0000002619007388 */ /* 0x000fe20000000800 */
[----:B0-----:R-:W-:-:S03]  /*0ed0*/  IMAD.WIDE R8, R24, 0x2, R8 ;  /* 0x0000000218087825 */ /* 0x001fc600078e0208 */
[----:B------:R-:W-:Y:S04]  /*0ee0*/  STS [R7], R39 ;  /* 0x0000002707007388 */ /* 0x000fe80000000800 */
[----:B------:R-:W-:Y:S01]  /*0ef0*/  STS [R6], R40 ;  /* 0x0000002806007388 */ /* 0x000fe20000000800 */
[----:B------:R-:W-:-:S03]  /*0f00*/  HADD2 R10, R10.H0_H0, R10.H1_H1 ;  /* 0x3000000a0a0a7230 */ /* 0x000fc60000000800 */
        /* <DEDUP_REMOVED lines=15> */
[----:B0-----:R-:W-:Y:S04]  /*1000*/  STG.E.128 desc[UR12][R44.64], R12 ;  /* 0x0000000c2c007986 */ /* 0x001fe8000c101d0c */
[----:B-1----:R-:W-:Y:S01]  /*1010*/  STG.E.128 desc[UR12][R44.64+0x100], R4 ;  /* 0x000100042c007986 */ /* 0x002fe2000c101d0c */
[----:B------:R-:W-:Y:S05]  /*1020*/  EXIT ;  /* 0x000000000000794d */ /* 0x000fea0003800000 */
        .weak           $__internal_2_$__cuda_sm3x_div_rn_noftz_f32_slowpath
        .type           $__internal_2_$__cuda_sm3x_div_rn_noftz_f32_slowpath,@function
        .size           $__internal_2_$__cuda_sm3x_div_rn_noftz_f32_slowpath,(.L_x_211 - $__internal_2_$__cuda_sm3x_div_rn_noftz_f32_slowpath)
$__internal_2_$__cuda_sm3x_div_rn_noftz_f32_slowpath:
[----:B------:R-:W-:Y:S01]  /*1030*/  SHF.R.U32.HI R9, RZ, 0x17, R18 ;  /* 0x00000017ff097819 */ /* 0x000fe20000011612 */
[----:B------:R-:W-:Y:S04]  /*1040*/  BSSY.RECONVERGENT B0, `(.L_x_32) ;  /* 0x000005c000007945 */ /* 0x000fe80003800200 */
[----:B------:R-:W-:Y:S01]  /*1050*/  BSSY.RELIABLE B2, `(.L_x_33) ;  /* 0x000001a000027945 */ /* 0x000fe20003800100 */
[----:B------:R-:W-:-:S05]  /*1060*/  LOP3.LUT R9, R9, 0xff, RZ, 0xc0, !PT ;  /* 0x000000ff09097812 */ /* 0x000fca00078ec0ff */
[----:B------:R-:W-:-:S05]  /*1070*/  VIADD R13, R9, 0xffffffff ;  /* 0xffffffff090d7836 */ /* 0x000fca0000000000 */
[----:B------:R-:W-:-:S13]  /*1080*/  ISETP.GT.U32.AND P0, PT, R13, 0xfd, PT ;  /* 0x000000fd0d00780c */ /* 0x000fda0003f04070 */
[----:B------:R-:W-:Y:S01]  /*1090*/  @!P0 MOV R12, RZ ;  /* 0x000000ff000c8202 */ /* 0x000fe20000000f00 */
[----:B------:R-:W-:Y:S06]  /*10a0*/  @!P0 BRA `(.L_x_34) ;  /* 0x0000000000508947 */ /* 0x000fec0003800000 */
[----:B------:R-:W-:Y:S02]  /*10b0*/  FSETP.GTU.FTZ.AND P0, PT, |R18|, +INF , PT ;  /* 0x7f8000001200780b */ /* 0x000fe40003f1c200 */
[----:B------:R-:W-:-:S11]  /*10c0*/  MOV R8, R18 ;  /* 0x0000001200087202 */ /* 0x000fd60000000f00 */
[----:B------:R-:W-:Y:S05]  /*10d0*/  @P0 BREAK.RELIABLE B2 ;  /* 0x0000000000020942 */ /* 0x000fea0003800100 */
[----:B------:R-:W-:Y:S05]  /*10e0*/  @P0 BRA `(.L_x_35) ;  /* 0x0000000400400947 */ /* 0x000fea0003800000 */
[----:B------:R-:W-:-:S05]  /*10f0*/  IMAD.MOV.U32 R11, RZ, RZ, -0x409ffd75 ;  /* 0xbf60028bff0b7424 */ /* 0x000fca00078e00ff */
        /* <DEDUP_REMOVED lines=11> */
[----:B------:R-:W-:Y:S01]  /*11b0*/  ISETP.GE.AND P0, PT, R13, RZ, PT ;  /* 0x000000ff0d00720c */ /* 0x000fe20003f06270 */
[----:B------:R-:W-:-:S12]  /*11c0*/  HFMA2 R12, -RZ, RZ, 0, 0 ;  /* 0x00000000ff0c7431 */ /* 0x000fd800000001ff */
[----:B------:R-:W-:Y:S01]  /*11d0*/  @!P0 FFMA R18, R8, 1.84467440737095516160e+19, RZ ;  /* 0x5f80000008128823 */ /* 0x000fe200000000ff */
[----:B------:R-:W-:-:S07]  /*11e0*/  @!P0 IADD3 R12, PT, PT, R12, 0x40, RZ ;  /* 0x000000400c0c8810 */ /* 0x000fce0007ffe0ff */
.L_x_34:
[----:B------:R-:W-:Y:S05]  /*11f0*/  BSYNC.RELIABLE B2 ;  /* 0x0000000000027941 */ /* 0x000fea0003800100 */
.L_x_33:
[----:B------:R-:W-:Y:S01]  /*1200*/  LEA R11, R9, 0xc0800000, 0x17 ;  /* 0xc0800000090b7811 */ /* 0x000fe200078eb8ff */
[----:B------:R-:W-:Y:S01]  /*1210*/  UMOV UR4, 0xbf60028b ;  /* 0xbf60028b00047882 */ /* 0x000fe20000000000 */
[----:B------:R-:W-:Y:S01]  /*1220*/  IADD3 R12, PT, PT, R12, 0x7e, -R9 ;  /* 0x0000007e0c0c7810 */ /* 0x000fe20007ffe809 */
[----:B------:R-:W-:Y:S01]  /*1230*/  UIADD3 UR4, UPT, UPT, UR4, 0x800000, URZ ;  /* 0x0080000004047890 */ /* 0x000fe2000fffe0ff */
[----:B------:R-:W-:Y:S01]  /*1240*/  BSSY.RECONVERGENT B2, `(.L_x_39) ;  /* 0x0000032000027945 */ /* 0x000fe20003800200 */
[----:B------:R-:W-:-:S04]  /*1250*/  IMAD.IADD R18, R18, 0x1, -R11 ;  /* 0x0000000112127824 */ /* 0x000fc800078e0a0b */
        /* <DEDUP_REMOVED lines=23> */
[C---:B------:R-:W-:Y:S01]  /*13d0*/  VIADD R13, R17.reuse, 0x20 ;  /* 0x00000020110d7836 */ /* 0x040fe20000000000 */
[C---:B------:R-:W-:Y:S02]  /*13e0*/  ISETP.NE.AND P2, PT, R17.reuse, RZ, PT ;  /* 0x000000ff1100720c */ /* 0x040fe40003f45270 */
[----:B------:R-:W-:Y:S02]  /*13f0*/  ISETP.NE.AND P1, PT, R17, RZ, PT ;  /* 0x000000ff1100720c */ /* 0x000fe40003f25270 */
[----:B------:R-:W-:Y:S01]  /*1400*/  LOP3.LUT R12, R9, 0x7fffff, RZ, 0xc0, !PT ;  /* 0x007fffff090c7812 */ /* 0x000fe200078ec0ff */
[CCC-:B------:R-:W-:Y:S01]  /*1410*/  FFMA.RP R9, R8.reuse, R14.reuse, R15.reuse ;  /* 0x0000000e08097223 */ /* 0x1c0fe2000000800f */
[----:B------:R-:W-:Y:S01]  /*1420*/  FFMA.RM R8, R8, R14, R15 ;  /* 0x0000000e08087223 */ /* 0x000fe2000000400f */
[----:B------:R-:W-:Y:S02]  /*1430*/  IADD3 R14, PT, PT, -R17, RZ, RZ ;  /* 0x000000ff110e7210 */ /* 0x000fe40007ffe1ff */
[----:B------:R-:W-:-:S02]  /*1440*/  LOP3.LUT R12, R12, 0x800000, RZ, 0xfc, !PT ;  /* 0x008000000c0c7812 */ /* 0x000fc400078efcff */
[----:B------:R-:W-:Y:S02]  /*1450*/  FSETP.NEU.FTZ.AND P0, PT, R9, R8, PT ;  /* 0x000000080900720b */ /* 0x000fe40003f1d000 */
[----:B------:R-:W-:Y:S02]  /*1460*/  SHF.L.U32 R13, R12, R13, RZ ;  /* 0x0000000d0c0d7219 */ /* 0x000fe400000006ff */
[----:B------:R-:W-:Y:S02]  /*1470*/  SEL R9, R14, RZ, P2 ;  /* 0x000000ff0e097207 */ /* 0x000fe40001000000 */
[----:B------:R-:W-:Y:S02]  /*1480*/  ISETP.NE.AND P1, PT, R13, RZ, P1 ;  /* 0x000000ff0d00720c */ /* 0x000fe40000f25270 */
[----:B------:R-:W-:Y:S02]  /*1490*/  SHF.R.U32.HI R9, RZ, R9, R12 ;  /* 0x00000009ff097219 */ /* 0x000fe4000001160c */
[----:B------:R-:W-:-:S02]  /*14a0*/  PLOP3.LUT P0, PT, P0, P1, PT, 0xf8, 0x8f ;  /* 0x00000000008f781c */ /* 0x000fc40000703f70 */
[----:B------:R-:W-:Y:S02]  /*14b0*/  SHF.R.U32.HI R13, RZ, 0x1, R9 ;  /* 0x00000001ff0d7819 */ /* 0x000fe40000011609 */
[----:B------:R-:W-:-:S04]  /*14c0*/  SEL R8, RZ, 0x1, !P0 ;  /* 0x00000001ff087807 */ /* 0x000fc80004000000 */
[----:B------:R-:W-:-:S04]  /*14d0*/  LOP3.LUT R8, R8, 0x1, R13, 0xf8, !PT ;  /* 0x0000000108087812 */ /* 0x000fc800078ef80d */
[----:B------:R-:W-:-:S04]  /*14e0*/  LOP3.LUT R8, R8, R9, RZ, 0xc0, !PT ;  /* 0x0000000908087212 */ /* 0x000fc800078ec0ff */
[----:B------:R-:W-:-:S04]  /*14f0*/  IADD3 R8, PT, PT, R13, R8, RZ ;  /* 0x000000080d087210 */ /* 0x000fc80007ffe0ff */
[----:B------:R-:W-:Y:S01]  /*1500*/  LOP3.LUT R11, R8, R11, RZ, 0xfc, !PT ;  /* 0x0000000b080b7212 */ /* 0x000fe200078efcff */
[----:B------:R-:W-:Y:S06]  /*1510*/  BRA `(.L_x_42) ;  /* 0x0000000000107947 */ /* 0x000fec0003800000 */
.L_x_41:
[----:B------:R-:W-:-:S04]  /*1520*/  LOP3.LUT R11, R11, 0x80000000, RZ, 0xc0, !PT ;  /* 0x800000000b0b7812 */ /* 0x000fc800078ec0ff */
[----:B------:R-:W-:Y:S01]  /*1530*/  LOP3.LUT R11, R11, 0x7f800000, RZ, 0xfc, !PT ;  /* 0x7f8000000b0b7812 */ /* 0x000fe200078efcff */
[----:B------:R-:W-:Y:S06]  /*1540*/  BRA `(.L_x_42) ;  /* 0x0000000000047947 */ /* 0x000fec0003800000 */
.L_x_40:
[----:B------:R-:W-:-:S07]  /*1550*/  IMAD R11, R12, 0x800000, R11 ;  /* 0x008000000c0b7824 */ /* 0x000fce00078e020b */
.L_x_42:
[----:B------:R-:W-:Y:S05]  /*1560*/  BSYNC.RECONVERGENT B2 ;  /* 0x0000000000027941 */ /* 0x000fea0003800200 */
.L_x_39:
[----:B------:R-:W-:Y:S05]  /*1570*/  BRA `(.L_x_43) ;  /* 0x0000000000207947 */ /* 0x000fea0003800000 */
.L_x_38:
[----:B------:R-:W-:-:S04]  /*1580*/  LOP3.LUT R11, R18, 0x80000000, R11, 0x48, !PT ;  /* 0x80000000120b7812 */ /* 0x000fc800078e480b */
[----:B------:R-:W-:Y:S01]  /*1590*/  LOP3.LUT R11, R11, 0x7f800000, RZ, 0xfc, !PT ;  /* 0x7f8000000b0b7812 */ /* 0x000fe200078efcff */
[----:B------:R-:W-:Y:S06]  /*15a0*/  BRA `(.L_x_43) ;  /* 0x0000000000147947 */ /* 0x000fec0003800000 */
.L_x_37:
[----:B------:R-:W-:Y:S01]  /*15b0*/  LOP3.LUT R11, R18, 0x80000000, R11, 0x48, !PT ;  /* 0x80000000120b7812 */ /* 0x000fe200078e480b */
[----:B------:R-:W-:Y:S06]  /*15c0*/  BRA `(.L_x_43) ;  /* 0x00000000000c7947 */ /* 0x000fec0003800000 */
.L_x_36:
[----:B------:R-:W0:Y:S01]  /*15d0*/  MUFU.RSQ R11, -QNAN ;  /* 0xffc00000000b7908 */ /* 0x000e220000001400 */
[----:B------:R-:W-:Y:S05]  /*15e0*/  BRA `(.L_x_43) ;  /* 0x0000000000047947 */ /* 0x000fea0003800000 */
.L_x_35:
[----:B------:R-:W-:-:S07]  /*15f0*/  FADD.FTZ R11, R8, -0.8750388026237487793 ;  /* 0xbf60028b080b7421 */ /* 0x000fce0000010000 */
.L_x_43:
[----:B------:R-:W-:Y:S05]  /*1600*/  BSYNC.RECONVERGENT B0 ;  /* 0x0000000000007941 */ /* 0x000fea0003800200 */
.L_x_32:
[----:B------:R-:W-:Y:S01]  /*1610*/  HFMA2 R9, -RZ, RZ, 0, 0 ;  /* 0x00000000ff097431 */ /* 0x000fe200000001ff */
[----:B------:R-:W-:-:S04]  /*1620*/  MOV R8, R10 ;  /* 0x0000000a00087202 */ /* 0x000fc80000000f00 */
[----:B0-----:R-:W-:Y:S05]  /*1630*/  RET.REL.NODEC R8 `(_Z49rwkv7_albatross_kernel_forward_w0_fp16_dither_oneI6__halfLi16EEviiiPT_PKS1_S4_S4_S4_S4_S4_S2_PKi) ;  /* 0xffffffe808707950 */ /* 0x001fea0003c3ffff */
.L_x_44:
        /* <DEDUP_REMOVED lines=12> */
.L_x_211:


//--------------------- .text._Z49rwkv7_albatross_kernel_forward_w0_fp16_dither_oneI6__halfLi8EEviiiPT_PKS1_S4_S4_S4_S4_S4_S2_PKi --------------------------
	.section	.text._Z49rwkv7_albatross_kernel_forward_w0_fp16_dither_oneI6__halfLi8EEviiiPT_PKS1_S4_S4_S4_S4_S4_S2_PKi,"ax",@progbits
	.align	128
        .global         _Z49rwkv7_albatross_kernel_forward_w0_fp16_dither_oneI6__halfLi8EEviiiPT_PKS1_S4_S4_S4_S4_S4_S2_PKi
        .type           _Z49rwkv7_albatross_kernel_forward_w0_fp16_dither_oneI6__halfLi8EEviiiPT_PKS1_S4_S4_S4_S4_S4_S2_PKi,@function
        .size           _Z49rwkv7_albatross_kernel_forward_w0_fp16_dither_oneI6__halfLi8EEviiiPT_PKS1_S4_S4_S4_S4_S4_S2_PKi,(.L_x_212 - _Z49rwkv7_albatross_kernel_forward_w0_fp16_dither_oneI6__halfLi8EEviiiPT_PKS1_S4_S4_S4_S4_S4_S2_PKi)
        .other          _Z49rwkv7_albatross_kernel_forward_w0_fp16_dither_oneI6__halfLi8EEviiiPT_PKS1_S4_S4_S4_S4_S4_S2_PKi,@"STO_CUDA_ENTRY STV_DEFAULT"
_Z49rwkv7_albatross_kernel_forward_w0_fp16_dither_oneI6__halfLi8EEviiiPT_PKS1_S4_S4_S4_S4_S4_S2_PKi:
.text._Z49rwkv7_albatross_kernel_forward_w0_fp16_dither_oneI6__halfLi8EEviiiPT_PKS1_S4_S4_S4_S4_S4_S2_PKi:
        /* <DEDUP_REMOVED lines=21> */
[----:B------:R-:W-:Y:S01]  /*0150*/  @P0 IMAD.IADD R0, R0, 0x1, -R7 ;  /* 0x0000000100000824 */ /* 0x000fe200078e0a07 */
[----:B------:R-:W-:-:S04]  /*0160*/  @P0 IADD3 R14, PT, PT, R14, 0x1, RZ ;  /* 0x000000010e0e0810 */ /* 0x000fc80007ffe0ff */
[----:B------:R-:W-:-:S13]  /*0170*/  ISETP.GE.U32.AND P1, PT, R0, R7, PT ;  /* 0x000000070000720c */ /* 0x000fda0003f26070 */
[----:B------:R-:W-:Y:S02]  /*0180*/  @P1 IADD3 R14, PT, PT, R14, 0x1, RZ ;  /* 0x000000010e0e1810 */ /* 0x000fe40007ffe0ff */
[----:B------:R-:W-:-:S05]  /*0190*/  @!P2 LOP3.LUT R14, RZ, R7, RZ, 0x33, !PT ;  /* 0x00000007ff0ea212 */ /* 0x000fca00078e33ff */
[----:B------:R-:W-:Y:S02]  /*01a0*/  IMAD.MOV R0, RZ, RZ, -R14 ;  /* 0x000000ffff007224 */ /* 0x000fe400078e0a0e */
[----:B0-----:R-:W-:Y:S02]  /*01b0*/  IMAD R5, R14, R5, RZ ;  /* 0x000000050e057224 */ /* 0x001fe400078e02ff */
[----:B------:R-:W-:-:S03]  /*01c0*/  IMAD R0, R7, R0, UR4 ;  /* 0x0000000407007e24 */ /* 0x000fc6000f8e0200 */
[----:B-1----:R-:W-:-:S04]  /*01d0*/  IADD3 R7, PT, PT, R5, R12, RZ ;  /* 0x0000000c05077210 */ /* 0x002fc80007ffe0ff */
[----:B------:R-:W-:-:S05]  /*01e0*/  LEA R20, R0, R7, 0x3 ;  /* 0x0000000700147211 */ /* 0x000fca00078e18ff */
[----:B---3--:R-:W-:-:S04]  /*01f0*/  IMAD.WIDE R2, R20, 0x2, R2 ;  /* 0x0000000214027825 */ /* 0x008fc800078e0202 */
[----:B------:R-:W-:Y:S02]  /*0200*/  IMAD R5, R0, 0x8, R5 ;  /* 0x0000000800057824 */ /* 0x000fe400078e0205 */
[----:B--2---:R-:W2:Y:S03]  /*0210*/  LDG.E.U16.CONSTANT R2, desc[UR12][R2.64] ;  /* 0x0000000c02027981 */ /* 0x004ea6000c1e9500 */
[----:B------:R-:W-:-:S05]  /*0220*/  SHF.L.U32 R5, R5, 0x3, RZ ;  /* 0x0000000305057819 */ /* 0x000fca00000006ff */
[----:B----4-:R-:W-:-:S04]  /*0230*/  IMAD.WIDE R26, R5, 0x2, R26 ;  /* 0x00000002051a7825 */ /* 0x010fc800078e021a */
[----:B------:R-:W-:-:S05]  /*0240*/  IMAD.WIDE.U32 R26, R12, 0x10, R26 ;  /* 0x000000100c1a7825 */ /* 0x000fca00078e001a */
[----:B------:R-:W3:Y:S01]  /*0250*/  LDG.E.128 R4, desc[UR12][R26.64] ;  /* 0x0000000c1a047981 */ /* 0x000ee2000c1e1d00 */
[----:B------:R-:W0:Y:S01]  /*0260*/  S2UR UR5, SR_CgaCtaId ;  /* 0x00000000000579c3 */ /* 0x000e220000008800 */
[----:B------:R-:W-:Y:S01]  /*0270*/  UMOV UR4, 0x400 ;  /* 0x0000040000047882 */ /* 0x000fe20000000000 */
[----:B------:R-:W-:Y:S01]  /*0280*/  BSSY.RECONVERGENT B1, `(.L_x_45) ;  /* 0x0000028000017945 */ /* 0x000fe20003800200 */
[----:B0-----:R-:W-:Y:S01]  /*0290*/  ULEA UR4, UR5, UR4, 0x18 ;  /* 0x0000000405047291 */ /* 0x001fe2000f8ec0ff */
[----:B--2---:R-:W-:-:S05]  /*02a0*/  HADD2.F32 R0, -RZ, R2.H0_H0 ;  /* 0x20000002ff007230 */ /* 0x004fca0000004100 */
[----:B------:R-:W-:Y:S01]  /*02b0*/  FMUL R8, R0, -1.4426950216293334961 ;  /* 0xbfb8aa3b00087820 */ /* 0x000fe20000400000 */
[----:B------:R-:W-:-:S04]  /*02c0*/  SHF.L.U32 R0, R12, 0x2, RZ ;  /* 0x000000020c007819 */ /* 0x000fc800000006ff */
[----:B------:R-:W-:Y:S02]  /*02d0*/  FSETP.GEU.AND P0, PT, R8, -126, PT ;  /* 0xc2fc00000800780b */ /* 0x000fe40003f0e000 */
[----:B------:R-:W-:Y:S02]  /*02e0*/  LOP3.LUT R3, R0, 0x7c, RZ, 0xc0, !PT ;  /* 0x0000007c00037812 */ /* 0x000fe400078ec0ff */
[----:B------:R-:W-:Y:S01]  /*02f0*/  LEA R0, R12, UR4, 0x4 ;  /* 0x000000040c007c11 */ /* 0x000fe2000f8e20ff */
[----:B------:R-:W-:Y:S01]  /*0300*/  UMOV UR4, 0x3f60028b ;  /* 0x3f60028b00047882 */ /* 0x000fe20000000000 */
[C---:B------:R-:W-:Y:S02]  /*0310*/  LOP3.LUT R9, R3.reuse, 0x4, RZ, 0x3c, !PT ;  /* 0x0000000403097812 */ /* 0x040fe400078e3cff */
[C---:B------:R-:W-:Y:S01]  /*0320*/  LOP3.LUT R11, R3.reuse, 0x8, RZ, 0x3c, !PT ;  /* 0x00000008030b7812 */ /* 0x040fe200078e3cff */
[----:B------:R-:W-:Y:S01]  /*0330*/  IMAD.IADD R21, R0, 0x1, R3 ;  /* 0x0000000100157824 */ /* 0x000fe200078e0203 */
[----:B------:R-:W-:-:S02]  /*0340*/  LOP3.LUT R13, R3, 0xc, RZ, 0x3c, !PT ;  /* 0x0000000c030d7812 */ /* 0x000fc400078e3cff */
[----:B------:R-:W-:Y:S01]  /*0350*/  IADD3 R2, PT, PT, R0, R9, RZ ;  /* 0x0000000900027210 */ /* 0x000fe20007ffe0ff */
[----:B------:R-:W-:Y:S01]  /*0360*/  @!P0 FMUL R8, R8, 0.5 ;  /* 0x3f00000008088820 */ /* 0x000fe20000400000 */
[C---:B------:R-:W-:Y:S01]  /*0370*/  IADD3 R3, PT, PT, R0.reuse, R11, RZ ;  /* 0x0000000b00037210 */ /* 0x040fe20007ffe0ff */
[----:B------:R-:W-:Y:S01]  /*0380*/  IMAD.IADD R0, R0, 0x1, R13 ;  /* 0x0000000100007824 */ /* 0x000fe200078e020d */
[----:B---3--:R-:W-:Y:S03]  /*0390*/  STS [R21], R4 ;  /* 0x0000000415007388 */ /* 0x008fe60000000800 */
[----:B------:R-:W0:Y:S01]  /*03a0*/  MUFU.EX2 R8, R8 ;  /* 0x0000000800087308 */ /* 0x000e220000000800 */
[----:B------:R-:W-:Y:S04]  /*03b0*/  STS [R2], R5 ;  /* 0x0000000502007388 */ /* 0x000fe80000000800 */
[----:B------:R1:W-:Y:S04]  /*03c0*/  STS [R3], R6 ;  /* 0x0000000603007388 */ /* 0x0003e80000000800 */
[----:B------:R2:W-:Y:S01]  /*03d0*/  STS [R0], R7 ;  /* 0x0000000700007388 */ /* 0x0005e20000000800 */
[----:B------:R-:W-:Y:S01]  /*03e0*/  BAR.SYNC.DEFER_BLOCKING 0x0 ;  /* 0x0000000000007b1d */ /* 0x000fe20000010000 */
[----:B-1----:R-:W-:Y:S01]  /*03f0*/  MOV R6, UR4 ;  /* 0x0000000400067c02 */ /* 0x002fe20008000f00 */
[----:B0-----:R-:W-:-:S04]  /*0400*/  @!P0 FMUL R8, R8, R8 ;  /* 0x0000000808088220 */ /* 0x001fc80000400000 */
[----:B------:R-:W-:-:S04]  /*0410*/  FADD R9, R8, 1 ;  /* 0x3f80000008097421 */ /* 0x000fc80000000000 */
[----:B------:R-:W0:Y:S08]  /*0420*/  MUFU.RCP R4, R9 ;  /* 0x0000000900047308 */ /* 0x000e300000001000 */
[----:B------:R-:W1:Y:S01]  /*0430*/  FCHK P0, -R6, R9 ;  /* 0x0000000906007302 */ /* 0x000e620000000100 */
[----:B------:R2:W3:Y:S04]  /*0440*/  LDS R23, [R21] ;  /* 0x0000000015177984 */ /* 0x0004e80000000800 */
[----:B------:R2:W4:Y:S01]  /*0450*/  LDS R22, [R2] ;  /* 0x0000000002167984 */ /* 0x0005220000000800 */
[----:B0-----:R-:W-:-:S03]  /*0460*/  FFMA R13, -R9, R4, 1 ;  /* 0x3f800000090d7423 */ /* 0x001fc60000000104 */
[----:B------:R2:W0:Y:S01]  /*0470*/  LDS R25, [R3] ;  /* 0x0000000003197984 */ /* 0x0004220000000800 */
[----:B------:R-:W-:-:S03]  /*0480*/  FFMA R13, R4, R13, R4 ;  /* 0x0000000d040d7223 */ /* 0x000fc60000000004 */
[----:B------:R2:W0:Y:S01]  /*0490*/  LDS R24, [R0] ;  /* 0x0000000000187984 */ /* 0x0004220000000800 */
[----:B------:R-:W-:-:S04]  /*04a0*/  FFMA R4, R13, -0.8750388026237487793, RZ ;  /* 0xbf60028b0d047823 */ /* 0x000fc800000000ff */
[----:B------:R-:W-:-:S04]  /*04b0*/  FFMA R5, -R9, R4, -0.8750388026237487793 ;  /* 0xbf60028b09057423 */ /* 0x000fc80000000104 */
[----:B------:R-:W-:Y:S01]  /*04c0*/  FFMA R13, R13, R5, R4 ;  /* 0x000000050d0d7223 */ /* 0x000fe20000000004 */
[----:B-12---:R-:W-:Y:S06]  /*04d0*/  @!P0 BRA `(.L_x_46) ;  /* 0x0000000000088947 */ /* 0x006fec0003800000 */
[----:B------:R-:W-:-:S07]  /*04e0*/  MOV R6, 0x500 ;  /* 0x0000050000067802 */ /* 0x000fce0000000f00 */
[----:B0--34-:R-:W-:Y:S05]  /*04f0*/  CALL.REL.NOINC `($__internal_3_$__cuda_sm3x_div_rn_noftz_f32_slowpath) ;  /* 0x0000000400887944 */ /* 0x019fea0003c00000 */
.L_x_46:
[----:B------:R-:W-:Y:S05]  /*0500*/  BSYNC.RECONVERGENT B1 ;  /* 0x0000000000017941 */ /* 0x000fea0003800200 */
.L_x_45:
[----:B------:R-:W1:Y:S08]  /*0510*/  LDC.64 R4, c[0x0][0x3d0] ;  /* 0x0000f400ff047b82 */ /* 0x000e700000000a00 */
[----:B------:R-:W2:Y:S08]  /*0520*/  LDC.64 R10, c[0x0][0x3a8] ;  /* 0x0000ea00ff0a7b82 */ /* 0x000eb00000000a00 */
[----:B------:R-:W5:Y:S01]  /*0530*/  LDC.64 R6, c[0x0][0x3c0] ;  /* 0x0000f000ff067b82 */ /* 0x000f620000000a00 */
[----:B-1----:R-:W-:-:S07]  /*0540*/  IMAD.WIDE.U32 R14, R14, 0x4, R4 ;  /* 0x000000040e0e7825 */ /* 0x002fce00078e0004 */
[----:B------:R-:W1:Y:S01]  /*0550*/  LDC.64 R8, c[0x0][0x398] ;  /* 0x0000e600ff087b82 */ /* 0x000e620000000a00 */
[----:B------:R3:W4:Y:S07]  /*0560*/  LDG.E.CONSTANT R14, desc[UR12][R14.64] ;  /* 0x0000000c0e0e7981 */ /* 0x00072e000c1e9900 */
[----:B------:R-:W0:Y:S01]  /*0570*/  LDC.64 R4, c[0x0][0x3b8] ;  /* 0x0000ee00ff047b82 */ /* 0x000e220000000a00 */
[----:B--2---:R-:W-:-:S05]  /*0580*/  IMAD.WIDE R10, R20, 0x2, R10 ;  /* 0x00000002140a7825 */ /* 0x004fca00078e020a */
[----:B------:R-:W2:Y:S01]  /*0590*/  LDG.E.U16.CONSTANT R18, desc[UR12][R10.64] ;  /* 0x0000000c0a127981 */ /* 0x000ea2000c1e9500 */
[C---:B-----5:R-:W-:Y:S01]  /*05a0*/  IMAD.WIDE R6, R20.reuse, 0x2, R6 ;  /* 0x0000000214067825 */ /* 0x060fe200078e0206 */
[----:B------:R-:W5:Y:S05]  /*05b0*/  LDC.64 R16, c[0x0][0x3b0] ;  /* 0x0000ec00ff107b82 */ /* 0x000f6a0000000a00 */
[----:B------:R-:W2:Y:S01]  /*05c0*/  LDG.E.U16.CONSTANT R7, desc[UR12][R6.64] ;  /* 0x0000000c06077981 */ /* 0x000ea2000c1e9500 */
[----:B-1----:R-:W-:-:S06]  /*05d0*/  IMAD.WIDE R8, R20, 0x2, R8 ;  /* 0x0000000214087825 */ /* 0x002fcc00078e0208 */
[----:B------:R-:W2:Y:S01]  /*05e0*/  LDG.E.U16.CONSTANT R8, desc[UR12][R8.64] ;  /* 0x0000000c08087981 */ /* 0x000ea2000c1e9500 */
[----:B0-----:R-:W-:-:S05]  /*05f0*/  IMAD.WIDE R4, R20, 0x2, R4 ;  /* 0x0000000214047825 */ /* 0x001fca00078e0204 */
[----:B------:R-:W2:Y:S01]  /*0600*/  LDG.E.U16.CONSTANT R29, desc[UR12][R4.64] ;  /* 0x0000000c041d7981 */ /* 0x000ea2000c1e9500 */
[----:B-----5:R-:W-:-:S05]  /*0610*/  IMAD.WIDE R16, R20, 0x2, R16 ;  /* 0x0000000214107825 */ /* 0x020fca00078e0210 */
[----:B------:R0:W5:Y:S01]  /*0620*/  LDG.E.U16.CONSTANT R28, desc[UR12][R16.64] ;  /* 0x0000000c101c7981 */ /* 0x000162000c1e9500 */
[----:B---3--:R-:W-:-:S04]  /*0630*/  MOV R15, R13 ;  /* 0x0000000d000f7202 */ /* 0x008fc80000000f00 */
[----:B------:R-:W-:Y:S01]  /*0640*/  FSETP.GEU.AND P0, PT, R15, -126, PT ;  /* 0xc2fc00000f00780b */ /* 0x000fe20003f0e000 */
[----:B------:R-:W1:-:S12]  /*0650*/  S2UR UR10, SR_CgaCtaId ;  /* 0x00000000000a79c3 */ /* 0x000e580000008800 */
[----:B------:R-:W-:-:S04]  /*0660*/  @!P0 FMUL R15, R15, 0.5 ;  /* 0x3f0000000f0f8820 */ /* 0x000fc80000400000 */
[----:B------:R-:W3:Y:S01]  /*0670*/  MUFU.EX2 R13, R15 ;  /* 0x0000000f000d7308 */ /* 0x000ee20000000800 */
[----:B------:R-:W-:Y:S02]  /*0680*/  UMOV UR9, 0x400 ;  /* 0x0000040000097882 */ /* 0x000fe40000000000 */
[----:B------:R-:W-:Y:S02]  /*0690*/  UIADD3 UR4, UPT, UPT, UR9, 0xa0, URZ ;  /* 0x000000a009047890 */ /* 0x000fe4000fffe0ff */
[----:B------:R-:W-:Y:S02]  /*06a0*/  UIADD3 UR5, UPT, UPT, UR9, 0x90, URZ ;  /* 0x0000009009057890 */ /* 0x000fe4000fffe0ff */
[----:B------:R-:W-:Y:S02]  /*06b0*/  UIADD3 UR6, UPT, UPT, UR9, 0xb0, URZ ;  /* 0x000000b009067890 */ /* 0x000fe4000fffe0ff */
[----:B------:R-:W-:Y:S01]  /*06c0*/  UIADD3 UR7, UPT, UPT, UR9, 0xc0, URZ ;  /* 0x000000c009077890 */ /* 0x000fe2000fffe0ff */
[----:B---3--:R-:W-:Y:S01]  /*06d0*/  @!P0 FMUL R13, R13, R13 ;  /* 0x0000000d0d0d8220 */ /* 0x008fe20000400000 */
[----:B------:R-:W-:-:S03]  /*06e0*/  UIADD3 UR8, UPT, UPT, UR9, 0x80, URZ ;  /* 0x0000008009087890 */ /* 0x000fc6000fffe0ff */
[----:B------:R-:W-:Y:S01]  /*06f0*/  FADD R13, R13, -1 ;  /* 0xbf8000000d0d7421 */ /* 0x000fe20000000000 */
[----:B-1----:R-:W-:Y:S02]  /*0700*/  ULEA UR4, UR10, UR4, 0x18 ;  /* 0x000000040a047291 */ /* 0x002fe4000f8ec0ff */
[----:B------:R-:W-:Y:S02]  /*0710*/  ULEA UR5, UR10, UR5, 0x18 ;  /* 0x000000050a057291 */ /* 0x000fe4000f8ec0ff */
[----:B------:R-:W-:Y:S02]  /*0720*/  ULEA UR6, UR10, UR6, 0x18 ;  /* 0x000000060a067291 */ /* 0x000fe4000f8ec0ff */
[----:B------:R-:W-:Y:S02]  /*0730*/  ULEA UR7, UR10, UR7, 0x18 ;  /* 0x000000070a077291 */ /* 0x000fe4000f8ec0ff */
[----:B------:R-:W-:Y:S01]  /*0740*/  ULEA UR8, UR10, UR8, 0x18 ;  /* 0x000000080a087291 */ /* 0x000fe2000f8ec0ff */
[----:B0-----:R-:W-:-:S02]  /*0750*/  LEA R16, R12, UR4, 0x1 ;  /* 0x000000040c107c11 */ /* 0x001fc4000f8e08ff */
[C---:B------:R-:W-:Y:S02]  /*0760*/  LEA R17, R12.reuse, UR5, 0x1 ;  /* 0x000000050c117c11 */ /* 0x040fe4000f8e08ff */
[C---:B------:R-:W-:Y:S02]  /*0770*/  LEA R4, R12.reuse, UR6, 0x1 ;  /* 0x000000060c047c11 */ /* 0x040fe4000f8e08ff */
[C---:B------:R-:W-:Y:S02]  /*0780*/  LEA R10, R12.reuse, UR7, 0x1 ;  /* 0x000000070c0a7c11 */ /* 0x040fe4000f8e08ff */
[----:B------:R-:W-:Y:S01]  /*0790*/  LEA R5, R12, UR8, 0x1 ;  /* 0x000000080c057c11 */ /* 0x000fe2000f8e08ff */
[----:B------:R-:W-:Y:S01]  /*07a0*/  ULEA UR9, UR10, UR9, 0x18 ;  /* 0x000000090a097291 */ /* 0x000fe2000f8ec0ff */
[----:B----4-:R-:W-:-:S05]  /*07b0*/  IMAD R14, R14, -0x61c88647, RZ ;  /* 0x9e3779b90e0e7824 */ /* 0x010fca00078e02ff */
[----:B------:R-:W-:-:S05]  /*07c0*/  I2FP.F32.S32 R14, R14 ;  /* 0x0000000e000e7245 */ /* 0x000fca0000201400 */
[----:B------:R-:W-:-:S05]  /*07d0*/  FFMA R13, R14, 4.5474735088646411896e-13, R13 ;  /* 0x2b0000000e0d7823 */ /* 0x000fca000000000d */
[----:B------:R-:W-:-:S05]  /*07e0*/  F2FP.F16.F32.PACK_AB R13, RZ, R13 ;  /* 0x0000000dff0d723e */ /* 0x000fca00000000ff */
[----:B------:R-:W-:Y:S04]  /*07f0*/  STS.U16 [R16], R13 ;  /* 0x0000000d10007388 */ /* 0x000fe80000000400 */
[----:B--2---:R-:W-:Y:S04]  /*0800*/  STS.U16 [R17], R18 ;  /* 0x0000001211007388 */ /* 0x004fe80000000400 */
[----:B------:R-:W-:Y:S04]  /*0810*/  STS.U16 [R4], R29 ;  /* 0x0000001d04007388 */ /* 0x000fe80000000400 */
[----:B------:R-:W-:Y:S04]  /*0820*/  STS.U16 [R10], R7 ;  /* 0x000000070a007388 */ /* 0x000fe80000000400 */
[----:B------:R-:W-:Y:S01]  /*0830*/  STS.U16 [R5], R8 ;  /* 0x0000000805007388 */ /* 0x000fe20000000400 */
[----:B------:R-:W-:Y:S06]  /*0840*/  BAR.SYNC.DEFER_BLOCKING 0x0 ;  /* 0x0000000000007b1d */ /* 0x000fec0000010000 */
[----:B------:R-:W0:Y:S04]  /*0850*/  LDS.128 R4, [UR9+0xb0] ;  /* 0x0000b009ff047984 */ /* 0x000e280008000c00 */
[----:B------:R-:W5:Y:S04]  /*0860*/  LDS.128 R8, [UR9+0x90] ;  /* 0x00009009ff087984 */ /* 0x000f680008000c00 */
[----:B------:R-:W1:Y:S01]  /*0870*/  LDS.128 R12, [UR9+0xa0] ;  /* 0x0000a009ff0c7984 */ /* 0x000e620008000c00 */
[----:B0-----:R-:W-:-:S04]  /*0880*/  HFMA2 R19, R4, R23, RZ ;  /* 0x0000001704137231 */ /* 0x001fc800000000ff */
[----:B------:R-:W-:-:S04]  /*0890*/  HFMA2 R19, R5, R22, R19 ;  /* 0x0000001605137231 */ /* 0x000fc80000000013 */
[----:B------:R-:W-:Y:S02]  /*08a0*/  HFMA2 R6, R6, R25, R19 ;  /* 0x0000001906067231 */ /* 0x000fe40000000013 */
[----:B------:R-:W0:Y:S01]  /*08b0*/  LDS.128 R16, [UR9+0xc0] ;  /* 0x0000c009ff107984 */ /* 0x000e220008000c00 */
[----:B-----5:R-:W-:-:S04]  /*08c0*/  HMUL2 R4, R8, R28.H0_H0 ;  /* 0x2000001c08047232 */ /* 0x020fc80000000000 */
[----:B-1----:R-:W-:Y:S02]  /*08d0*/  HFMA2 R8, R23, R12, R4 ;  /* 0x0000000c17087231 */ /* 0x002fe40000000004 */
[----:B------:R-:W-:Y:S02]  /*08e0*/  HFMA2 R12, R7, R24, R6 ;  /* 0x00000018070c7231 */ /* 0x000fe40000000006 */
[----:B------:R-:W1:Y:S01]  /*08f0*/  LDS.128 R4, [UR9+0x80] ;  /* 0x00008009ff047984 */ /* 0x000e620008000c00 */
[-C--:B------:R-:W-:Y:S02]  /*0900*/  HMUL2 R9, R9, R28.reuse.H0_H0 ;  /* 0x2000001c09097232 */ /* 0x080fe40000000000 */
[----:B------:R-:W-:Y:S02]  /*0910*/  HADD2 R12, R12.H0_H0, R12.H1_H1 ;  /* 0x3000000c0c0c7230 */ /* 0x000fe40000000800 */
[----:B------:R-:W-:Y:S02]  /*0920*/  HFMA2 R13, R22, R13, R9 ;  /* 0x0000000d160d7231 */ /* 0x000fe40000000009 */
[----:B------:R-:W-:-:S02]  /*0930*/  HMUL2 R11, R11, R28.H0_H0 ;  /* 0x2000001c0b0b7232 */ /* 0x000fc40000000000 */
[----:B------:R-:W-:Y:S02]  /*0940*/  HMUL2 R10, R10, R28.H0_H0 ;  /* 0x2000001c0a0a7232 */ /* 0x000fe40000000000 */
[----:B------:R-:W-:Y:S02]  /*0950*/  HFMA2 R15, R24, R15, R11 ;  /* 0x0000000f180f7231 */ /* 0x000fe4000000000b */
[----:B------:R-:W-:Y:S02]  /*0960*/  HFMA2 R10, R25, R14, R10 ;  /* 0x0000000e190a7231 */ /* 0x000fe4000000000a */
[C---:B0-----:R-:W-:Y:S02]  /*0970*/  HFMA2 R16, R12.reuse.H0_H0, R16, R8 ;  /* 0x000000100c107231 */ /* 0x041fe40000000808 */
[----:B------:R-:W-:Y:S01]  /*0980*/  HFMA2 R13, R12.H0_H0, R17, R13 ;  /* 0x000000110c0d7231 */ /* 0x000fe2000000080d */
[----:B------:R-:W0:Y:S01]  /*0990*/  LDC.64 R8, c[0x0][0x3c8] ;  /* 0x0000f200ff087b82 */ /* 0x000e220000000a00 */
[----:B------:R-:W-:-:S02]  /*09a0*/  HADD2 R23, R23, R16 ;  /* 0x0000001017177230 */ /* 0x000fc40000000000 */
[----:B------:R-:W-:Y:S02]  /*09b0*/  HADD2 R22, R22, R13 ;  /* 0x0000000d16167230 */ /* 0x000fe40000000000 */
[----:B-1----:R-:W-:Y:S02]  /*09c0*/  HFMA2 R11, R23, R4, RZ ;  /* 0x00000004170b7231 */ /* 0x002fe400000000ff */
[----:B------:R-:W-:Y:S02]  /*09d0*/  HFMA2 R10, R12.H0_H0, R18, R10 ;  /* 0x000000120c0a7231 */ /* 0x000fe4000000080a */
[----:B------:R-:W-:Y:S02]  /*09e0*/  HFMA2 R11, R22, R5, R11 ;  /* 0x00000005160b7231 */ /* 0x000fe4000000000b */
[----:B------:R-:W-:Y:S02]  /*09f0*/  HFMA2 R12, R12.H0_H0, R19, R15 ;  /* 0x000000130c0c7231 */ /* 0x000fe4000000080f */
[----:B------:R-:W-:-:S02]  /*0a00*/  HADD2 R10, R25, R10 ;  /* 0x0000000a190a7230 */ /* 0x000fc40000000000 */
[----:B------:R-:W-:Y:S02]  /*0a10*/  HADD2 R12, R24, R12 ;  /* 0x0000000c180c7230 */ /* 0x000fe40000000000 */
[----:B------:R-:W-:-:S04]  /*0a20*/  HFMA2 R11, R10, R6, R11 ;  /* 0x000000060a0b7231 */ /* 0x000fc8000000000b */
[----:B------:R-:W-:Y:S02]  /*0a30*/  HFMA2 R11, R12, R7, R11 ;  /* 0x000000070c0b7231 */ /* 0x000fe4000000000b */
[----:B0-----:R-:W-:Y:S01]  /*0a40*/  IMAD.WIDE R8, R20, 0x2, R8 ;  /* 0x0000000214087825 */ /* 0x001fe200078e0208 */
[----:B------:R-:W-:Y:S04]  /*0a50*/  STS [R21], R23 ;  /* 0x0000001715007388 */ /* 0x000fe80000000800 */
[----:B------:R-:W-:Y:S01]  /*0a60*/  STS [R2], R22 ;  /* 0x0000001602007388 */ /* 0x000fe20000000800 */
[----:B------:R-:W-:-:S03]  /*0a70*/  HADD2 R11, R11.H0_H0, R11.H1_H1 ;  /* 0x3000000b0b0b7230 */ /* 0x000fc60000000800 */
        /* <DEDUP_REMOVED lines=8> */
[----:B0-----:R-:W-:Y:S01]  /*0b00*/  STG.E.128 desc[UR12][R26.64], R4 ;  /* 0x000000041a007986 */ /* 0x001fe2000c101d0c */
[----:B------:R-:W-:Y:S05]  /*0b10*/  EXIT ;  /* 0x000000000000794d */ /* 0x000fea0003800000 */
        .weak           $__internal_3_$__cuda_sm3x_div_rn_noftz_f32_slowpath
        .type           $__internal_3_$__cuda_sm3x_div_rn_noftz_f32_slowpath,@function
        .size           $__internal_3_$__cuda_sm3x_div_rn_noftz_f32_slowpath,(.L_x_212 - $__internal_3_$__cuda_sm3x_div_rn_noftz_f32_slowpath)
$__internal_3_$__cuda_sm3x_div_rn_noftz_f32_slowpath:
        /* <DEDUP_REMOVED lines=28> */
.L_x_49:
[----:B------:R-:W-:Y:S05]  /*0ce0*/  BSYNC.RELIABLE B2 ;  /* 0x0000000000027941 */ /* 0x000fea0003800100 */
.L_x_48:
        /* <DEDUP_REMOVED lines=50> */
.L_x_56:
[----:B------:R-:W-:-:S04]  /*1010*/  LOP3.LUT R7, R7, 0x80000000, RZ, 0xc0, !PT ;  /* 0x8000000007077812 */ /* 0x000fc800078ec0ff */
[----:B------:R-:W-:Y:S01]  /*1020*/  LOP3.LUT R7, R7, 0x7f800000, RZ, 0xfc, !PT ;  /* 0x7f80000007077812 */ /* 0x000fe200078efcff */
[----:B------:R-:W-:Y:S06]  /*1030*/  BRA `(.L_x_57) ;  /* 0x0000000000047947 */ /* 0x000fec0003800000 */
.L_x_55:
[----:B------:R-:W-:-:S07]  /*1040*/  IMAD R7, R8, 0x800000, R7 ;  /* 0x0080000008077824 */ /* 0x000fce00078e0207 */
.L_x_57:
[----:B------:R-:W-:Y:S05]  /*1050*/  BSYNC.RECONVERGENT B2 ;  /* 0x0000000000027941 */ /* 0x000fea0003800200 */
.L_x_54:
[----:B------:R-:W-:Y:S05]  /*1060*/  BRA `(.L_x_58) ;  /* 0x0000000000207947 */ /* 0x000fea0003800000 */
.L_x_53:
[----:B------:R-:W-:-:S04]  /*1070*/  LOP3.LUT R7, R9, 0x80000000, R7, 0x48, !PT ;  /* 0x8000000009077812 */ /* 0x000fc800078e4807 */
[----:B------:R-:W-:Y:S01]  /*1080*/  LOP3.LUT R7, R7, 0x7f800000, RZ, 0xfc, !PT ;  /* 0x7f80000007077812 */ /* 0x000fe200078efcff */
[----:B------:R-:W-:Y:S06]  /*1090*/  BRA `(.L_x_58) ;  /* 0x0000000000147947 */ /* 0x000fec0003800000 */
.L_x_52:
[----:B------:R-:W-:Y:S01]  /*10a0*/  LOP3.LUT R7, R9, 0x80000000, R7, 0x48, !PT ;  /* 0x8000000009077812 */ /* 0x000fe200078e4807 */
[----:B------:R-:W-:Y:S06]  /*10b0*/  BRA `(.L_x_58) ;  /* 0x00000000000c7947 */ /* 0x000fec0003800000 */
.L_x_51:
[----:B------:R-:W0:Y:S01]  /*10c0*/  MUFU.RSQ R7, -QNAN ;  /* 0xffc0000000077908 */ /* 0x000e220000001400 */
[----:B------:R-:W-:Y:S05]  /*10d0*/  BRA `(.L_x_58) ;  /* 0x0000000000047947 */ /* 0x000fea0003800000 */
.L_x_50:
[----:B------:R-:W-:-:S07]  /*10e0*/  FADD.FTZ R7, R4, -0.8750388026237487793 ;  /* 0xbf60028b04077421 */ /* 0x000fce0000010000 */
.L_x_58:
[----:B------:R-:W-:Y:S05]  /*10f0*/  BSYNC.RECONVERGENT B0 ;  /* 0x0000000000007941 */ /* 0x000fea0003800200 */
.L_x_47:
[----:B0-----:R-:W-:Y:S01]  /*1100*/  MOV R13, R7 ;  /* 0x00000007000d7202 */ /* 0x001fe20000000f00 */
[----:B------:R-:W-:-:S04]  /*1110*/  HFMA2 R7, -RZ, RZ, 0, 0 ;  /* 0x00000000ff077431 */ /* 0x000fc800000001ff */
[----:B------:R-:W-:Y:S05]  /*1120*/  RET.REL.NODEC R6 `(_Z49rwkv7_albatross_kernel_forward_w0_fp16_dither_oneI6__halfLi8EEviiiPT_PKS1_S4_S4_S4_S4_S4_S2_PKi) ;  /* 0xffffffec06b47950 */ /* 0x000fea0003c3ffff */
.L_x_59:
        /* <DEDUP_REMOVED lines=13> */
.L_x_212:


//--------------------- .text._Z49rwkv7_albatross_kernel_forward_w0_fp16_dither_oneI6__halfLi4EEviiiPT_PKS1_S4_S4_S4_S4_S4_S2_PKi --------------------------
	.section	.text._Z49rwkv7_albatross_kernel_forward_w0_fp16_dither_oneI6__halfLi4EEviiiPT_PKS1_S4_S4_S4_S4_S4_S2_PKi,"ax",@progbits
	.align	128
        .global         _Z49rwkv7_albatross_kernel_forward_w0_fp16_dither_oneI6__halfLi4EEviiiPT_PKS1_S4_S4_S4_S4_S4_S2_PKi
        .type           _Z49rwkv7_albatross_kernel_forward_w0_fp16_dither_oneI6__halfLi4EEviiiPT_PKS1_S4_S4_S4_S4_S4_S2_PKi,@function
        .size           _Z49rwkv7_albatross_kernel_forward_w0_fp16_dither_oneI6__halfLi4EEviiiPT_PKS1_S4_S4_S4_S4_S4_S2_PKi,(.L_x_213 - _Z49rwkv7_albatross_kernel_forward_w0_fp16_dither_oneI6__halfLi4EEviiiPT_PKS1_S4_S4_S4_S4_S4_S2_PKi)
        .other          _Z49rwkv7_albatross_kernel_forward_w0_fp16_dither_oneI6__halfLi4EEviiiPT_PKS1_S4_S4_S4_S4_S4_S2_PKi,@"STO_CUDA_ENTRY STV_DEFAULT"
_Z49rwkv7_albatross_kernel_forward_w0_fp16_dither_oneI6__halfLi4EEviiiPT_PKS1_S4_S4_S4_S4_S4_S2_PKi:
.text._Z49rwkv7_albatross_kernel_forward_w0_fp16_dither_oneI6__halfLi4EEviiiPT_PKS1_S4_S4_S4_S4_S4_S2_PKi:
[----:B------:R-:W-:Y:S08]  /*0000*/  LDC R1, c[0x0][0x37c] ;  /* 0x0000df00ff017b82 */ /* 0x000ff00000000800 */
[----:B------:R-:W0:Y:S01]  /*0010*/  LDC R7, c[0x0][0x388] ;  /* 0x0000e200ff077b82 */ /* 0x000e220000000800 */
[----:B------:R-:W1:Y:S01]  /*0020*/  S2R R10, SR_TID.X ;  /* 0x00000000000a7919 */ /* 0x000e620000002100 */
[----:B------:R-:W1:Y:S01]  /*0030*/  LDCU UR5, c[0x0][0x384] ;  /* 0x00007080ff0577ac */ /* 0x000e620008000800 */
[----:B------:R-:W2:Y:S05]  /*0040*/  LDCU.64 UR12, c[0x0][0x358] ;  /* 0x00006b00ff0c77ac */ /* 0x000eaa0008000a00 */
[----:B------:R-:W3:Y:S01]  /*0050*/  S2UR UR4, SR_CTAID.X ;  /* 0x00000000000479c3 */ /* 0x000ee20000002500 */
[----:B0-----:R-:W0:Y:S07]  /*0060*/  I2F.U32.RP R0, R7 ;  /* 0x0000000700007306 */ /* 0x001e2e0000209000 */
[----:B------:R-:W-:Y:S01]  /*0070*/  BAR.SYNC.DEFER_BLOCKING 0x0 ;  /* 0x0000000000007b1d */ /* 0x000fe20000010000 */
[----:B------:R-:W-:-:S05]  /*0080*/  ISETP.NE.U32.AND P2, PT, R7, RZ, PT ;  /* 0x000000ff0700720c */ /* 0x000fca0003f45070 */
[----:B0-----:R-:W0:Y:S02]  /*0090*/  MUFU.RCP R0, R0 ;  /* 0x0000000000007308 */ /* 0x001e240000001000 */
[----:B0-----:R-:W-:-:S06]  /*00a0*/  VIADD R2, R0, 0xffffffe ;  /* 0x0ffffffe00027836 */ /* 0x001fcc0000000000 */
[----:B------:R0:W4:Y:S02]  /*00b0*/  F2I.FTZ.U32.TRUNC.NTZ R3, R2 ;  /* 0x0000000200037305 */ /* 0x000124000021f000 */
[----:B0-----:R-:W-:Y:S01]  /*00c0*/  IMAD.MOV.U32 R2, RZ, RZ, RZ ;  /* 0x000000ffff027224 */ /* 0x001fe200078e00ff */
[----:B----4-:R-:W-:-:S05]  /*00d0*/  IADD3 R4, PT, PT, RZ, -R3, RZ ;  /* 0x80000003ff047210 */ /* 0x010fca0007ffe0ff */
[----:B------:R-:W-:-:S04]  /*00e0*/  IMAD R5, R4, R7, RZ ;  /* 0x0000000704057224 */ /* 0x000fc800078e02ff */
[----:B------:R-:W-:-:S06]  /*00f0*/  IMAD.HI.U32 R3, R3, R5, R2 ;  /* 0x0000000503037227 */ /* 0x000fcc00078e0002 */
[----:B---3--:R-:W-:Y:S02]  /*0100*/  IMAD.HI.U32 R5, R3, UR4, RZ ;  /* 0x0000000403057c27 */ /* 0x008fe4000f8e00ff */
[----:B------:R-:W0:Y:S03]  /*0110*/  LDC.64 R2, c[0x0][0x3a0] ;  /* 0x0000e800ff027b82 */ /* 0x000e260000000a00 */
[----:B------:R-:W-:-:S05]  /*0120*/  IADD3 R4, PT, PT, -R5, RZ, RZ ;  /* 0x000000ff05047210 */ /* 0x000fca0007ffe1ff */
[----:B------:R-:W-:-:S05]  /*0130*/  IMAD R0, R7, R4, UR4 ;  /* 0x0000000407007e24 */ /* 0x000fca000f8e0204 */
[----:B------:R-:W-:-:S13]  /*0140*/  ISETP.GE.U32.AND P0, PT, R0, R7, PT ;  /* 0x000000070000720c */ /* 0x000fda0003f06070 */
[----:B------:R-:W-:Y:S01]  /*0150*/  @P0 IMAD.IADD R0, R0, 0x1, -R7 ;  /* 0x0000000100000824 */ /* 0x000fe200078e0a07 */
[----:B------:R-:W-:-:S04]  /*0160*/  @P0 IADD3 R5, PT, PT, R5, 0x1, RZ ;  /* 0x0000000105050810 */ /* 0x000fc80007ffe0ff */
[----:B------:R-:W-:-:S13]  /*0170*/  ISETP.GE.U32.AND P1, PT, R0, R7, PT ;  /* 0x000000070000720c */ /* 0x000fda0003f26070 */
[----:B------:R-:W-:Y:S01]  /*0180*/  @P1 VIADD R5, R5, 0x1 ;  /* 0x0000000105051836 */ /* 0x000fe20000000000 */
[----:B------:R-:W-:-:S04]  /*0190*/  @!P2 LOP3.LUT R5, RZ, R7, RZ, 0x33, !PT ;  /* 0x00000007ff05a212 */ /* 0x000fc800078e33ff */
[----:B------:R-:W-:-:S05]  /*01a0*/  IADD3 R12, PT, PT, -R5, RZ, RZ ;  /* 0x000000ff050c7210 */ /* 0x000fca0007ffe1ff */
[----:B------:R-:W-:Y:S02]  /*01b0*/  IMAD R12, R7, R12, UR4 ;  /* 0x00000004070c7e24 */ /* 0x000fe4000f8e020c */
[----:B-1----:R-:W-:-:S04]  /*01c0*/  IMAD R7, R5, UR5, R10 ;  /* 0x0000000505077c24 */ /* 0x002fc8000f8e020a */
[----:B------:R-:W-:-:S04]  /*01d0*/  IMAD R12, R12, 0x4, R7 ;  /* 0x000000040c0c7824 */ /* 0x000fc800078e0207 */
[----:B0-----:R-:W-:-:S06]  /*01e0*/  IMAD.WIDE R2, R12, 0x2, R2 ;  /* 0x000000020c027825 */ /* 0x001fcc00078e0202 */
[----:B--2---:R0:W2:Y:S01]  /*01f0*/  LDG.E.U16.CONSTANT R2, desc[UR12][R2.64] ;  /* 0x0000000c02027981 */ /* 0x0040a2000c1e9500 */
[----:B------:R-:W1:Y:S01]  /*0200*/  S2UR UR5, SR_CgaCtaId ;  /* 0x00000000000579c3 */ /* 0x000e620000008800 */
[----:B------:R-:W-:Y:S01]  /*0210*/  UMOV UR4, 0x400 ;  /* 0x0000040000047882 */ /* 0x000fe20000000000 */
[----:B------:R-:W-:Y:S01]  /*0220*/  BSSY.RECONVERGENT B1, `(.L_x_60) ;  /* 0x000001d000017945 */ /* 0x000fe20003800200 */
[----:B-1----:R-:W-:-:S06]  /*0230*/  ULEA UR4, UR5, UR4, 0x18 ;  /* 0x0000000405047291 */ /* 0x002fcc000f8ec0ff */
[----:B0-----:R-:W-:Y:S01]  /*0240*/  LEA R3, R10, UR4, 0x3 ;  /* 0x000000040a037c11 */ /* 0x001fe2000f8e18ff */
[----:B------:R-:W-:Y:S02]  /*0250*/  UMOV UR4, 0x3f60028b ;  /* 0x3f60028b00047882 */ /* 0x000fe40000000000 */
[----:B------:R-:W-:Y:S02]  /*0260*/  IMAD.U32 R9, RZ, RZ, UR4 ;  /* 0x00000004ff097e24 */ /* 0x000fe4000f8e00ff */
[----:B--2---:R-:W-:-:S05]  /*0270*/  HADD2.F32 R0, -RZ, R2.H0_H0 ;  /* 0x20000002ff007230 */ /* 0x004fca0000004100 */
[----:B------:R-:W-:Y:S01]  /*0280*/  FMUL R4, R0, -1.4426950216293334961 ;  /* 0xbfb8aa3b00047820 */ /* 0x000fe20000400000 */
[----:B------:R-:W-:-:S04]  /*0290*/  SHF.L.U32 R0, R10, 0x2, RZ ;  /* 0x000000020a007819 */ /* 0x000fc800000006ff */
[----:B------:R-:W-:Y:S02]  /*02a0*/  FSETP.GEU.AND P0, PT, R4, -126, PT ;  /* 0xc2fc00000400780b */ /* 0x000fe40003f0e000 */
[----:B------:R-:W-:-:S04]  /*02b0*/  LOP3.LUT R0, R0, 0x7c, RZ, 0xc0, !PT ;  /* 0x0000007c00007812 */ /* 0x000fc800078ec0ff */
[----:B------:R-:W-:Y:S01]  /*02c0*/  LOP3.LUT R2, R0, 0x4, RZ, 0x3c, !PT ;  /* 0x0000000400027812 */ /* 0x000fe200078e3cff */
[----:B------:R-:W-:-:S03]  /*02d0*/  IMAD.IADD R14, R3, 0x1, R0 ;  /* 0x00000001030e7824 */ /* 0x000fc600078e0200 */
[----:B------:R-:W-:Y:S02]  /*02e0*/  IADD3 R3, PT, PT, R3, R2, RZ ;  /* 0x0000000203037210 */ /* 0x000fe40007ffe0ff */
[----:B------:R0:W1:Y:S01]  /*02f0*/  LDS R13, [R14] ;  /* 0x000000000e0d7984 */ /* 0x0000620000000800 */
[----:B------:R-:W-:-:S03]  /*0300*/  @!P0 FMUL R4, R4, 0.5 ;  /* 0x3f00000004048820 */ /* 0x000fc60000400000 */
[----:B------:R0:W2:Y:S01]  /*0310*/  LDS R2, [R3] ;  /* 0x0000000003027984 */ /* 0x0000a20000000800 */
[----:B------:R-:W3:Y:S02]  /*0320*/  MUFU.EX2 R6, R4 ;  /* 0x0000000400067308 */ /* 0x000ee40000000800 */
[----:B---3--:R-:W-:-:S04]  /*0330*/  @!P0 FMUL R6, R6, R6 ;  /* 0x0000000606068220 */ /* 0x008fc80000400000 */
[----:B------:R-:W-:-:S04]  /*0340*/  FADD R6, R6, 1 ;  /* 0x3f80000006067421 */ /* 0x000fc80000000000 */
[----:B------:R-:W3:Y:S08]  /*0350*/  MUFU.RCP R7, R6 ;  /* 0x0000000600077308 */ /* 0x000ef00000001000 */
[----:B------:R-:W4:Y:S01]  /*0360*/  FCHK P0, -R9, R6 ;  /* 0x0000000609007302 */ /* 0x000f220000000100 */
[----:B---3--:R-:W-:-:S04]  /*0370*/  FFMA R0, -R6, R7, 1 ;  /* 0x3f80000006007423 */ /* 0x008fc80000000107 */
[----:B------:R-:W-:-:S04]  /*0380*/  FFMA R0, R7, R0, R7 ;  /* 0x0000000007007223 */ /* 0x000fc80000000007 */
[----:B------:R-:W-:-:S04]  /*0390*/  FFMA R7, R0, -0.8750388026237487793, RZ ;  /* 0xbf60028b00077823 */ /* 0x000fc800000000ff */
[----:B------:R-:W-:-:S04]  /*03a0*/  FFMA R4, -R6, R7, -0.8750388026237487793 ;  /* 0xbf60028b06047423 */ /* 0x000fc80000000107 */
[----:B------:R-:W-:Y:S01]  /*03b0*/  FFMA R0, R0, R4, R7 ;  /* 0x0000000400007223 */ /* 0x000fe20000000007 */
[----:B012-4-:R-:W-:Y:S06]  /*03c0*/  @!P0 BRA `(.L_x_61) ;  /* 0x0000000000088947 */ /* 0x017fec0003800000 */
[----:B------:R-:W-:-:S07]  /*03d0*/  MOV R4, 0x3f0 ;  /* 0x000003f000047802 */ /* 0x000fce0000000f00 */
[----:B------:R-:W-:Y:S05]  /*03e0*/  CALL.REL.NOINC `($__internal_4_$__cuda_sm3x_div_rn_noftz_f32_slowpath) ;  /* 0x0000000400387944 */ /* 0x000fea0003c00000 */
.L_x_61:
[----:B------:R-:W-:Y:S05]  /*03f0*/  BSYNC.RECONVERGENT B1 ;  /* 0x0000000000017941 */ /* 0x000fea0003800200 */
.L_x_60:
[----:B------:R-:W0:Y:S08]  /*0400*/  LDC.64 R20, c[0x0][0x3d0] ;  /* 0x0000f400ff147b82 */ /* 0x000e300000000a00 */
[----:B------:R-:W1:Y:S08]  /*0410*/  LDC.64 R16, c[0x0][0x3a8] ;  /* 0x0000ea00ff107b82 */ /* 0x000e700000000a00 */
[----:B------:R-:W2:Y:S01]  /*0420*/  LDC.64 R6, c[0x0][0x3c0] ;  /* 0x0000f000ff067b82 */ /* 0x000ea20000000a00 */
[----:B0-----:R-:W-:-:S07]  /*0430*/  IMAD.WIDE.U32 R20, R5, 0x4, R20 ;  /* 0x0000000405147825 */ /* 0x001fce00078e0014 */
[----:B------:R-:W0:Y:S01]  /*0440*/  LDC.64 R8, c[0x0][0x398] ;  /* 0x0000e600ff087b82 */ /* 0x000e220000000a00 */
[----:B------:R3:W4:Y:S07]  /*0450*/  LDG.E.CONSTANT R11, desc[UR12][R20.64] ;  /* 0x0000000c140b7981 */ /* 0x00072e000c1e9900 */
[----:B------:R-:W5:Y:S01]  /*0460*/  LDC.64 R4, c[0x0][0x3b8] ;  /* 0x0000ee00ff047b82 */ /* 0x000f620000000a00 */
[----:B-1----:R-:W-:-:S04]  /*0470*/  IMAD.WIDE R16, R12, 0x2, R16 ;  /* 0x000000020c107825 */ /* 0x002fc800078e0210 */
[C---:B--2---:R-:W-:Y:S02]  /*0480*/  IMAD.WIDE R6, R12.reuse, 0x2, R6 ;  /* 0x000000020c067825 */ /* 0x044fe400078e0206 */
[----:B------:R1:W2:Y:S01]  /*0490*/  LDG.E.U16.CONSTANT R16, desc[UR12][R16.64] ;  /* 0x0000000c10107981 */ /* 0x0002a2000c1e9500 */
[----:B------:R-:W3:Y:S03]  /*04a0*/  LDC.64 R24, c[0x0][0x3b0] ;  /* 0x0000ec00ff187b82 */ /* 0x000ee60000000a00 */
[----:B------:R-:W2:Y:S01]  /*04b0*/  LDG.E.U16.CONSTANT R19, desc[UR12][R6.64] ;  /* 0x0000000c06137981 */ /* 0x000ea2000c1e9500 */
[----:B0-----:R-:W-:-:S05]  /*04c0*/  IMAD.WIDE R8, R12, 0x2, R8 ;  /* 0x000000020c087825 */ /* 0x001fca00078e0208 */
[----:B------:R-:W2:Y:S01]  /*04d0*/  LDG.E.U16.CONSTANT R22, desc[UR12][R8.64] ;  /* 0x0000000c08167981 */ /* 0x000ea2000c1e9500 */
[----:B-----5:R-:W-:-:S05]  /*04e0*/  IMAD.WIDE R4, R12, 0x2, R4 ;  /* 0x000000020c047825 */ /* 0x020fca00078e0204 */
[----:B------:R-:W5:Y:S01]  /*04f0*/  LDG.E.U16.CONSTANT R18, desc[UR12][R4.64] ;  /* 0x0000000c04127981 */ /* 0x000f62000c1e9500 */
[----:B---3--:R-:W-:-:S05]  /*0500*/  IMAD.WIDE R24, R12, 0x2, R24 ;  /* 0x000000020c187825 */ /* 0x008fca00078e0218 */
[----:B------:R0:W3:Y:S01]  /*0510*/  LDG.E.U16.CONSTANT R15, desc[UR12][R24.64] ;  /* 0x0000000c180f7981 */ /* 0x0000e2000c1e9500 */
[----:B------:R-:W-:-:S04]  /*0520*/  MOV R20, R0 ;  /* 0x0000000000147202 */ /* 0x000fc80000000f00 */
[----:B------:R-:W-:Y:S01]  /*0530*/  FSETP.GEU.AND P0, PT, R20, -126, PT ;  /* 0xc2fc00001400780b */ /* 0x000fe20003f0e000 */
[----:B------:R-:W1:-:S12]  /*0540*/  S2UR UR10, SR_CgaCtaId ;  /* 0x00000000000a79c3 */ /* 0x000e580000008800 */
[----:B------:R-:W-:-:S04]  /*0550*/  @!P0 FMUL R20, R20, 0.5 ;  /* 0x3f00000014148820 */ /* 0x000fc80000400000 */
[----:B------:R-:W0:Y:S01]  /*0560*/  MUFU.EX2 R0, R20 ;  /* 0x0000001400007308 */ /* 0x000e220000000800 */
[----:B------:R-:W-:Y:S02]  /*0570*/  UMOV UR9, 0x400 ;  /* 0x0000040000097882 */ /* 0x000fe40000000000 */
[----:B------:R-:W-:Y:S02]  /*0580*/  UIADD3 UR4, UPT, UPT, UR9, 0x30, URZ ;  /* 0x0000003009047890 */ /* 0x000fe4000fffe0ff */
[----:B------:R-:W-:Y:S02]  /*0590*/  UIADD3 UR5, UPT, UPT, UR9, 0x28, URZ ;  /* 0x0000002809057890 */ /* 0x000fe4000fffe0ff */
[----:B------:R-:W-:Y:S01]  /*05a0*/  UIADD3 UR6, UPT, UPT, UR9, 0x38, URZ ;  /* 0x0000003809067890 */ /* 0x000fe2000fffe0ff */
[----:B0-----:R-:W-:-:S04]  /*05b0*/  @!P0 FMUL R0, R0, R0 ;  /* 0x0000000000008220 */ /* 0x001fc80000400000 */
        /* <DEDUP_REMOVED lines=16> */
[----:B------:R-:W-:-:S04]  /*06c0*/  F2FP.F16.F32.PACK_AB R0, RZ, R0 ;  /* 0x00000000ff00723e */ /* 0x000fc800000000ff */
[----:B------:R-:W-:Y:S02]  /*06d0*/  PRMT R24, R0, 0x7610, R24 ;  /* 0x0000761000187816 */ /* 0x000fe40000000018 */
[----:B------:R-:W-:-:S03]  /*06e0*/  LEA R0, R10, UR7, 0x1 ;  /* 0x000000070a007c11 */ /* 0x000fc6000f8e08ff */
[----:B------:R-:W-:Y:S04]  /*06f0*/  STS.U16 [R17], R24 ;  /* 0x0000001811007388 */ /* 0x000fe80000000400 */
[----:B--2---:R-:W-:Y:S04]  /*0700*/  STS.U16 [R23], R16 ;  /* 0x0000001017007388 */ /* 0x004fe80000000400 */
[----:B-----5:R-:W-:Y:S04]  /*0710*/  STS.U16 [R25], R18 ;  /* 0x0000001219007388 */ /* 0x020fe80000000400 */
[----:B------:R-:W-:Y:S04]  /*0720*/  STS.U16 [R0], R19 ;  /* 0x0000001300007388 */ /* 0x000fe80000000400 */
[----:B------:R-:W-:Y:S01]  /*0730*/  STS.U16 [R27], R22 ;  /* 0x000000161b007388 */ /* 0x000fe20000000400 */
[----:B------:R-:W-:Y:S06]  /*0740*/  BAR.SYNC.DEFER_BLOCKING 0x0 ;  /* 0x0000000000007b1d */ /* 0x000fec0000010000 */
[----:B------:R-:W0:Y:S04]  /*0750*/  LDS.128 R4, [UR9+0x30] ;  /* 0x00003009ff047984 */ /* 0x000e280008000c00 */
[----:B------:R-:W3:Y:S04]  /*0760*/  LDS.128 R8, [UR9+0x20] ;  /* 0x00002009ff087984 */ /* 0x000ee80008000c00 */
[----:B------:R-:W1:Y:S01]  /*0770*/  LDS.64 R20, [UR9+0x40] ;  /* 0x00004009ff147984 */ /* 0x000e620008000a00 */
[----:B0-----:R-:W-:-:S04]  /*0780*/  HFMA2 R6, R6, R13, RZ ;  /* 0x0000000d06067231 */ /* 0x001fc800000000ff */
[----:B------:R-:W-:Y:S02]  /*0790*/  HFMA2 R6, R7, R2, R6 ;  /* 0x0000000207067231 */ /* 0x000fe40000000006 */
[----:B---3--:R-:W-:-:S04]  /*07a0*/  HMUL2 R7, R10, R15.H0_H0 ;  /* 0x2000000f0a077232 */ /* 0x008fc80000000000 */
[----:B------:R-:W-:Y:S02]  /*07b0*/  HFMA2 R4, R13, R4, R7 ;  /* 0x000000040d047231 */ /* 0x000fe40000000007 */
[----:B------:R-:W-:Y:S02]  /*07c0*/  HADD2 R10, R6.H0_H0, R6.H1_H1 ;  /* 0x30000006060a7230 */ /* 0x000fe40000000800 */
[----:B------:R-:W-:Y:S01]  /*07d0*/  HMUL2 R11, R11, R15.H0_H0 ;  /* 0x2000000f0b0b7232 */ /* 0x000fe20000000000 */
[----:B------:R-:W0:Y:S03]  /*07e0*/  LDC.64 R6, c[0x0][0x3c8] ;  /* 0x0000f200ff067b82 */ /* 0x000e260000000a00 */
[----:B------:R-:W-:Y:S02]  /*07f0*/  HFMA2 R5, R2, R5, R11 ;  /* 0x0000000502057231 */ /* 0x000fe4000000000b */
[----:B-1----:R-:W-:-:S02]  /*0800*/  HFMA2 R4, R10.H0_H0, R20, R4 ;  /* 0x000000140a047231 */ /* 0x002fc40000000804 */
[----:B------:R-:W-:Y:S02]  /*0810*/  HFMA2 R5, R10.H0_H0, R21, R5 ;  /* 0x000000150a057231 */ /* 0x000fe40000000805 */
[----:B------:R-:W-:Y:S02]  /*0820*/  HADD2 R4, R13, R4 ;  /* 0x000000040d047230 */ /* 0x000fe40000000000 */
[----:B------:R-:W-:Y:S02]  /*0830*/  HFMA2 R5, R2, 1, 1, R5 ;  /* 0x3c003c0002057831 */ /* 0x000fe40000000005 */
[----:B------:R-:W-:Y:S01]  /*0840*/  HFMA2 R8, R4, R8, RZ ;  /* 0x0000000804087231 */ /* 0x000fe200000000ff */
[----:B------:R-:W-:Y:S03]  /*0850*/  STS [R14], R4 ;  /* 0x000000040e007388 */ /* 0x000fe60000000800 */
[----:B------:R-:W-:-:S02]  /*0860*/  HFMA2 R8, R5, R9, R8 ;  /* 0x0000000905087231 */ /* 0x000fc40000000008 */
[----:B0-----:R-:W-:-:S04]  /*0870*/  IMAD.WIDE R6, R12, 0x2, R6 ;  /* 0x000000020c067825 */ /* 0x001fc800078e0206 */
[----:B------:R-:W-:Y:S01]  /*0880*/  HADD2 R8, R8.H0_H0, R8.H1_H1 ;  /* 0x3000000808087230 */ /* 0x000fe20000000800 */
[----:B------:R-:W-:Y:S04]  /*0890*/  STS [R3], R5 ;  /* 0x0000000503007388 */ /* 0x000fe80000000800 */
[----:B------:R-:W-:Y:S01]  /*08a0*/  STG.E.U16 desc[UR12][R6.64], R8 ;  /* 0x0000000806007986 */ /* 0x000fe2000c10150c */
[----:B------:R-:W-:Y:S06]  /*08b0*/  BAR.SYNC.DEFER_BLOCKING 0x0 ;  /* 0x0000000000007b1d */ /* 0x000fec0000010000 */
[----:B------:R-:W-:Y:S05]  /*08c0*/  EXIT ;  /* 0x000000000000794d */ /* 0x000fea0003800000 */
        .weak           $__internal_4_$__cuda_sm3x_div_rn_noftz_f32_slowpath
        .type           $__internal_4_$__cuda_sm3x_div_rn_noftz_f32_slowpath,@function
        .size           $__internal_4_$__cuda_sm3x_div_rn_noftz_f32_slowpath,(.L_x_213 - $__internal_4_$__cuda_sm3x_div_rn_noftz_f32_slowpath)
$__internal_4_$__cuda_sm3x_div_rn_noftz_f32_slowpath:
[----:B------:R-:W-:Y:S01]  /*08d0*/  SHF.R.U32.HI R0, RZ, 0x17, R6 ;  /* 0x00000017ff007819 */ /* 0x000fe20000011606 */
[----:B------:R-:W-:Y:S04]  /*08e0*/  BSSY.RECONVERGENT B0, `(.L_x_62) ;  /* 0x000005d000007945 */ /* 0x000fe80003800200 */
[----:B------:R-:W-:Y:S01]  /*08f0*/  BSSY.RELIABLE B2, `(.L_x_63) ;  /* 0x000001b000027945 */ /* 0x000fe20003800100 */
[----:B------:R-:W-:Y:S02]  /*0900*/  MOV R9, R6 ;  /* 0x0000000600097202 */ /* 0x000fe40000000f00 */
[----:B------:R-:W-:-:S05]  /*0910*/  LOP3.LUT R7, R0, 0xff, RZ, 0xc0, !PT ;  /* 0x000000ff00077812 */ /* 0x000fca00078ec0ff */
[----:B------:R-:W-:-:S05]  /*0920*/  VIADD R11, R7, 0xffffffff ;  /* 0xffffffff070b7836 */ /* 0x000fca0000000000 */
[----:B------:R-:W-:-:S13]  /*0930*/  ISETP.GT.U32.AND P0, PT, R11, 0xfd, PT ;  /* 0x000000fd0b00780c */ /* 0x000fda0003f04070 */
[----:B------:R-:W-:Y:S01]  /*0940*/  @!P0 IMAD.MOV.U32 R8, RZ, RZ, RZ ;  /* 0x000000ffff088224 */ /* 0x000fe200078e00ff */
        /* <DEDUP_REMOVED lines=20> */
[----:B------:R-:W-:-:S07]  /*0a90*/  @!P0 VIADD R8, R8, 0x40 ;  /* 0x0000004008088836 */ /* 0x000fce0000000000 */
.L_x_64:
[----:B------:R-:W-:Y:S05]  /*0aa0*/  BSYNC.RELIABLE B2 ;  /* 0x0000000000027941 */ /* 0x000fea0003800100 */
.L_x_63:
        /* <DEDUP_REMOVED lines=46> */
[----:B------:R-:W-:-:S05]  /*0d90*/  LOP3.LUT R0, R0, R7, RZ, 0xc0, !PT ;  /* 0x0000000700007212 */ /* 0x000fca00078ec0ff */
[----:B------:R-:W-:-:S05]  /*0da0*/  IMAD.IADD R9, R9, 0x1, R0 ;  /* 0x0000000109097824 */ /* 0x000fca00078e0200 */
[----:B------:R-:W-:Y:S01]  /*0db0*/  LOP3.LUT R6, R9, R6, RZ, 0xfc, !PT ;  /* 0x0000000609067212 */ /* 0x000fe200078efcff */
[----:B------:R-:W-:Y:S06]  /*0dc0*/  BRA `(.L_x_72) ;  /* 0x0000000000107947 */ /* 0x000fec0003800000 */
.L_x_71:
[----:B------:R-:W-:-:S04]  /*0dd0*/  LOP3.LUT R6, R6, 0x80000000, RZ, 0xc0, !PT ;  /* 0x8000000006067812 */ /* 0x000fc800078ec0ff */
[----:B------:R-:W-:Y:S01]  /*0de0*/  LOP3.LUT R6, R6, 0x7f800000, RZ, 0xfc, !PT ;  /* 0x7f80000006067812 */ /* 0x000fe200078efcff */
[----:B------:R-:W-:Y:S06]  /*0df0*/  BRA `(.L_x_72) ;  /* 0x0000000000047947 */ /* 0x000fec0003800000 */
.L_x_70:
[----:B------:R-:W-:-:S07]  /*0e00*/  LEA R6, R7, R6, 0x17 ;  /* 0x0000000607067211 */ /* 0x000fce00078eb8ff */
.L_x_72:
[----:B------:R-:W-:Y:S05]  /*0e10*/  BSYNC.RECONVERGENT B2 ;  /* 0x0000000000027941 */ /* 0x000fea0003800200 */
.L_x_69:
[----:B------:R-:W-:Y:S05]  /*0e20*/  BRA `(.L_x_73) ;  /* 0x0000000000207947 */ /* 0x000fea0003800000 */
.L_x_68:
[----:B------:R-:W-:-:S04]  /*0e30*/  LOP3.LUT R6, R9, 0x80000000, R6, 0x48, !PT ;  /* 0x8000000009067812 */ /* 0x000fc800078e4806 */
[----:B------:R-:W-:Y:S01]  /*0e40*/  LOP3.LUT R6, R6, 0x7f800000, RZ, 0xfc, !PT ;  /* 0x7f80000006067812 */ /* 0x000fe200078efcff */
[----:B------:R-:W-:Y:S06]  /*0e50*/  BRA `(.L_x_73) ;  /* 0x0000000000147947 */ /* 0x000fec0003800000 */
.L_x_67:
[----:B------:R-:W-:Y:S01]  /*0e60*/  LOP3.LUT R6, R9, 0x80000000, R6, 0x48, !PT ;  /* 0x8000000009067812 */ /* 0x000fe200078e4806 */
[----:B------:R-:W-:Y:S06]  /*0e70*/  BRA `(.L_x_73) ;  /* 0x00000000000c7947 */ /* 0x000fec0003800000 */
.L_x_66:
[----:B------:R-:W0:Y:S01]  /*0e80*/  MUFU.RSQ R6, -QNAN ;  /* 0xffc0000000067908 */ /* 0x000e220000001400 */
[----:B------:R-:W-:Y:S05]  /*0e90*/  BRA `(.L_x_73) ;  /* 0x0000000000047947 */ /* 0x000fea0003800000 */
.L_x_65:
[----:B------:R-:W-:-:S07]  /*0ea0*/  FADD.FTZ R6, R0, -0.8750388026237487793 ;  /* 0xbf60028b00067421 */ /* 0x000fce0000010000 */
.L_x_73:
[----:B------:R-:W-:Y:S05]  /*0eb0*/  BSYNC.RECONVERGENT B0 ;  /* 0x0000000000007941 */ /* 0x000fea0003800200 */
.L_x_62:
[----:B0-----:R-:W-:Y:S01]  /*0ec0*/  IMAD.MOV.U32 R0, RZ, RZ, R6 ;  /* 0x000000ffff007224 */ /* 0x001fe200078e0006 */
[----:B------:R-:W-:Y:S01]  /*0ed0*/  MOV R6, R4 ;  /* 0x0000000400067202 */ /* 0x000fe20000000f00 */
[----:B------:R-:W-:-:S04]  /*0ee0*/  IMAD.MOV.U32 R7, RZ, RZ, 0x0 ;  /* 0x00000000ff077424 */ /* 0x000fc800078e00ff */
[----:B------:R-:W-:Y:S05]  /*0ef0*/  RET.REL.NODEC R6 `(_Z49rwkv7_albatross_kernel_forward_w0_fp16_dither_oneI6__halfLi4EEviiiPT_PKS1_S4_S4_S4_S4_S4_S2_PKi) ;  /* 0xfffffff006407950 */ /* 0x000fea0003c3ffff */
.L_x_74:
        /* <DEDUP_REMOVED lines=16> */
.L_x_213:


//--------------------- .text._Z49rwkv7_albatross_kernel_forward_w0_fp16_dither_oneI6__halfLi2EEviiiPT_PKS1_S4_S4_S4_S4_S4_S2_PKi --------------------------
	.section	.text._Z49rwkv7_albatross_kernel_forward_w0_fp16_dither_oneI6__halfLi2EEviiiPT_PKS1_S4_S4_S4_S4_S4_S2_PKi,"ax",@progbits
	.align	128
        .global         _Z49rwkv7_albatross_kernel_forward_w0_fp16_dither_oneI6__halfLi2EEviiiPT_PKS1_S4_S4_S4_S4_S4_S2_PKi
        .type           _Z49rwkv7_albatross_kernel_forward_w0_fp16_dither_oneI6__halfLi2EEviiiPT_PKS1_S4_S4_S4_S4_S4_S2_PKi,@function
        .size           _Z49rwkv7_albatross_kernel_forward_w0_fp16_dither_oneI6__halfLi2EEviiiPT_PKS1_S4_S4_S4_S4_S4_S2_PKi,(.L_x_214 - _Z49rwkv7_albatross_kernel_forward_w0_fp16_dither_oneI6__halfLi2EEviiiPT_PKS1_S4_S4_S4_S4_S4_S2_PKi)
        .other          _Z49rwkv7_albatross_kernel_forward_w0_fp16_dither_oneI6__halfLi2EEviiiPT_PKS1_S4_S4_S4_S4_S4_S2_PKi,@"STO_CUDA_ENTRY STV_DEFAULT"
_Z49rwkv7_albatross_kernel_forward_w0_fp16_dither_oneI6__halfLi2EEviiiPT_PKS1_S4_S4_S4_S4_S4_S2_PKi:
.text._Z49rwkv7_albatross_kernel_forward_w0_fp16_dither_oneI6__halfLi2EEviiiPT_PKS1_S4_S4_S4_S4_S4_S2_PKi:
[----:B------:R-:W-:Y:S08]  /*0000*/  LDC R1, c[0x0][0x37c] ;  /* 0x0000df00ff017b82 */ /* 0x000ff00000000800 */
[----:B------:R-:W0:Y:S01]  /*0010*/  LDC R9, c[0x0][0x388] ;  /* 0x0000e200ff097b82 */ /* 0x000e220000000800 */
[----:B------:R-:W1:Y:S01]  /*0020*/  LDCU UR5, c[0x0][0x384] ;  /* 0x00007080ff0577ac */ /* 0x000e620008000800 */
[----:B------:R-:W2:Y:S06]  /*0030*/  LDCU.64 UR12, c[0x0][0x358] ;  /* 0x00006b00ff0c77ac */ /* 0x000eac0008000a00 */
[----:B------:R-:W3:Y:S08]  /*0040*/  S2UR UR4, SR_CTAID.X ;  /* 0x00000000000479c3 */ /* 0x000ef00000002500 */
[----:B------:R-:W4:Y:S01]  /*0050*/  LDC.64 R6, c[0x0][0x3a0] ;  /* 0x0000e800ff067b82 */ /* 0x000f220000000a00 */
[----:B0-----:R-:W0:Y:S07]  /*0060*/  I2F.U32.RP R0, R9 ;  /* 0x0000000900007306 */ /* 0x001e2e0000209000 */
[----:B------:R-:W-:Y:S01]  /*0070*/  BAR.SYNC.DEFER_BLOCKING 0x0 ;  /* 0x0000000000007b1d */ /* 0x000fe20000010000 */
[----:B------:R-:W-:-:S05]  /*0080*/  ISETP.NE.U32.AND P2, PT, R9, RZ, PT ;  /* 0x000000ff0900720c */ /* 0x000fca0003f45070 */
[----:B0-----:R-:W0:Y:S02]  /*0090*/  MUFU.RCP R0, R0 ;  /* 0x0000000000007308 */ /* 0x001e240000001000 */
[----:B0-----:R-:W-:-:S06]  /*00a0*/  VIADD R2, R0, 0xffffffe ;  /* 0x0ffffffe00027836 */ /* 0x001fcc0000000000 */
[----:B------:R0:W5:Y:S02]  /*00b0*/  F2I.FTZ.U32.TRUNC.NTZ R3, R2 ;  /* 0x0000000200037305 */ /* 0x000164000021f000 */
[----:B0-----:R-:W-:Y:S02]  /*00c0*/  HFMA2 R2, -RZ, RZ, 0, 0 ;  /* 0x00000000ff027431 */ /* 0x001fe400000001ff */
[----:B-----5:R-:W-:-:S04]  /*00d0*/  IMAD.MOV R4, RZ, RZ, -R3 ;  /* 0x000000ffff047224 */ /* 0x020fc800078e0a03 */
[----:B------:R-:W-:-:S04]  /*00e0*/  IMAD R5, R4, R9, RZ ;  /* 0x0000000904057224 */ /* 0x000fc800078e02ff */
[----:B------:R-:W-:-:S06]  /*00f0*/  IMAD.HI.U32 R3, R3, R5, R2 ;  /* 0x0000000503037227 */ /* 0x000fcc00078e0002 */
[----:B---3--:R-:W-:-:S04]  /*0100*/  IMAD.HI.U32 R5, R3, UR4, RZ ;  /* 0x0000000403057c27 */ /* 0x008fc8000f8e00ff */
[----:B------:R-:W-:-:S04]  /*0110*/  IMAD.MOV R4, RZ, RZ, -R5 ;  /* 0x000000ffff047224 */ /* 0x000fc800078e0a05 */
[----:B------:R-:W-:Y:S02]  /*0120*/  IMAD R0, R9, R4, UR4 ;  /* 0x0000000409007e24 */ /* 0x000fe4000f8e0204 */
[----:B------:R-:W1:Y:S03]  /*0130*/  S2R R4, SR_TID.X ;  /* 0x0000000000047919 */ /* 0x000e660000002100 */
[----:B------:R-:W-:-:S13]  /*0140*/  ISETP.GE.U32.AND P0, PT, R0, R9, PT ;  /* 0x000000090000720c */ /* 0x000fda0003f06070 */
[----:B------:R-:W-:Y:S01]  /*0150*/  @P0 IMAD.IADD R0, R0, 0x1, -R9 ;  /* 0x0000000100000824 */ /* 0x000fe200078e0a09 */
[----:B------:R-:W-:-:S04]  /*0160*/  @P0 IADD3 R5, PT, PT, R5, 0x1, RZ ;  /* 0x0000000105050810 */ /* 0x000fc80007ffe0ff */
[----:B------:R-:W-:-:S13]  /*0170*/  ISETP.GE.U32.AND P1, PT, R0, R9, PT ;  /* 0x000000090000720c */ /* 0x000fda0003f26070 */
[----:B------:R-:W-:Y:S01]  /*0180*/  @P1 VIADD R5, R5, 0x1 ;  /* 0x0000000105051836 */ /* 0x000fe20000000000 */
[----:B------:R-:W-:-:S05]  /*0190*/  @!P2 LOP3.LUT R5, RZ, R9, RZ, 0x33, !PT ;  /* 0x00000009ff05a212 */ /* 0x000fca00078e33ff */
[----:B------:R-:W-:Y:S02]  /*01a0*/  IMAD.MOV R2, RZ, RZ, -R5 ;  /* 0x000000ffff027224 */ /* 0x000fe400078e0a05 */
[----:B-1----:R-:W-:Y:S02]  /*01b0*/  IMAD R3, R5, UR5, R4 ;  /* 0x0000000505037c24 */ /* 0x002fe4000f8e0204 */
[----:B------:R-:W-:-:S05]  /*01c0*/  IMAD R2, R9, R2, UR4 ;  /* 0x0000000409027e24 */ /* 0x000fca000f8e0202 */
[----:B------:R-:W-:-:S05]  /*01d0*/  LEA R2, R2, R3, 0x1 ;  /* 0x0000000302027211 */ /* 0x000fca00078e08ff */
[----:B----4-:R-:W-:-:S06]  /*01e0*/  IMAD.WIDE R6, R2, 0x2, R6 ;  /* 0x0000000202067825 */ /* 0x010fcc00078e0206 */
[----:B--2---:R-:W2:Y:S01]  /*01f0*/  LDG.E.U16.CONSTANT R6, desc[UR12][R6.64] ;  /* 0x0000000c06067981 */ /* 0x004ea2000c1e9500 */
[----:B------:R-:W0:Y:S01]  /*0200*/  S2UR UR5, SR_CgaCtaId ;  /* 0x00000000000579c3 */ /* 0x000e220000008800 */
[----:B------:R-:W-:Y:S01]  /*0210*/  IMAD.SHL.U32 R3, R4, 0x4, RZ ;  /* 0x0000000404037824 */ /* 0x000fe200078e00ff */
[----:B------:R-:W-:Y:S01]  /*0220*/  UMOV UR4, 0x400 ;  /* 0x0000040000047882 */ /* 0x000fe20000000000 */
[----:B------:R-:W-:Y:S01]  /*0230*/  BSSY.RECONVERGENT B1, `(.L_x_75) ;  /* 0x0000018000017945 */ /* 0x000fe20003800200 */
[----:B0-----:R-:W-:Y:S01]  /*0240*/  ULEA UR4, UR5, UR4, 0x18 ;  /* 0x0000000405047291 */ /* 0x001fe2000f8ec0ff */
[----:B--2---:R-:W-:-:S05]  /*0250*/  HADD2.F32 R0, -RZ, R6.H0_H0 ;  /* 0x20000006ff007230 */ /* 0x004fca0000004100 */
[----:B------:R-:W-:Y:S01]  /*0260*/  FMUL R9, R0, -1.4426950216293334961 ;  /* 0xbfb8aa3b00097820 */ /* 0x000fe20000400000 */
[----:B------:R-:W-:-:S04]  /*0270*/  LOP3.LUT R0, R3, 0x7c, RZ, 0xc0, !PT ;  /* 0x0000007c03007812 */ /* 0x000fc800078ec0ff */
[----:B------:R-:W-:Y:S02]  /*0280*/  FSETP.GEU.AND P0, PT, R9, -126, PT ;  /* 0xc2fc00000900780b */ /* 0x000fe40003f0e000 */
[----:B------:R-:W-:Y:S01]  /*0290*/  IADD3 R3, PT, PT, R0, UR4, R3 ;  /* 0x0000000400037c10 */ /* 0x000fe2000fffe003 */
[----:B------:R-:W-:Y:S02]  /*02a0*/  UMOV UR4, 0x3f60028b ;  /* 0x3f60028b00047882 */ /* 0x000fe40000000000 */
[----:B------:R-:W-:-:S08]  /*02b0*/  MOV R10, UR4 ;  /* 0x00000004000a7c02 */ /* 0x000fd00008000f00 */
[----:B------:R-:W-:-:S04]  /*02c0*/  @!P0 FMUL R9, R9, 0.5 ;  /* 0x3f00000009098820 */ /* 0x000fc80000400000 */
[----:B------:R-:W0:Y:S02]  /*02d0*/  MUFU.EX2 R8, R9 ;  /* 0x0000000900087308 */ /* 0x000e240000000800 */
[----:B0-----:R-:W-:-:S04]  /*02e0*/  @!P0 FMUL R8, R8, R8 ;  /* 0x0000000808088220 */ /* 0x001fc80000400000 */
[----:B------:R-:W-:Y:S02]  /*02f0*/  FADD R7, R8, 1 ;  /* 0x3f80000008077421 */ /* 0x000fe40000000000 */
[----:B------:R0:W1:Y:S02]  /*0300*/  LDS R8, [R3] ;  /* 0x0000000003087984 */ /* 0x0000640000000800 */
[----:B------:R-:W2:Y:S08]  /*0310*/  MUFU.RCP R0, R7 ;  /* 0x0000000700007308 */ /* 0x000eb00000001000 */
[----:B------:R-:W3:Y:S01]  /*0320*/  FCHK P0, -R10, R7 ;  /* 0x000000070a007302 */ /* 0x000ee20000000100 */
[----:B--2---:R-:W-:-:S04]  /*0330*/  FFMA R9, -R7, R0, 1 ;  /* 0x3f80000007097423 */ /* 0x004fc80000000100 */
[----:B------:R-:W-:-:S04]  /*0340*/  FFMA R0, R0, R9, R0 ;  /* 0x0000000900007223 */ /* 0x000fc80000000000 */
[----:B------:R-:W-:-:S04]  /*0350*/  FFMA R6, R0, -0.8750388026237487793, RZ ;  /* 0xbf60028b00067823 */ /* 0x000fc800000000ff */
[----:B------:R-:W-:-:S04]  /*0360*/  FFMA R9, -R7, R6, -0.8750388026237487793 ;  /* 0xbf60028b07097423 */ /* 0x000fc80000000106 */
[----:B------:R-:W-:Y:S01]  /*0370*/  FFMA R0, R0, R9, R6 ;  /* 0x0000000900007223 */ /* 0x000fe20000000006 */
[----:B0--3--:R-:W-:Y:S06]  /*0380*/  @!P0 BRA `(.L_x_76) ;  /* 0x0000000000088947 */ /* 0x009fec0003800000 */
[----:B------:R-:W-:-:S07]  /*0390*/  MOV R6, 0x3b0 ;  /* 0x000003b000067802 */ /* 0x000fce0000000f00 */
[----:B-1----:R-:W-:Y:S05]  /*03a0*/  CALL.REL.NOINC `($__internal_5_$__cuda_sm3x_div_rn_noftz_f32_slowpath) ;  /* 0x00000004001c7944 */ /* 0x002fea0003c00000 */
.L_x_76:
[----:B------:R-:W-:Y:S05]  /*03b0*/  BSYNC.RECONVERGENT B1 ;  /* 0x0000000000017941 */ /* 0x000fea0003800200 */
.L_x_75:
[----:B------:R-:W0:Y:S08]  /*03c0*/  LDC.64 R6, c[0x0][0x3d0] ;  /* 0x0000f400ff067b82 */ /* 0x000e300000000a00 */
        /* <DEDUP_REMOVED lines=13> */
[----:B-1----:R-:W-:-:S06]  /*04a0*/  IMAD.WIDE R20, R2, 0x2, R20 ;  /* 0x0000000202147825 */ /* 0x002fcc00078e0214 */
[----:B------:R-:W2:Y:S01]  /*04b0*/  LDG.E.U16.CONSTANT R21, desc[UR12][R20.64] ;  /* 0x0000000c14157981 */ /* 0x000ea2000c1e9500 */
[----:B---3--:R-:W-:-:S06]  /*04c0*/  IMAD.WIDE R14, R2, 0x2, R14 ;  /* 0x00000002020e7825 */ /* 0x008fcc00078e020e */
[----:B------:R0:W3:Y:S01]  /*04d0*/  LDG.E.U16.CONSTANT R14, desc[UR12][R14.64] ;  /* 0x0000000c0e0e7981 */ /* 0x0000e2000c1e9500 */
[----:B----4-:R-:W-:-:S05]  /*04e0*/  IMAD.MOV.U32 R6, RZ, RZ, R0 ;  /* 0x000000ffff067224 */ /* 0x010fca00078e0000 */
        /* <DEDUP_REMOVED lines=17> */
[C---:B0-----:R-:W-:Y:S02]  /*0600*/  LEA R15, R4.reuse, UR4, 0x1 ;  /* 0x00000004040f7c11 */ /* 0x041fe4000f8e08ff */
[C---:B------:R-:W-:Y:S02]  /*0610*/  LEA R17, R4.reuse, UR6, 0x1 ;  /* 0x0000000604117c11 */ /* 0x040fe4000f8e08ff */
[C---:B------:R-:W-:Y:S02]  /*0620*/  LEA R16, R4.reuse, UR7, 0x1 ;  /* 0x0000000704107c11 */ /* 0x040fe4000f8e08ff */
[----:B------:R-:W-:Y:S01]  /*0630*/  LEA R18, R4, UR8, 0x1 ;  /* 0x0000000804127c11 */ /* 0x000fe2000f8e08ff */
[----:B------:R-:W-:Y:S01]  /*0640*/  ULEA UR9, UR10, UR9, 0x18 ;  /* 0x000000090a097291 */ /* 0x000fe2000f8ec0ff */
[----:B-----5:R-:W-:-:S05]  /*0650*/  IMAD R5, R5, -0x61c88647, RZ ;  /* 0x9e3779b905057824 */ /* 0x020fca00078e02ff */
[----:B------:R-:W-:-:S05]  /*0660*/  I2FP.F32.S32 R5, R5 ;  /* 0x0000000500057245 */ /* 0x000fca0000201400 */
[----:B------:R-:W-:-:S05]  /*0670*/  FFMA R0, R5, 4.5474735088646411896e-13, R0 ;  /* 0x2b00000005007823 */ /* 0x000fca0000000000 */
[----:B------:R-:W-:-:S04]  /*0680*/  F2FP.F16.F32.PACK_AB R0, RZ, R0 ;  /* 0x00000000ff00723e */ /* 0x000fc800000000ff */
[----:B------:R-:W-:Y:S02]  /*0690*/  PRMT R19, R0, 0x7610, R19 ;  /* 0x0000761000137816 */ /* 0x000fe40000000013 */
[----:B------:R-:W-:-:S03]  /*06a0*/  LEA R0, R4, UR5, 0x1 ;  /* 0x0000000504007c11 */ /* 0x000fc6000f8e08ff */
[----:B------:R-:W-:Y:S04]  /*06b0*/  STS.U16 [R15], R19 ;  /* 0x000000130f007388 */ /* 0x000fe80000000400 */
[----:B--2---:R-:W-:Y:S04]  /*06c0*/  STS.U16 [R0], R9 ;  /* 0x0000000900007388 */ /* 0x004fe80000000400 */
[----:B------:R-:W-:Y:S04]  /*06d0*/  STS.U16 [R17], R10 ;  /* 0x0000000a11007388 */ /* 0x000fe80000000400 */
[----:B------:R-:W-:Y:S04]  /*06e0*/  STS.U16 [R16], R11 ;  /* 0x0000000b10007388 */ /* 0x000fe80000000400 */
[----:B------:R-:W-:Y:S01]  /*06f0*/  STS.U16 [R18], R21 ;  /* 0x0000001512007388 */ /* 0x000fe20000000400 */
[----:B------:R-:W-:Y:S06]  /*0700*/  BAR.SYNC.DEFER_BLOCKING 0x0 ;  /* 0x0000000000007b1d */ /* 0x000fec0000010000 */
[----:B------:R-:W0:Y:S04]  /*0710*/  LDS.128 R4, [UR9+0x10] ;  /* 0x00001009ff047984 */ /* 0x000e280008000c00 */
[----:B------:R-:W3:Y:S01]  /*0720*/  LDS.64 R12, [UR9+0x8] ;  /* 0x00000809ff0c7984 */ /* 0x000ee20008000a00 */
[----:B0-----:R-:W-:-:S02]  /*0730*/  HFMA2 R7, R5, R8, RZ ;  /* 0x0000000805077231 */ /* 0x001fc400000000ff */
[----:B---3--:R-:W-:Y:S01]  /*0740*/  HMUL2 R14, R13, R14.H0_H0 ;  /* 0x2000000e0d0e7232 */ /* 0x008fe20000000000 */
[----:B------:R-:W-:Y:S02]  /*0750*/  MOV R13, R4 ;  /* 0x00000004000d7202 */ /* 0x000fe40000000f00 */
[----:B------:R-:W0:Y:S01]  /*0760*/  LDC.64 R4, c[0x0][0x3c8] ;  /* 0x0000f200ff047b82 */ /* 0x000e220000000a00 */
[----:B------:R-:W-:Y:S02]  /*0770*/  HADD2 R7, R7.H0_H0, R7.H1_H1 ;  /* 0x3000000707077230 */ /* 0x000fe40000000800 */
[----:B------:R-:W-:-:S04]  /*0780*/  HFMA2 R14, R8, R13, R14 ;  /* 0x0000000d080e7231 */ /* 0x000fc8000000000e */
[----:B------:R-:W-:-:S04]  /*0790*/  HFMA2 R7, R7.H0_H0, R6, R14 ;  /* 0x0000000607077231 */ /* 0x000fc8000000080e */
[----:B------:R-:W-:-:S04]  /*07a0*/  HFMA2 R6, R8, 1, 1, R7 ;  /* 0x3c003c0008067831 */ /* 0x000fc80000000007 */
[----:B------:R-:W-:Y:S02]  /*07b0*/  HFMA2 R12, R6, R12, RZ ;  /* 0x0000000c060c7231 */ /* 0x000fe400000000ff */
[----:B0-----:R-:W-:Y:S01]  /*07c0*/  IMAD.WIDE R4, R2, 0x2, R4 ;  /* 0x0000000202047825 */ /* 0x001fe200078e0204 */
[----:B------:R-:W-:Y:S03]  /*07d0*/  STS [R3], R6 ;  /* 0x0000000603007388 */ /* 0x000fe60000000800 */
[----:B------:R-:W-:-:S05]  /*07e0*/  HADD2 R12, R12.H0_H0, R12.H1_H1 ;  /* 0x3000000c0c0c7230 */ /* 0x000fca0000000800 */
[----:B------:R-:W-:Y:S01]  /*07f0*/  STG.E.U16 desc[UR12][R4.64], R12 ;  /* 0x0000000c04007986 */ /* 0x000fe2000c10150c */
[----:B------:R-:W-:Y:S06]  /*0800*/  BAR.SYNC.DEFER_BLOCKING 0x0 ;  /* 0x0000000000007b1d */ /* 0x000fec0000010000 */
[----:B------:R-:W-:Y:S05]  /*0810*/  EXIT ;  /* 0x000000000000794d */ /* 0x000fea0003800000 */
        .weak           $__internal_5_$__cuda_sm3x_div_rn_noftz_f32_slowpath
        .type           $__internal_5_$__cuda_sm3x_div_rn_noftz_f32_slowpath,@function
        .size           $__internal_5_$__cuda_sm3x_div_rn_noftz_f32_slowpath,(.L_x_214 - $__internal_5_$__cuda_sm3x_div_rn_noftz_f32_slowpath)
$__internal_5_$__cuda_sm3x_div_rn_noftz_f32_slowpath:
        /* <DEDUP_REMOVED lines=29> */
.L_x_79:
[----:B------:R-:W-:Y:S05]  /*09f0*/  BSYNC.RELIABLE B2 ;  /* 0x0000000000027941 */ /* 0x000fea0003800100 */
.L_x_78:
        /* <DEDUP_REMOVED lines=29> */
[C---:B------:R-:W-:Y:S02]  /*0bd0*/  ISETP.NE.AND P2, PT, R12.reuse, RZ, PT ;  /* 0x000000ff0c00720c */ /* 0x040fe40003f45270 */
[----:B------:R-:W-:Y:S02]  /*0be0*/  ISETP.NE.AND P1, PT, R12, RZ, PT ;  /* 0x000000ff0c00720c */ /* 0x000fe40003f25270 */
[----:B------:R-:W-:Y:S01]  /*0bf0*/  LOP3.LUT R10, R9, 0x7fffff, RZ, 0xc0, !PT ;  /* 0x007fffff090a7812 */ /* 0x000fe200078ec0ff */
[CCC-:B------:R-:W-:Y:S01]  /*0c00*/  FFMA.RP R9, R0.reuse, R14.reuse, R11.reuse ;  /* 0x0000000e00097223 */ /* 0x1c0fe2000000800b */
[----:B------:R-:W-:Y:S01]  /*0c10*/  FFMA.RM R0, R0, R14, R11 ;  /* 0x0000000e00007223 */ /* 0x000fe2000000400b */
[----:B------:R-:W-:Y:S01]  /*0c20*/  VIADD R11, R12, 0x20 ;  /* 0x000000200c0b7836 */ /* 0x000fe20000000000 */
[----:B------:R-:W-:Y:S02]  /*0c30*/  LOP3.LUT R10, R10, 0x800000, RZ, 0xfc, !PT ;  /* 0x008000000a0a7812 */ /* 0x000fe400078efcff */
[----:B------:R-:W-:-:S02]  /*0c40*/  IADD3 R12, PT, PT, -R12, RZ, RZ ;  /* 0x000000ff0c0c7210 */ /* 0x000fc40007ffe1ff */
[----:B------:R-:W-:Y:S02]  /*0c50*/  SHF.L.U32 R11, R10, R11, RZ ;  /* 0x0000000b0a0b7219 */ /* 0x000fe400000006ff */
[----:B------:R-:W-:Y:S02]  /*0c60*/  FSETP.NEU.FTZ.AND P0, PT, R9, R0, PT ;  /* 0x000000000900720b */ /* 0x000fe40003f1d000 */
        /* <DEDUP_REMOVED lines=11> */
.L_x_86:
[----:B------:R-:W-:-:S04]  /*0d20*/  LOP3.LUT R7, R7, 0x80000000, RZ, 0xc0, !PT ;  /* 0x8000000007077812 */ /* 0x000fc800078ec0ff */
[----:B------:R-:W-:Y:S01]  /*0d30*/  LOP3.LUT R7, R7, 0x7f800000, RZ, 0xfc, !PT ;  /* 0x7f80000007077812 */ /* 0x000fe200078efcff */
[----:B------:R-:W-:Y:S06]  /*0d40*/  BRA `(.L_x_87) ;  /* 0x0000000000047947 */ /* 0x000fec0003800000 */
.L_x_85:
[----:B------:R-:W-:-:S07]  /*0d50*/  LEA R7, R9, R7, 0x17 ;  /* 0x0000000709077211 */ /* 0x000fce00078eb8ff */
.L_x_87:
[----:B------:R-:W-:Y:S05]  /*0d60*/  BSYNC.RECONVERGENT B2 ;  /* 0x0000000000027941 */ /* 0x000fea0003800200 */
.L_x_84:
[----:B------:R-:W-:Y:S05]  /*0d70*/  BRA `(.L_x_88) ;  /* 0x0000000000207947 */ /* 0x000fea0003800000 */
.L_x_83:
[----:B------:R-:W-:-:S04]  /*0d80*/  LOP3.LUT R7, R10, 0x80000000, R7, 0x48, !PT ;  /* 0x800000000a077812 */ /* 0x000fc800078e4807 */
[----:B------:R-:W-:Y:S01]  /*0d90*/  LOP3.LUT R7, R7, 0x7f800000, RZ, 0xfc, !PT ;  /* 0x7f80000007077812 */ /* 0x000fe200078efcff */
[----:B------:R-:W-:Y:S06]  /*0da0*/  BRA `(.L_x_88) ;  /* 0x0000000000147947 */ /* 0x000fec0003800000 */
.L_x_82:
[----:B------:R-:W-:Y:S01]  /*0db0*/  LOP3.LUT R7, R10, 0x80000000, R7, 0x48, !PT ;  /* 0x800000000a077812 */ /* 0x000fe200078e4807 */
[----:B------:R-:W-:Y:S06]  /*0dc0*/  BRA `(.L_x_88) ;  /* 0x00000000000c7947 */ /* 0x000fec0003800000 */
.L_x_81:
[----:B------:R-:W0:Y:S01]  /*0dd0*/  MUFU.RSQ R7, -QNAN ;  /* 0xffc0000000077908 */ /* 0x000e220000001400 */
[----:B------:R-:W-:Y:S05]  /*0de0*/  BRA `(.L_x_88) ;  /* 0x0000000000047947 */ /* 0x000fea0003800000 */
.L_x_80:
[----:B------:R-:W-:-:S07]  /*0df0*/  FADD.FTZ R7, R0, -0.8750388026237487793 ;  /* 0xbf60028b00077421 */ /* 0x000fce0000010000 */
.L_x_88:
[----:B------:R-:W-:Y:S05]  /*0e00*/  BSYNC.RECONVERGENT B0 ;  /* 0x0000000000007941 */ /* 0x000fea0003800200 */
.L_x_77:
[----:B0-----:R-:W-:Y:S02]  /*0e10*/  IMAD.MOV.U32 R0, RZ, RZ, R7 ;  /* 0x000000ffff007224 */ /* 0x001fe400078e0007 */
[----:B------:R-:W-:-:S04]  /*0e20*/  HFMA2 R7, -RZ, RZ, 0, 0 ;  /* 0x00000000ff077431 */ /* 0x000fc800000001ff */
[----:B------:R-:W-:Y:S05]  /*0e30*/  RET.REL.NODEC R6 `(_Z49rwkv7_albatross_kernel_forward_w0_fp16_dither_oneI6__halfLi2EEviiiPT_PKS1_S4_S4_S4_S4_S4_S2_PKi) ;  /* 0xfffffff006707950 */ /* 0x000fea0003c3ffff */
.L_x_89:
        /* <DEDUP_REMOVED lines=12> */
.L_x_214:


//--------------------- .text._Z49rwkv7_albatross_kernel_forward_w0_fp16_dither_seqI6__halfLi64EEviiiiPT_PKS1_S4_S4_S4_S4_S4_S2_PKi --------------------------
	.section	.text._Z49rwkv7_albatross_kernel_forward_w0_fp16_dither_seqI6__halfLi64EEviiiiPT_PKS1_S4_S4_S4_S4_S4_S2_PKi,"ax",@progbits
	.align	128
        .global         _Z49rwkv7_albatross_kernel_forward_w0_fp16_dither_seqI6__halfLi64EEviiiiPT_PKS1_S4_S4_S4_S4_S4_S2_PKi
        .type           _Z49rwkv7_albatross_kernel_forward_w0_fp16_dither_seqI6__halfLi64EEviiiiPT_PKS1_S4_S4_S4_S4_S4_S2_PKi,@function
        .size           _Z49rwkv7_albatross_kernel_forward_w0_fp16_dither_seqI6__halfLi64EEviiiiPT_PKS1_S4_S4_S4_S4_S4_S2_PKi,(.L_x_215 - _Z49rwkv7_albatross_kernel_forward_w0_fp16_dither_seqI6__halfLi64EEviiiiPT_PKS1_S4_S4_S4_S4_S4_S2_PKi)
        .other          _Z49rwkv7_albatross_kernel_forward_w0_fp16_dither_seqI6__halfLi64EEviiiiPT_PKS1_S4_S4_S4_S4_S4_S2_PKi,@"STO_CUDA_ENTRY STV_DEFAULT"
_Z49rwkv7_albatross_kernel_forward_w0_fp16_dither_seqI6__halfLi64EEviiiiPT_PKS1_S4_S4_S4_S4_S4_S2_PKi:
.text._Z49rwkv7_albatross_kernel_forward_w0_fp16_dither_seqI6__halfLi64EEviiiiPT_PKS1_S4_S4_S4_S4_S4_S2_PKi:
[----:B------:R-:W-:Y:S08]  /*0000*/  LDC R1, c[0x0][0x37c] ;  /* 0x0000df00ff017b82 */ /* 0x000ff00000000800 */
[----:B------:R-:W0:Y:S01]  /*0010*/  LDC.64 R6, c[0x0][0x388] ;  /* 0x0000e200ff067b82 */ /* 0x000e220000000a00 */
[----:B------:R-:W1:Y:S01]  /*0020*/  S2R R55, SR_TID.X ;  /* 0x0000000000377919 */ /* 0x000e620000002100 */
[----:B------:R-:W2:Y:S01]  /*0030*/  LDCU.64 UR12, c[0x0][0x358] ;  /* 0x00006b00ff0c77ac */ /* 0x000ea20008000a00 */
[----:B------:R-:W3:Y:S05]  /*0040*/  LDCU UR6, c[0x0][0x384] ;  /* 0x00007080ff0677ac */ /* 0x000eea0008000800 */
[----:B------:R-:W4:Y:S08]  /*0050*/  S2UR UR4, SR_CTAID.X ;  /* 0x00000000000479c3 */ /* 0x000f300000002500 */
[----:B------:R-:W5:Y:S01]  /*0060*/  LDC.64 R68, c[0x0][0x390] ;  /* 0x0000e400ff447b82 */ /* 0x000f620000000a00 */
[----:B0-----:R-:W0:Y:S01]  /*0070*/  I2F.U32.RP R0, R7 ;  /* 0x0000000700007306 */ /* 0x001e220000209000 */
[----:B------:R-:W-:-:S07]  /*0080*/  ISETP.NE.U32.AND P2, PT, R7, RZ, PT ;  /* 0x000000ff0700720c */ /* 0x000fce0003f45070 */
[----:B0-----:R-:W0:Y:S02]  /*0090*/  MUFU.RCP R0, R0 ;  /* 0x0000000000007308 */ /* 0x001e240000001000 */
[----:B0-----:R-:W-:-:S06]  /*00a0*/  IADD3 R2, PT, PT, R0, 0xffffffe, RZ ;  /* 0x0ffffffe00027810 */ /* 0x001fcc0007ffe0ff */
[----:B------:R0:W2:Y:S02]  /*00b0*/  F2I.FTZ.U32.TRUNC.NTZ R3, R2 ;  /* 0x0000000200037305 */ /* 0x0000a4000021f000 */
[----:B0-----:R-:W-:Y:S01]  /*00c0*/  HFMA2 R2, -RZ, RZ, 0, 0 ;  /* 0x00000000ff027431 */ /* 0x001fe200000001ff */
[----:B--2---:R-:W-:-:S05]  /*00d0*/  IADD3 R4, PT, PT, RZ, -R3, RZ ;  /* 0x80000003ff047210 */ /* 0x004fca0007ffe0ff */
[----:B------:R-:W-:-:S04]  /*00e0*/  IMAD R5, R4, R7, RZ ;  /* 0x0000000704057224 */ /* 0x000fc800078e02ff */
[----:B------:R-:W-:-:S06]  /*00f0*/  IMAD.HI.U32 R3, R3, R5, R2 ;  /* 0x0000000503037227 */ /* 0x000fcc00078e0002 */
[----:B----4-:R-:W-:-:S05]  /*0100*/  IMAD.HI.U32 R57, R3, UR4, RZ ;  /* 0x0000000403397c27 */ /* 0x010fca000f8e00ff */
[----:B------:R-:W-:-:S05]  /*0110*/  IADD3 R4, PT, PT, -R57, RZ, RZ ;  /* 0x000000ff39047210 */ /* 0x000fca0007ffe1ff */
[----:B------:R-:W-:-:S05]  /*0120*/  IMAD R0, R7, R4, UR4 ;  /* 0x0000000407007e24 */ /* 0x000fca000f8e0204 */
[----:B------:R-:W-:-:S13]  /*0130*/  ISETP.GE.U32.AND P0, PT, R0, R7, PT ;  /* 0x000000070000720c */ /* 0x000fda0003f06070 */
[-C--:B------:R-:W-:Y:S02]  /*0140*/  @P0 IADD3 R0, PT, PT, R0, -R7.reuse, RZ ;  /* 0x8000000700000210 */ /* 0x080fe40007ffe0ff */
[----:B------:R-:W-:Y:S02]  /*0150*/  @P0 IADD3 R57, PT, PT, R57, 0x1, RZ ;  /* 0x0000000139390810 */ /* 0x000fe40007ffe0ff */
[----:B------:R-:W-:-:S13]  /*0160*/  ISETP.GE.U32.AND P1, PT, R0, R7, PT ;  /* 0x000000070000720c */ /* 0x000fda0003f26070 */
[----:B------:R-:W-:Y:S01]  /*0170*/  @P1 VIADD R57, R57, 0x1 ;  /* 0x0000000139391836 */ /* 0x000fe20000000000 */
[----:B------:R-:W-:-:S04]  /*0180*/  @!P2 LOP3.LUT R57, RZ, R7, RZ, 0x33, !PT ;  /* 0x00000007ff39a212 */ /* 0x000fc800078e33ff */
[C---:B------:R-:W-:Y:S01]  /*0190*/  IADD3 R42, PT, PT, -R57.reuse, RZ, RZ ;  /* 0x000000ff392a7210 */ /* 0x040fe20007ffe1ff */
[----:B------:R-:W-:-:S04]  /*01a0*/  IMAD R3, R57, R6, RZ ;  /* 0x0000000639037224 */ /* 0x000fc800078e02ff */
[----:B------:R-:W-:-:S05]  /*01b0*/  IMAD R42, R7, R42, UR4 ;  /* 0x00000004072a7e24 */ /* 0x000fca000f8e022a */
[----:B------:R-:W-:-:S04]  /*01c0*/  LEA R3, R42, R3, 0x6 ;  /* 0x000000032a037211 */ /* 0x000fc800078e30ff */
[----:B------:R-:W-:-:S05]  /*01d0*/  SHF.L.U32 R3, R3, 0x6, RZ ;  /* 0x0000000603037819 */ /* 0x000fca00000006ff */
[----:B-----5:R-:W-:-:S04]  /*01e0*/  IMAD.WIDE R68, R3, 0x2, R68 ;  /* 0x0000000203447825 */ /* 0x020fc800078e0244 */
[----:B-1----:R-:W-:-:S05]  /*01f0*/  IMAD.WIDE.U32 R68, R55, 0x10, R68 ;  /* 0x0000001037447825 */ /* 0x002fca00078e0044 */
[----:B------:R-:W2:Y:S04]  /*0200*/  LDG.E.128 R4, desc[UR12][R68.64] ;  /* 0x0000000c44047981 */ /* 0x000ea8000c1e1d00 */
[----:B------:R-:W4:Y:S04]  /*0210*/  LDG.E.128 R8, desc[UR12][R68.64+0x400] ;  /* 0x0004000c44087981 */ /* 0x000f28000c1e1d00 */
[----:B------:R-:W5:Y:S04]  /*0220*/  LDG.E.128 R12, desc[UR12][R68.64+0x800] ;  /* 0x0008000c440c7981 */ /* 0x000f68000c1e1d00 */
[----:B------:R-:W5:Y:S04]  /*0230*/  LDG.E.128 R16, desc[UR12][R68.64+0xc00] ;  /* 0x000c000c44107981 */ /* 0x000f68000c1e1d00 */
[----:B------:R-:W5:Y:S04]  /*0240*/  LDG.E.128 R20, desc[UR12][R68.64+0x1000] ;  /* 0x0010000c44147981 */ /* 0x000f68000c1e1d00 */
[----:B------:R-:W5:Y:S04]  /*0250*/  LDG.E.128 R24, desc[UR12][R68.64+0x1400] ;  /* 0x0014000c44187981 */ /* 0x000f68000c1e1d00 */
[----:B------:R-:W5:Y:S04]  /*0260*/  LDG.E.128 R28, desc[UR12][R68.64+0x1800] ;  /* 0x0018000c441c7981 */ /* 0x000f68000c1e1d00 */
[----:B------:R-:W5:Y:S01]  /*0270*/  LDG.E.128 R32, desc[UR12][R68.64+0x1c00] ;  /* 0x001c000c44207981 */ /* 0x000f62000c1e1d00 */
[----:B------:R-:W0:Y:S01]  /*0280*/  S2UR UR5, SR_CgaCtaId ;  /* 0x00000000000579c3 */ /* 0x000e220000008800 */
[----:B------:R-:W-:Y:S01]  /*0290*/  SHF.R.U32.HI R2, RZ, 0x3, R55 ;  /* 0x00000003ff027819 */ /* 0x000fe20000011637 */
[----:B------:R-:W-:Y:S01]  /*02a0*/  UMOV UR4, 0x400 ;  /* 0x0000040000047882 */ /* 0x000fe20000000000 */
[----:B------:R-:W-:Y:S01]  /*02b0*/  SHF.L.U32 R0, R55, 0x2, RZ ;  /* 0x0000000237007819 */ /* 0x000fe200000006ff */
[----:B---3--:R-:W-:Y:S01]  /*02c0*/  UISETP.GE.AND UP0, UPT, UR6, 0x1, UPT ;  /* 0x000000010600788c */ /* 0x008fe2000bf06270 */
[----:B------:R-:W-:-:S02]  /*02d0*/  IADD3 R37, PT, PT, R2, 0x18, RZ ;  /* 0x0000001802257810 */ /* 0x000fc40007ffe0ff */
[----:B------:R-:W-:Y:S02]  /*02e0*/  LOP3.LUT R41, R0, 0x1c, RZ, 0xc0, !PT ;  /* 0x0000001c00297812 */ /* 0x000fe400078ec0ff */
[----:B------:R-:W-:Y:S02]  /*02f0*/  IADD3 R3, PT, PT, R2, 0x8, RZ ;  /* 0x0000000802037810 */ /* 0x000fe40007ffe0ff */
[----:B------:R-:W-:Y:S02]  /*0300*/  LOP3.LUT R44, R37, 0x1f, RZ, 0xc0, !PT ;  /* 0x0000001f252c7812 */ /* 0x000fe400078ec0ff */
[----:B------:R-:W-:Y:S02]  /*0310*/  LOP3.LUT R37, R41, 0x1, RZ, 0xfc, !PT ;  /* 0x0000000129257812 */ /* 0x000fe400078efcff */
[----:B------:R-:W-:Y:S02]  /*0320*/  LOP3.LUT R40, R3, 0x1f, RZ, 0xc0, !PT ;  /* 0x0000001f03287812 */ /* 0x000fe400078ec0ff */
[----:B------:R-:W-:-:S02]  /*0330*/  LOP3.LUT R45, R41, 0x2, RZ, 0xfc, !PT ;  /* 0x00000002292d7812 */ /* 0x000fc400078efcff */
[C---:B------:R-:W-:Y:S02]  /*0340*/  LOP3.LUT R39, R41.reuse, 0x3, RZ, 0xfc, !PT ;  /* 0x0000000329277812 */ /* 0x040fe400078efcff */
[--C-:B------:R-:W-:Y:S02]  /*0350*/  LOP3.LUT R3, R41, 0x1f, R2.reuse, 0x78, !PT ;  /* 0x0000001f29037812 */ /* 0x100fe400078e7802 */
[--C-:B------:R-:W-:Y:S01]  /*0360*/  LOP3.LUT R43, R37, 0x1f, R2.reuse, 0x78, !PT ;  /* 0x0000001f252b7812 */ /* 0x100fe200078e7802 */
[----:B0-----:R-:W-:Y:S01]  /*0370*/  ULEA UR5, UR5, UR4, 0x18 ;  /* 0x0000000405057291 */ /* 0x001fe2000f8ec0ff */
[--C-:B------:R-:W-:Y:S02]  /*0380*/  LOP3.LUT R53, R45, 0x1f, R2.reuse, 0x78, !PT ;  /* 0x0000001f2d357812 */ /* 0x100fe400078e7802 */
[----:B------:R-:W-:Y:S02]  /*0390*/  LOP3.LUT R49, R39, 0x1f, R2, 0x78, !PT ;  /* 0x0000001f27317812 */ /* 0x000fe400078e7802 */
[----:B------:R-:W-:-:S02]  /*03a0*/  LOP3.LUT R36, R2, 0x1f, RZ, 0xc0, !PT ;  /* 0x0000001f02247812 */ /* 0x000fc400078ec0ff */
[----:B------:R-:W-:Y:S02]  /*03b0*/  LEA R38, R2, UR5, 0x7 ;  /* 0x0000000502267c11 */ /* 0x000fe4000f8e38ff */
[C---:B------:R-:W-:Y:S02]  /*03c0*/  LOP3.LUT R51, R40.reuse, 0x1c, R0, 0x78, !PT ;  /* 0x0000001c28337812 */ /* 0x040fe400078e7800 */
[C-C-:B------:R-:W-:Y:S01]  /*03d0*/  LOP3.LUT R59, R40.reuse, 0x1, R41.reuse, 0x1e, !PT ;  /* 0x00000001283b7812 */ /* 0x140fe200078e1e29 */
[----:B------:R-:W-:Y:S01]  /*03e0*/  IMAD R3, R3, 0x4, R38 ;  /* 0x0000000403037824 */ /* 0x000fe200078e0226 */
[----:B------:R-:W-:Y:S02]  /*03f0*/  LOP3.LUT R61, R40, 0x2, R41, 0x1e, !PT ;  /* 0x00000002283d7812 */ /* 0x000fe400078e1e29 */
[-C--:B------:R-:W-:Y:S02]  /*0400*/  LEA R56, R43, R38.reuse, 0x2 ;  /* 0x000000262b387211 */ /* 0x080fe400078e10ff */
[----:B------:R-:W-:-:S02]  /*0410*/  LEA R53, R53, R38, 0x2 ;  /* 0x0000002635357211 */ /* 0x000fc400078e10ff */
[----:B------:R-:W-:Y:S02]  /*0420*/  LOP3.LUT R63, R40, 0x3, R41, 0x1e, !PT ;  /* 0x00000003283f7812 */ /* 0x000fe400078e1e29 */
[-C--:B------:R-:W-:Y:S01]  /*0430*/  LEA R54, R49, R38.reuse, 0x2 ;  /* 0x0000002631367211 */ /* 0x080fe200078e10ff */
[----:B------:R-:W-:Y:S01]  /*0440*/  IMAD R49, R61, 0x4, R38 ;  /* 0x000000043d317824 */ /* 0x000fe200078e0226 */
[--C-:B------:R-:W-:Y:S02]  /*0450*/  LOP3.LUT R47, R41, 0x10, R36.reuse, 0x96, !PT ;  /* 0x00000010292f7812 */ /* 0x100fe400078e9624 */
[-C--:B------:R-:W-:Y:S02]  /*0460*/  LEA R51, R51, R38.reuse, 0x2 ;  /* 0x0000002633337211 */ /* 0x080fe400078e10ff */
[----:B------:R-:W-:Y:S02]  /*0470*/  LOP3.LUT R37, R37, 0x10, R36, 0x96, !PT ;  /* 0x0000001025257812 */ /* 0x000fe400078e9624 */
[----:B------:R-:W-:-:S02]  /*0480*/  LEA R52, R59, R38, 0x2 ;  /* 0x000000263b347211 */ /* 0x000fc400078e10ff */
[--C-:B------:R-:W-:Y:S02]  /*0490*/  LOP3.LUT R45, R45, 0x10, R36.reuse, 0x96, !PT ;  /* 0x000000102d2d7812 */ /* 0x100fe400078e9624 */
[----:B------:R-:W-:Y:S02]  /*04a0*/  LOP3.LUT R39, R39, 0x10, R36, 0x96, !PT ;  /* 0x0000001027277812 */ /* 0x000fe400078e9624 */
[C-C-:B------:R-:W-:Y:S02]  /*04b0*/  LOP3.LUT R65, R44.reuse, 0x1, R41.reuse, 0x1e, !PT ;  /* 0x000000012c417812 */ /* 0x140fe400078e1e29 */
[C-C-:B------:R-:W-:Y:S02]  /*04c0*/  LOP3.LUT R67, R44.reuse, 0x2, R41.reuse, 0x1e, !PT ;  /* 0x000000022c437812 */ /* 0x140fe400078e1e29 */
[----:B------:R-:W-:Y:S02]  /*04d0*/  LOP3.LUT R2, R44, 0x3, R41, 0x1e, !PT ;  /* 0x000000032c027812 */ /* 0x000fe400078e1e29 */
[----:B------:R-:W-:-:S02]  /*04e0*/  LEA R50, R63, R38, 0x2 ;  /* 0x000000263f327211 */ /* 0x000fc400078e10ff */
[-C--:B------:R-:W-:Y:S02]  /*04f0*/  LEA R47, R47, R38.reuse, 0x2 ;  /* 0x000000262f2f7211 */ /* 0x080fe400078e10ff */
[----:B------:R-:W-:Y:S02]  /*0500*/  LOP3.LUT R41, R44, 0x1c, R0, 0x78, !PT ;  /* 0x0000001c2c297812 */ /* 0x000fe400078e7800 */
[-C--:B------:R-:W-:Y:S02]  /*0510*/  LEA R48, R37, R38.reuse, 0x2 ;  /* 0x0000002625307211 */ /* 0x080fe400078e10ff */
[-C--:B------:R-:W-:Y:S02]  /*0520*/  LEA R45, R45, R38.reuse, 0x2 ;  /* 0x000000262d2d7211 */ /* 0x080fe400078e10ff */
[-C--:B------:R-:W-:Y:S01]  /*0530*/  LEA R46, R39, R38.reuse, 0x2 ;  /* 0x00000026272e7211 */ /* 0x080fe200078e10ff */
[----:B------:R-:W-:Y:S01]  /*0540*/  IMAD R39, R67, 0x4, R38 ;  /* 0x0000000443277824 */ /* 0x000fe200078e0226 */
[----:B------:R-:W-:-:S02]  /*0550*/  LEA R41, R41, R38, 0x2 ;  /* 0x0000002629297211 */ /* 0x000fc400078e10ff */
[-C--:B------:R-:W-:Y:S02]  /*0560*/  LEA R40, R65, R38.reuse, 0x2 ;  /* 0x0000002641287211 */ /* 0x080fe400078e10ff */
[----:B------:R-:W-:Y:S02]  /*0570*/  LEA R38, R2, R38, 0x2 ;  /* 0x0000002602267211 */ /* 0x000fe400078e10ff */
[C---:B------:R-:W-:Y:S02]  /*0580*/  LOP3.LUT R58, R0.reuse, 0x7c, RZ, 0xc0, !PT ;  /* 0x0000007c003a7812 */ /* 0x040fe400078ec0ff */
[----:B------:R-:W-:Y:S02]  /*0590*/  LEA R61, R55, UR5, 0x7 ;  /* 0x00000005373d7c11 */ /* 0x000fe4000f8e38ff */
[----:B------:R-:W-:Y:S02]  /*05a0*/  LOP3.LUT R60, R0, 0x7c, RZ, 0xc, !PT ;  /* 0x0000007c003c7812 */ /* 0x000fe400078e0cff */
[----:B------:R-:W-:-:S02]  /*05b0*/  LOP3.LUT R66, R58, 0x64, RZ, 0x3c, !PT ;  /* 0x000000643a427812 */ /* 0x000fc400078e3cff */
[C---:B------:R-:W-:Y:S02]  /*05c0*/  LOP3.LUT R37, R58.reuse, 0xc, RZ, 0x3c, !PT ;  /* 0x0000000c3a257812 */ /* 0x040fe400078e3cff */
[C---:B------:R-:W-:Y:S01]  /*05d0*/  LOP3.LUT R44, R58.reuse, 0x24, RZ, 0x3c, !PT ;  /* 0x000000243a2c7812 */ /* 0x040fe200078e3cff */
[----:B------:R-:W-:Y:S01]  /*05e0*/  IMAD.IADD R66, R61, 0x1, R66 ;  /* 0x000000013d427824 */ /* 0x000fe200078e0242 */
        /* <DEDUP_REMOVED lines=8> */
[----:B------:R-:W-:Y:S02]  /*0670*/  LOP3.LUT R62, R58, 0x74, RZ, 0x3c, !PT ;  /* 0x000000743a3e7812 */ /* 0x000fe400078e3cff */
        /* <DEDUP_REMOVED lines=10> */
[C---:B------:R-:W-:Y:S01]  /*0720*/  IADD3 R62, PT, PT, R61.reuse, R62, RZ ;  /* 0x0000003e3d3e7210 */ /* 0x040fe20007ffe0ff */
[----:B--2---:R0:W-:Y:S04]  /*0730*/  STS [R3], R4 ;  /* 0x0000000403007388 */ /* 0x0041e80000000800 */
[----:B------:R1:W-:Y:S04]  /*0740*/  STS [R56], R5 ;  /* 0x0000000538007388 */ /* 0x0003e80000000800 */
[----:B------:R2:W-:Y:S01]  /*0750*/  STS [R53], R6 ;  /* 0x0000000635007388 */ /* 0x0005e20000000800 */
[----:B0-----:R-:W-:-:S03]  /*0760*/  IADD3 R4, PT, PT, R61, R58, RZ ;  /* 0x0000003a3d047210 */ /* 0x001fc60007ffe0ff */
[----:B------:R0:W-:Y:S01]  /*0770*/  STS [R54], R7 ;  /* 0x0000000736007388 */ /* 0x0001e20000000800 */
[----:B-1----:R-:W-:-:S03]  /*0780*/  LOP3.LUT R5, R58, 0x5c, RZ, 0x3c, !PT ;  /* 0x0000005c3a057812 */ /* 0x002fc600078e3cff */
[----:B----4-:R1:W-:Y:S01]  /*0790*/  STS [R51+0x400], R8 ;  /* 0x0004000833007388 */ /* 0x0103e20000000800 */
[----:B--2---:R-:W-:-:S03]  /*07a0*/  LOP3.LUT R6, R58, 0x58, RZ, 0x3c, !PT ;  /* 0x000000583a067812 */ /* 0x004fc600078e3cff */
[----:B------:R2:W-:Y:S01]  /*07b0*/  STS [R52+0x400], R9 ;  /* 0x0004000934007388 */ /* 0x0005e20000000800 */
[C---:B------:R-:W-:Y:S02]  /*07c0*/  IADD3 R5, PT, PT, R61.reuse, R5, RZ ;  /* 0x000000053d057210 */ /* 0x040fe40007ffe0ff */
[C---:B0-----:R-:W-:Y:S01]  /*07d0*/  LOP3.LUT R7, R58.reuse, 0x54, RZ, 0x3c, !PT ;  /* 0x000000543a077812 */ /* 0x041fe200078e3cff */
[----:B------:R0:W-:Y:S01]  /*07e0*/  STS [R49+0x400], R10 ;  /* 0x0004000a31007388 */ /* 0x0001e20000000800 */
[C---:B------:R-:W-:Y:S02]  /*07f0*/  IADD3 R6, PT, PT, R61.reuse, R6, RZ ;  /* 0x000000063d067210 */ /* 0x040fe40007ffe0ff */
[C---:B-1----:R-:W-:Y:S01]  /*0800*/  LOP3.LUT R8, R58.reuse, 0x4c, RZ, 0x3c, !PT ;  /* 0x0000004c3a087812 */ /* 0x042fe200078e3cff */
[----:B------:R1:W-:Y:S01]  /*0810*/  STS [R50+0x400], R11 ;  /* 0x0004000b32007388 */ /* 0x0003e20000000800 */
[C---:B------:R-:W-:Y:S02]  /*0820*/  IADD3 R7, PT, PT, R61.reuse, R7, RZ ;  /* 0x000000073d077210 */ /* 0x040fe40007ffe0ff */
[----:B--2---:R-:W-:Y:S01]  /*0830*/  LOP3.LUT R9, R58, 0x48, RZ, 0x3c, !PT ;  /* 0x000000483a097812 */ /* 0x004fe200078e3cff */
[----:B-----5:R2:W-:Y:S01]  /*0840*/  STS [R47+0x800], R12 ;  /* 0x0008000c2f007388 */ /* 0x0205e20000000800 */
[----:B------:R-:W-:-:S02]  /*0850*/  IADD3 R8, PT, PT, R61, R8, RZ ;  /* 0x000000083d087210 */ /* 0x000fc40007ffe0ff */
[C---:B0-----:R-:W-:Y:S01]  /*0860*/  LOP3.LUT R10, R58.reuse, 0x44, RZ, 0x3c, !PT ;  /* 0x000000443a0a7812 */ /* 0x041fe200078e3cff */
[----:B------:R0:W-:Y:S01]  /*0870*/  STS [R48+0x800], R13 ;  /* 0x0008000d30007388 */ /* 0x0001e20000000800 */
[C---:B------:R-:W-:Y:S01]  /*0880*/  IMAD.IADD R9, R61.reuse, 0x1, R9 ;  /* 0x000000013d097824 */ /* 0x040fe200078e0209 */
[C---:B-1----:R-:W-:Y:S02]  /*0890*/  LOP3.LUT R11, R58.reuse, 0x40, RZ, 0x3c, !PT ;  /* 0x000000403a0b7812 */ /* 0x042fe400078e3cff */
[----:B------:R1:W-:Y:S01]  /*08a0*/  STS [R45+0x800], R14 ;  /* 0x0008000e2d007388 */ /* 0x0003e20000000800 */
[C---:B------:R-:W-:Y:S02]  /*08b0*/  IADD3 R10, PT, PT, R61.reuse, R10, RZ ;  /* 0x0000000a3d0a7210 */ /* 0x040fe40007ffe0ff */
[----:B--2---:R-:W-:Y:S01]  /*08c0*/  LOP3.LUT R12, R58, 0x2c, RZ, 0x3c, !PT ;  /* 0x0000002c3a0c7812 */ /* 0x004fe200078e3cff */
[----:B------:R2:W-:Y:S01]  /*08d0*/  STS [R46+0x800], R15 ;  /* 0x0008000f2e007388 */ /* 0x0005e20000000800 */
        /* <DEDUP_REMOVED lines=12> */
[----:B-1----:R-:W-:-:S03]  /*09a0*/  LOP3.LUT R17, R58, 0x8, RZ, 0x3c, !PT ;  /* 0x000000083a117812 */ /* 0x002fc600078e3cff */
[----:B------:R1:W-:Y:S01]  /*09b0*/  STS [R3+0x1000], R20 ;  /* 0x0010001403007388 */ /* 0x0003e20000000800 */
[----:B--2---:R-:W-:-:S03]  /*09c0*/  IADD3 R18, PT, PT, R61, R16, RZ ;  /* 0x000000103d127210 */ /* 0x004fc60007ffe0ff */
[----:B------:R2:W-:Y:S01]  /*09d0*/  STS [R56+0x1000], R21 ;  /* 0x0010001538007388 */ /* 0x0005e20000000800 */
[C---:B------:R-:W-:Y:S02]  /*09e0*/  IADD3 R17, PT, PT, R61.reuse, R17, RZ ;  /* 0x000000113d117210 */ /* 0x040fe40007ffe0ff */
[C---:B0-----:R-:W-:Y:S01]  /*09f0*/  LOP3.LUT R19, R58.reuse, 0x10, RZ, 0x3c, !PT ;  /* 0x000000103a137812 */ /* 0x041fe200078e3cff */
[----:B------:R0:W-:Y:S01]  /*0a00*/  STS [R53+0x1000], R22 ;  /* 0x0010001635007388 */ /* 0x0001e20000000800 */
[----:B------:R-:W-:Y:S02]  /*0a10*/  IADD3 R16, PT, PT, R61, R37, RZ ;  /* 0x000000253d107210 */ /* 0x000fe40007ffe0ff */
[C---:B-1----:R-:W-:Y:S01]  /*0a20*/  LOP3.LUT R20, R58.reuse, 0x1c, RZ, 0x3c, !PT ;  /* 0x0000001c3a147812 */ /* 0x042fe200078e3cff */
[----:B------:R1:W-:Y:S01]  /*0a30*/  STS [R54+0x1000], R23 ;  /* 0x0010001736007388 */ /* 0x0003e20000000800 */
[C---:B------:R-:W-:Y:S02]  /*0a40*/  LOP3.LUT R3, R58.reuse, 0x34, RZ, 0x3c, !PT ;  /* 0x000000343a037812 */ /* 0x040fe400078e3cff */
[C---:B--2---:R-:W-:Y:S01]  /*0a50*/  LOP3.LUT R21, R58.reuse, 0x18, RZ, 0x3c, !PT ;  /* 0x000000183a157812 */ /* 0x044fe200078e3cff */
[----:B------:R2:W-:Y:S01]  /*0a60*/  STS [R51+0x1400], R24 ;  /* 0x0014001833007388 */ /* 0x0005e20000000800 */
[----:B------:R-:W-:-:S02]  /*0a70*/  LOP3.LUT R58, R58, 0x78, RZ, 0x3c, !PT ;  /* 0x000000783a3a7812 */ /* 0x000fc400078e3cff */
[C---:B0-----:R-:W-:Y:S01]  /*0a80*/  IADD3 R22, PT, PT, R61.reuse, R15, RZ ;  /* 0x0000000f3d167210 */ /* 0x041fe20007ffe0ff */
[----:B------:R2:W-:Y:S01]  /*0a90*/  STS [R52+0x1400], R25 ;  /* 0x0014001934007388 */ /* 0x0005e20000000800 */
[C---:B------:R-:W-:Y:S01]  /*0aa0*/  IADD3 R21, PT, PT, R61.reuse, R21, RZ ;  /* 0x000000153d157210 */ /* 0x040fe20007ffe0ff */
[C---:B-1----:R-:W-:Y:S01]  /*0ab0*/  IMAD.IADD R23, R61.reuse, 0x1, R19 ;  /* 0x000000013d177824 */ /* 0x042fe200078e0213 */
[C---:B------:R-:W-:Y:S01]  /*0ac0*/  IADD3 R20, PT, PT, R61.reuse, R20, RZ ;  /* 0x000000143d147210 */ /* 0x040fe20007ffe0ff */
[----:B------:R2:W-:Y:S01]  /*0ad0*/  STS [R49+0x1400], R26 ;  /* 0x0014001a31007388 */ /* 0x0005e20000000800 */
[C---:B------:R-:W-:Y:S02]  /*0ae0*/  IADD3 R3, PT, PT, R61.reuse, R3, RZ ;  /* 0x000000033d037210 */ /* 0x040fe40007ffe0ff */
[----:B------:R-:W-:Y:S01]  /*0af0*/  IADD3 R61, PT, PT, R61, R58, RZ ;  /* 0x0000003a3d3d7210 */ /* 0x000fe20007ffe0ff */
        /* <DEDUP_REMOVED lines=10> */
[----:B------:R-:W0:Y:S04]  /*0ba0*/  LDS R18, [R18] ;  /* 0x0000000012127984 */ /* 0x000e280000000800 */
[----:B------:R-:W1:Y:S04]  /*0bb0*/  LDS R17, [R17] ;  /* 0x0000000011117984 */ /* 0x000e680000000800 */
[----:B------:R-:W3:Y:S04]  /*0bc0*/  LDS R16, [R16] ;  /* 0x0000000010107984 */ /* 0x000ee80000000800 */
[----:B------:R-:W4:Y:S04]  /*0bd0*/  LDS R23, [R23] ;  /* 0x0000000017177984 */ /* 0x000f280000000800 */
[----:B------:R-:W0:Y:S04]  /*0be0*/  LDS R22, [R22] ;  /* 0x0000000016167984 */ /* 0x000e280000000800 */
[----:B------:R-:W0:Y:S04]  /*0bf0*/  LDS R21, [R21] ;  /* 0x0000000015157984 */ /* 0x000e280000000800 */
[----:B------:R-:W0:Y:S04]  /*0c00*/  LDS R20, [R20] ;  /* 0x0000000014147984 */ /* 0x000e280000000800 */
[----:B------:R2:W0:Y:S04]  /*0c10*/  LDS R27, [R14] ;  /* 0x000000000e1b7984 */ /* 0x0004280000000800 */
[----:B------:R-:W0:Y:S04]  /*0c20*/  LDS R44, [R44] ;  /* 0x000000002c2c7984 */ /* 0x000e280000000800 */
[----:B------:R2:W0:Y:S04]  /*0c30*/  LDS R25, [R13] ;  /* 0x000000000d197984 */ /* 0x0004280000000800 */
[----:B------:R2:W0:Y:S04]  /*0c40*/  LDS R26, [R12] ;  /* 0x000000000c1a7984 */ /* 0x0004280000000800 */
[----:B------:R-:W0:Y:S04]  /*0c50*/  LDS R67, [R67] ;  /* 0x0000000043437984 */ /* 0x000e280000000800 */
[----:B------:R-:W0:Y:S04]  /*0c60*/  LDS R3, [R3] ;  /* 0x0000000003037984 */ /* 0x000e280000000800 */
[----:B------:R-:W0:Y:S04]  /*0c70*/  LDS R2, [R2] ;  /* 0x0000000002027984 */ /* 0x000e280000000800 */
[----:B------:R-:W0:Y:S04]  /*0c80*/  LDS R0, [R0] ;  /* 0x0000000000007984 */ /* 0x000e280000000800 */
[----:B------:R2:W0:Y:S04]  /*0c90*/  LDS R32, [R11] ;  /* 0x000000000b207984 */ /* 0x0004280000000800 */
[----:B------:R2:W0:Y:S04]  /*0ca0*/  LDS R31, [R10] ;  /* 0x000000000a1f7984 */ /* 0x0004280000000800 */
[----:B------:R2:W0:Y:S04]  /*0cb0*/  LDS R30, [R9] ;  /* 0x00000000091e7984 */ /* 0x0004280000000800 */
[----:B------:R2:W0:Y:S04]  /*0cc0*/  LDS R29, [R8] ;  /* 0x00000000081d7984 */ /* 0x0004280000000800 */
[----:B------:R-:W0:Y:S04]  /*0cd0*/  LDS R36, [R36] ;  /* 0x0000000024247984 */ /* 0x000e280000000800 */
[----:B------:R2:W0:Y:S04]  /*0ce0*/  LDS R35, [R7] ;  /* 0x0000000007237984 */ /* 0x0004280000000800 */
[----:B------:R2:W0:Y:S04]  /*0cf0*/  LDS R34, [R6] ;  /* 0x0000000006227984 */ /* 0x0004280000000800 */
[----:B------:R2:W0:Y:S04]  /*0d00*/  LDS R33, [R5] ;  /* 0x0000000005217984 */ /* 0x0004280000000800 */
[----:B------:R-:W0:Y:S04]  /*0d10*/  LDS R43, [R43] ;  /* 0x000000002b2b7984 */ /* 0x000e280000000800 */
[----:B------:R-:W0:Y:S04]  /*0d20*/  LDS R66, [R66] ;  /* 0x0000000042427984 */ /* 0x000e280000000800 */
[----:B------:R-:W0:Y:S04]  /*0d30*/  LDS R65, [R65] ;  /* 0x0000000041417984 */ /* 0x000e280000000800 */
[----:B------:R-:W0:Y:S04]  /*0d40*/  LDS R64, [R64] ;  /* 0x0000000040407984 */ /* 0x000e280000000800 */
[----:B------:R-:W0:Y:S04]  /*0d50*/  LDS R63, [R63] ;  /* 0x000000003f3f7984 */ /* 0x000e280000000800 */
[----:B------:R2:W0:Y:S04]  /*0d60*/  LDS R28, [R4] ;  /* 0x00000000041c7984 */ /* 0x0004280000000800 */
[----:B------:R-:W0:Y:S04]  /*0d70*/  LDS R62, [R62] ;  /* 0x000000003e3e7984 */ /* 0x000e280000000800 */
[----:B------:R-:W0:Y:S04]  /*0d80*/  LDS R61, [R61] ;  /* 0x000000003d3d7984 */ /* 0x000e280000000800 */
[----:B------:R-:W0:Y:S01]  /*0d90*/  LDS R60, [R60] ;  /* 0x000000003c3c7984 */ /* 0x000e220000000800 */
[----:B-1234-:R-:W-:Y:S05]  /*0da0*/  BRA.U !UP0, `(.L_x_90) ;  /* 0x00000015084c7547 */ /* 0x01efea000b800000 */
[----:B------:R-:W-:Y:S01]  /*0db0*/  LEA R59, R42, R55, 0x6 ;  /* 0x000000372a3b7211 */ /* 0x000fe200078e30ff */
[----:B------:R-:W1:Y:S01]  /*0dc0*/  LDCU UR14, c[0x0][0x388] ;  /* 0x00007100ff0e77ac */ /* 0x000e620008000800 */
[----:B------:R-:W-:Y:S01]  /*0dd0*/  UIADD3 UR6, UPT, UPT, -UR6, URZ, URZ ;  /* 0x000000ff06067290 */ /* 0x000fe2000fffe1ff */
[----:B------:R-:W-:-:S11]  /*0de0*/  UMOV UR4, URZ ;  /* 0x000000ff00047c82 */ /* 0x000fd60008000000 */
.L_x_93:
[----:B------:R-:W2:Y:S08]  /*0df0*/  LDC R58, c[0x0][0x384] ;  /* 0x0000e100ff3a7b82 */ /* 0x000eb00000000800 */
[----:B------:R-:W3:Y:S01]  /*0e00*/  LDC.64 R4, c[0x0][0x3a0] ;  /* 0x0000e800ff047b82 */ /* 0x000ee20000000a00 */
[----:B--2---:R-:W-:-:S04]  /*0e10*/  IMAD R58, R57, R58, UR4 ;  /* 0x00000004393a7e24 */ /* 0x004fc8000f8e023a */
[----:B-1----:R-:W-:-:S04]  /*0e20*/  IMAD R58, R58, UR14, R59 ;  /* 0x0000000e3a3a7c24 */ /* 0x002fc8000f8e023b */
[----:B---3--:R-:W-:-:S06]  /*0e30*/  IMAD.WIDE R4, R58, 0x2, R4 ;  /* 0x000000023a047825 */ /* 0x008fcc00078e0204 */
[----:B------:R-:W2:Y:S01]  /*0e40*/  LDG.E.U16.CONSTANT R4, desc[UR12][R4.64] ;  /* 0x0000000c04047981 */ /* 0x000ea2000c1e9500 */
[----:B------:R-:W-:Y:S01]  /*0e50*/  UMOV UR5, 0x3f60028b ;  /* 0x3f60028b00057882 */ /* 0x000fe20000000000 */
[----:B------:R-:W-:Y:S01]  /*0e60*/  BSSY.RECONVERGENT B1, `(.L_x_91) ;  /* 0x0000014000017945 */ /* 0x000fe20003800200 */
[----:B------:R-:W-:Y:S01]  /*0e70*/  BAR.SYNC.DEFER_BLOCKING 0x0 ;  /* 0x0000000000007b1d */ /* 0x000fe20000010000 */
[----:B--2---:R-:W-:-:S05]  /*0e80*/  HADD2.F32 R6, -RZ, R4.H0_H0 ;  /* 0x20000004ff067230 */ /* 0x004fca0000004100 */
[----:B------:R-:W-:-:S05]  /*0e90*/  FMUL R6, R6, -1.4426950216293334961 ;  /* 0xbfb8aa3b06067820 */ /* 0x000fca0000400000 */
[----:B------:R-:W-:-:S13]  /*0ea0*/  FSETP.GEU.AND P0, PT, R6, -126, PT ;  /* 0xc2fc00000600780b */ /* 0x000fda0003f0e000 */
[----:B------:R-:W-:-:S04]  /*0eb0*/  @!P0 FMUL R6, R6, 0.5 ;  /* 0x3f00000006068820 */ /* 0x000fc80000400000 */
[----:B------:R-:W1:Y:S02]  /*0ec0*/  MUFU.EX2 R7, R6 ;  /* 0x0000000600077308 */ /* 0x000e640000000800 */
[----:B-1----:R-:W-:-:S04]  /*0ed0*/  @!P0 FMUL R7, R7, R7 ;  /* 0x0000000707078220 */ /* 0x002fc80000400000 */
[----:B------:R-:W-:Y:S01]  /*0ee0*/  FADD R10, R7, 1 ;  /* 0x3f800000070a7421 */ /* 0x000fe20000000000 */
[----:B------:R-:W-:-:S03]  /*0ef0*/  IMAD.U32 R7, RZ, RZ, UR5 ;  /* 0x00000005ff077e24 */ /* 0x000fc6000f8e00ff */
[----:B------:R-:W1:Y:S08]  /*0f00*/  MUFU.RCP R13, R10 ;  /* 0x0000000a000d7308 */ /* 0x000e700000001000 */
[----:B------:R-:W2:Y:S01]  /*0f10*/  FCHK P0, -R7, R10 ;  /* 0x0000000a07007302 */ /* 0x000ea20000000100 */
[----:B-1----:R-:W-:-:S04]  /*0f20*/  FFMA R8, -R10, R13, 1 ;  /* 0x3f8000000a087423 */ /* 0x002fc8000000010d */
[----:B------:R-:W-:-:S04]  /*0f30*/  FFMA R13, R13, R8, R13 ;  /* 0x000000080d0d7223 */ /* 0x000fc8000000000d */
[----:B------:R-:W-:-:S04]  /*0f40*/  FFMA R4, R13, -0.8750388026237487793, RZ ;  /* 0xbf60028b0d047823 */ /* 0x000fc800000000ff */
[----:B------:R-:W-:-:S04]  /*0f50*/  FFMA R5, -R10, R4, -0.8750388026237487793 ;  /* 0xbf60028b0a057423 */ /* 0x000fc80000000104 */
[----:B------:R-:W-:Y:S01]  /*0f60*/  FFMA R13, R13, R5, R4 ;  /* 0x000000050d0d7223 */ /* 0x000fe20000000004 */
[----:B--2---:R-:W-:Y:S06]  /*0f70*/  @!P0 BRA `(.L_x_92) ;  /* 0x0000000000088947 */ /* 0x004fec0003800000 */
[----:B------:R-:W-:-:S07]  /*0f80*/  MOV R6, 0xfa0 ;  /* 0x00000fa000067802 */ /* 0x000fce0000000f00 */
[----:B0-----:R-:W-:Y:S05]  /*0f90*/  CALL.REL.NOINC `($__internal_6_$__cuda_sm3x_div_rn_noftz_f32_slowpath) ;  /* 0x0000001c00147944 */ /* 0x001fea0003c00000 */
.L_x_92:
[----:B------:R-:W-:Y:S05]  /*0fa0*/  BSYNC.RECONVERGENT B1 ;  /* 0x0000000000017941 */ /* 0x000fea0003800200 */
.L_x_91:
[----:B------:R-:W1:Y:S08]  /*0fb0*/  LDC.64 R4, c[0x0][0x3d0] ;  /* 0x0000f400ff047b82 */ /* 0x000e700000000a00 */
[----:B------:R-:W2:Y:S08]  /*0fc0*/  LDC.64 R10, c[0x0][0x3a8] ;  /* 0x0000ea00ff0a7b82 */ /* 0x000eb00000000a00 */
[----:B------:R-:W3:Y:S01]  /*0fd0*/  LDC.64 R8, c[0x0][0x3b8] ;  /* 0x0000ee00ff087b82 */ /* 0x000ee20000000a00 */
[----:B-1----:R-:W-:-:S07]  /*0fe0*/  IMAD.WIDE.U32 R14, R57, 0x4, R4 ;  /* 0x00000004390e7825 */ /* 0x002fce00078e0004 */
[----:B------:R-:W1:Y:S01]  /*0ff0*/  LDC.64 R6, c[0x0][0x3c0] ;  /* 0x0000f000ff067b82 */ /* 0x000e620000000a00 */
[----:B------:R4:W5:Y:S01]  /*1000*/  LDG.E.CONSTANT R12, desc[UR12][R14.64] ;  /* 0x0000000c0e0c7981 */ /* 0x000962000c1e9900 */
[----:B--2---:R-:W-:-:S06]  /*1010*/  IMAD.WIDE R10, R58, 0x2, R10 ;  /* 0x000000023a0a7825 */ /* 0x004fcc00078e020a */
[----:B------:R-:W2:Y:S01]  /*1020*/  LDC.64 R4, c[0x0][0x398] ;  /* 0x0000e600ff047b82 */ /* 0x000ea20000000a00 */
[----:B------:R0:W5:Y:S01]  /*1030*/  LDG.E.U16.CONSTANT R10, desc[UR12][R10.64] ;  /* 0x0000000c0a0a7981 */ /* 0x000162000c1e9500 */
[C---:B---3--:R-:W-:Y:S01]  /*1040*/  IMAD.WIDE R8, R58.reuse, 0x2, R8 ;  /* 0x000000023a087825 */ /* 0x048fe200078e0208 */
[----:B------:R-:W-:Y:S01]  /*1050*/  FSETP.GEU.AND P0, PT, R13, -126, PT ;  /* 0xc2fc00000d00780b */ /* 0x000fe20003f0e000 */
[----:B------:R-:W3:Y:S04]  /*1060*/  S2R R55, SR_TID.X ;  /* 0x0000000000377919 */ /* 0x000ee80000002100 */
[----:B------:R-:W3:Y:S01]  /*1070*/  S2UR UR11, SR_CgaCtaId ;  /* 0x00000000000b79c3 */ /* 0x000ee20000008800 */
[----:B------:R-:W5:Y:S01]  /*1080*/  LDG.E.U16.CONSTANT R19, desc[UR12][R8.64] ;  /* 0x0000000c08137981 */ /* 0x000f62000c1e9500 */
[----:B-1----:R-:W-:Y:S01]  /*1090*/  IMAD.WIDE R6, R58, 0x2, R6 ;  /* 0x000000023a067825 */ /* 0x002fe200078e0206 */
[----:B------:R-:W-:-:S05]  /*10a0*/  UMOV UR10, 0x400 ;  /* 0x00000400000a7882 */ /* 0x000fca0000000000 */
[----:B----4-:R-:W1:Y:S01]  /*10b0*/  LDC.64 R14, c[0x0][0x3b0] ;  /* 0x0000ec00ff0e7b82 */ /* 0x010e620000000a00 */
[----:B------:R-:W4:Y:S01]  /*10c0*/  LDG.E.U16.CONSTANT R24, desc[UR12][R6.64] ;  /* 0x0000000c06187981 */ /* 0x000f22000c1e9500 */
[----:B--2---:R-:W-:-:S05]  /*10d0*/  IMAD.WIDE R4, R58, 0x2, R4 ;  /* 0x000000023a047825 */ /* 0x004fca00078e0204 */
[----:B------:R2:W4:Y:S01]  /*10e0*/  LDG.E.U16.CONSTANT R37, desc[UR12][R4.64] ;  /* 0x0000000c04257981 */ /* 0x000522000c1e9500 */
[----:B------:R-:W-:-:S04]  /*10f0*/  @!P0 FMUL R13, R13, 0.5 ;  /* 0x3f0000000d0d8820 */ /* 0x000fc80000400000 */
[----:B0-----:R-:W0:Y:S01]  /*1100*/  MUFU.EX2 R11, R13 ;  /* 0x0000000d000b7308 */ /* 0x001e220000000800 */
[----:B------:R-:W-:Y:S02]  /*1110*/  UIADD3 UR5, UPT, UPT, UR10, 0x2100, URZ ;  /* 0x000021000a057890 */ /* 0x000fe4000fffe0ff */
[----:B------:R-:W-:Y:S02]  /*1120*/  UIADD3 UR7, UPT, UPT, UR10, 0x2080, URZ ;  /* 0x000020800a077890 */ /* 0x000fe4000fffe0ff */
[----:B---3--:R-:W-:Y:S02]  /*1130*/  ULEA UR5, UR11, UR5, 0x18 ;  /* 0x000000050b057291 */ /* 0x008fe4000f8ec0ff */
[----:B------:R-:W-:Y:S02]  /*1140*/  ULEA UR7, UR11, UR7, 0x18 ;  /* 0x000000070b077291 */ /* 0x000fe4000f8ec0ff */
[----:B------:R-:W-:Y:S02]  /*1150*/  UIADD3 UR8, UPT, UPT, UR10, 0x2180, URZ ;  /* 0x000021800a087890 */ /* 0x000fe4000fffe0ff */
[----:B--2---:R-:W-:Y:S01]  /*1160*/  LEA R4, R55, UR5, 0x1 ;  /* 0x0000000537047c11 */ /* 0x004fe2000f8e08ff */
[----:B0-----:R-:W-:Y:S01]  /*1170*/  @!P0 FMUL R11, R11, R11 ;  /* 0x0000000b0b0b8220 */ /* 0x001fe20000400000 */
[----:B------:R-:W-:-:S03]  /*1180*/  UIADD3 UR5, UPT, UPT, UR10, 0x2200, URZ ;  /* 0x000022000a057890 */ /* 0x000fc6000fffe0ff */
[----:B------:R-:W-:Y:S01]  /*1190*/  FADD R11, R11, -1 ;  /* 0xbf8000000b0b7421 */ /* 0x000fe20000000000 */
[----:B------:R-:W-:Y:S01]  /*11a0*/  UIADD3 UR9, UPT, UPT, UR10, 0x2000, URZ ;  /* 0x000020000a097890 */ /* 0x000fe2000fffe0ff */
[C---:B------:R-:W-:Y:S01]  /*11b0*/  LEA R9, R55.reuse, UR7, 0x1 ;  /* 0x0000000737097c11 */ /* 0x040fe2000f8e08ff */
[----:B------:R-:W-:Y:S02]  /*11c0*/  ULEA UR8, UR11, UR8, 0x18 ;  /* 0x000000080b087291 */ /* 0x000fe4000f8ec0ff */
[----:B------:R-:W-:Y:S02]  /*11d0*/  ULEA UR7, UR11, UR5, 0x18 ;  /* 0x000000050b077291 */ /* 0x000fe4000f8ec0ff */
[----:B------:R-:W-:Y:S02]  /*11e0*/  ULEA UR9, UR11, UR9, 0x18 ;  /* 0x000000090b097291 */ /* 0x000fe4000f8ec0ff */
[C---:B------:R-:W-:Y:S02]  /*11f0*/  LEA R6, R55.reuse, UR8, 0x1 ;  /* 0x0000000837067c11 */ /* 0x040fe4000f8e08ff */
[----:B------:R-:W-:-:S02]  /*1200*/  LEA R5, R55, UR7, 0x1 ;  /* 0x0000000737057c11 */ /* 0x000fc4000f8e08ff */
[----:B------:R-:W-:Y:S01]  /*1210*/  LEA R8, R55, UR9, 0x1 ;  /* 0x0000000937087c11 */ /* 0x000fe2000f8e08ff */
[----:B------:R-:W-:Y:S01]  /*1220*/  ULEA UR5, UR11, UR10, 0x18 ;  /* 0x0000000a0b057291 */ /* 0x000fe2000f8ec0ff */
[----:B-1----:R-:W-:-:S05]  /*1230*/  IMAD.WIDE R14, R58, 0x2, R14 ;  /* 0x000000023a0e7825 */ /* 0x002fca00078e020e */
[----:B------:R0:W2:Y:S01]  /*1240*/  LDG.E.U16.CONSTANT R42, desc[UR12][R14.64] ;  /* 0x0000000c0e2a7981 */ /* 0x0000a2000c1e9500 */
[----:B-----5:R-:W-:-:S05]  /*1250*/  IADD3 R12, PT, PT, R12, UR4, RZ ;  /* 0x000000040c0c7c10 */ /* 0x020fca000fffe0ff */
[----:B------:R-:W-:-:S05]  /*1260*/  IMAD R12, R12, -0x61c88647, RZ ;  /* 0x9e3779b90c0c7824 */ /* 0x000fca00078e02ff */
[----:B------:R-:W-:-:S05]  /*1270*/  I2FP.F32.S32 R12, R12 ;  /* 0x0000000c000c7245 */ /* 0x000fca0000201400 */
[----:B------:R-:W-:-:S05]  /*1280*/  FFMA R11, R12, 4.5474735088646411896e-13, R11 ;  /* 0x2b0000000c0b7823 */ /* 0x000fca000000000b */
[----:B------:R-:W-:-:S05]  /*1290*/  F2FP.F16.F32.PACK_AB R11, RZ, R11 ;  /* 0x0000000bff0b723e */ /* 0x000fca00000000ff */
[----:B------:R-:W-:Y:S04]  /*12a0*/  STS.U16 [R4], R11 ;  /* 0x0000000b04007388 */ /* 0x000fe80000000400 */
[----:B------:R-:W-:Y:S04]  /*12b0*/  STS.U16 [R9], R10 ;  /* 0x0000000a09007388 */ /* 0x000fe80000000400 */
[----:B------:R-:W-:Y:S04]  /*12c0*/  STS.U16 [R6], R19 ;  /* 0x0000001306007388 */ /* 0x000fe80000000400 */
[----:B----4-:R-:W-:Y:S04]  /*12d0*/  STS.U16 [R5], R24 ;  /* 0x0000001805007388 */ /* 0x010fe80000000400 */
[----:B------:R-:W-:Y:S01]  /*12e0*/  STS.U16 [R8], R37 ;  /* 0x0000002508007388 */ /* 0x000fe20000000400 */
[----:B------:R-:W-:Y:S06]  /*12f0*/  BAR.SYNC.DEFER_BLOCKING 0x0 ;  /* 0x0000000000007b1d */ /* 0x000fec0000010000 */
[----:B------:R-:W1:Y:S04]  /*1300*/  LDS.128 R4, [UR5+0x2180] ;  /* 0x00218005ff047984 */ /* 0x000e680008000c00 */
[----:B0-----:R-:W0:Y:S01]  /*1310*/  LDS.128 R12, [UR5+0x2190] ;  /* 0x00219005ff0c7984 */ /* 0x001e220008000c00 */
[----:B-1----:R-:W-:-:S04]  /*1320*/  HFMA2 R9, R4, R28, RZ ;  /* 0x0000001c04097231 */ /* 0x002fc800000000ff */
[----:B------:R-:W-:-:S04]  /*1330*/  HFMA2 R9, R5, R18, R9 ;  /* 0x0000001205097231 */ /* 0x000fc80000000009 */
[----:B------:R-:W-:Y:S02]  /*1340*/  HFMA2 R4, R6, R17, R9 ;  /* 0x0000001106047231 */ /* 0x000fe40000000009 */
[----:B------:R-:W1:Y:S02]  /*1350*/  LDS.128 R8, [UR5+0x21a0] ;  /* 0x0021a005ff087984 */ /* 0x000e640008000c00 */
[----:B------:R-:W-:-:S04]  /*1360*/  HFMA2 R4, R7, R16, R4 ;  /* 0x0000001007047231 */ /* 0x000fc80000000004 */
[----:B0-----:R-:W-:-:S04]  /*1370*/  HFMA2 R4, R12, R23, R4 ;  /* 0x000000170c047231 */ /* 0x001fc80000000004 */
[----:B------:R-:W-:-:S04]  /*1380*/  HFMA2 R7, R13, R22, R4 ;  /* 0x000000160d077231 */ /* 0x000fc80000000004 */
[----:B------:R-:W-:Y:S02]  /*1390*/  HFMA2 R14, R14, R21, R7 ;  /* 0x000000150e0e7231 */ /* 0x000fe40000000007 */
[----:B------:R-:W0:Y:S02]  /*13a0*/  LDS.128 R4, [UR5+0x21b0] ;  /* 0x0021b005ff047984 */ /* 0x000e240008000c00 */
[----:B------:R-:W-:-:S04]  /*13b0*/  HFMA2 R14, R15, R20, R14 ;  /* 0x000000140f0e7231 */ /* 0x000fc8000000000e */
[----:B-1----:R-:W-:-:S04]  /*13c0*/  HFMA2 R14, R8, R27, R14 ;  /* 0x0000001b080e7231 */ /* 0x002fc8000000000e */
[----:B------:R-:W-:-:S04]  /*13d0*/  HFMA2 R14, R9, R44, R14 ;  /* 0x0000002c090e7231 */ /* 0x000fc8000000000e */
[----:B------:R-:W-:-:S04]  /*13e0*/  HFMA2 R13, R10, R25, R14 ;  /* 0x000000190a0d7231 */ /* 0x000fc8000000000e */
[----:B------:R-:W-:Y:S02]  /*13f0*/  HFMA2 R11, R11, R26, R13 ;  /* 0x0000001a0b0b7231 */ /* 0x000fe4000000000d */
[----:B------:R-:W1:Y:S02]  /*1400*/  LDS.128 R12, [UR5+0x21c0] ;  /* 0x0021c005ff0c7984 */ /* 0x000e640008000c00 */
        /* <DEDUP_REMOVED lines=19> */
[----:B------:R-:W2:Y:S02]  /*1540*/  LDS.128 R12, [UR5+0x2080] ;  /* 0x00208005ff0c7984 */ /* 0x000ea40008000c00 */
[----:B0-----:R-:W-:-:S04]  /*1550*/  HFMA2 R10, R4, R63, R10 ;  /* 0x0000003f040a7231 */ /* 0x001fc8000000000a */
[----:B------:R-:W-:Y:S02]  /*1560*/  HFMA2 R5, R5, R62, R10 ;  /* 0x0000003e05057231 */ /* 0x000fe4000000000a */
[----:B------:R-:W0:Y:S02]  /*1570*/  LDS.128 R8, [UR5+0x2100] ;  /* 0x00210005ff087984 */ /* 0x000e240008000c00 */
[----:B------:R-:W-:-:S04]  /*1580*/  HFMA2 R5, R6, R61, R5 ;  /* 0x0000003d06057231 */ /* 0x000fc80000000005 */
[----:B------:R-:W-:Y:S02]  /*1590*/  HFMA2 R37, R7, R60, R5 ;  /* 0x0000003c07257231 */ /* 0x000fe40000000005 */
[----:B--2---:R-:W-:-:S04]  /*15a0*/  HMUL2 R4, R12, R42.H0_H0 ;  /* 0x2000002a0c047232 */ /* 0x004fc80000000000 */
[----:B0-----:R-:W-:Y:S02]  /*15b0*/  HFMA2 R8, R28, R8, R4 ;  /* 0x000000081c087231 */ /* 0x001fe40000000004 */
[----:B------:R-:W0:Y:S01]  /*15c0*/  LDS.128 R4, [UR5+0x2200] ;  /* 0x00220005ff047984 */ /* 0x000e220008000c00 */
[-C--:B------:R-:W-:Y:S02]  /*15d0*/  HMUL2 R13, R13, R42.reuse.H0_H0 ;  /* 0x2000002a0d0d7232 */ /* 0x080fe40000000000 */
[----:B------:R-:W-:Y:S02]  /*15e0*/  HMUL2 R14, R14, R42.H0_H0 ;  /* 0x2000002a0e0e7232 */ /* 0x000fe40000000000 */
[----:B------:R-:W-:Y:S02]  /*15f0*/  HFMA2 R9, R18, R9, R13 ;  /* 0x0000000912097231 */ /* 0x000fe4000000000d */
[----:B------:R-:W-:Y:S02]  /*1600*/  HFMA2 R14, R17, R10, R14 ;  /* 0x0000000a110e7231 */ /* 0x000fe4000000000e */
[----:B------:R-:W-:-:S02]  /*1610*/  HMUL2 R15, R15, R42.H0_H0 ;  /* 0x2000002a0f0f7232 */ /* 0x000fc40000000000 */
[----:B------:R-:W-:Y:S02]  /*1620*/  HADD2 R37, R37.H0_H0, R37.H1_H1 ;  /* 0x3000002525257230 */ /* 0x000fe40000000800 */
[----:B------:R-:W-:Y:S02]  /*1630*/  HFMA2 R13, R16, R11, R15 ;  /* 0x0000000b100d7231 */ /* 0x000fe4000000000f */
[C---:B0-----:R-:W-:Y:S02]  /*1640*/  HFMA2 R9, R37.reuse.H0_H0, R5, R9 ;  /* 0x0000000525097231 */ /* 0x041fe40000000809 */
[C---:B------:R-:W-:Y:S02]  /*1650*/  HFMA2 R8, R37.reuse.H0_H0, R4, R8 ;  /* 0x0000000425087231 */ /* 0x040fe40000000808 */
[C---:B------:R-:W-:Y:S02]  /*1660*/  HFMA2 R14, R37.reuse.H0_H0, R6, R14 ;  /* 0x00000006250e7231 */ /* 0x040fe4000000080e */
[----:B------:R-:W-:-:S02]  /*1670*/  HFMA2 R13, R37.H0_H0, R7, R13 ;  /* 0x00000007250d7231 */ /* 0x000fc4000000080d */
[----:B------:R-:W0:Y:S01]  /*1680*/  LDS.128 R4, [UR5+0x2090] ;  /* 0x00209005ff047984 */ /* 0x000e220008000c00 */
[----:B------:R-:W-:Y:S02]  /*1690*/  HADD2 R28, R28, R8 ;  /* 0x000000081c1c7230 */ /* 0x000fe40000000000 */
[----:B------:R-:W-:Y:S02]  /*16a0*/  HFMA2 R15, R18, 1, 1, R9 ;  /* 0x3c003c00120f7831 */ /* 0x000fe40000000009 */
[----:B------:R-:W1:Y:S01]  /*16b0*/  LDS.128 R8, [UR5+0x2110] ;  /* 0x00211005ff087984 */ /* 0x000e620008000c00 */
[----:B------:R-:W-:Y:S02]  /*16c0*/  HADD2 R14, R17, R14 ;  /* 0x0000000e110e7230 */ /* 0x000fe40000000000 */
[----:B------:R-:W-:Y:S02]  /*16d0*/  HFMA2 R13, R16, 1, 1, R13 ;  /* 0x3c003c00100d7831 */ /* 0x000fe4000000000d */
[----:B------:R-:W2:Y:S01]  /*16e0*/  LDS.128 R16, [UR5+0x2210] ;  /* 0x00221005ff107984 */ /* 0x000ea20008000c00 */
[----:B0-----:R-:W-:-:S02]  /*16f0*/  HMUL2 R5, R5, R42.H0_H0 ;  /* 0x2000002a05057232 */ /* 0x001fc40000000000 */
[-C--:B------:R-:W-:Y:S02]  /*1700*/  HMUL2 R4, R4, R42.reuse.H0_H0 ;  /* 0x2000002a04047232 */ /* 0x080fe40000000000 */
[----:B-1----:R-:W-:Y:S02]  /*1710*/  HFMA2 R9, R22, R9, R5 ;  /* 0x0000000916097231 */ /* 0x002fe40000000005 */
[-C--:B------:R-:W-:Y:S02]  /*1720*/  HMUL2 R5, R6, R42.reuse.H0_H0 ;  /* 0x2000002a06057232 */ /* 0x080fe40000000000 */
[----:B------:R-:W-:Y:S02]  /*1730*/  HMUL2 R7, R7, R42.H0_H0 ;  /* 0x2000002a07077232 */ /* 0x000fe40000000000 */
[----:B------:R-:W-:Y:S02]  /*1740*/  HFMA2 R8, R23, R8, R4 ;  /* 0x0000000817087231 */ /* 0x000fe40000000004 */
[----:B------:R-:W-:-:S02]  /*1750*/  HFMA2 R10, R21, R10, R5 ;  /* 0x0000000a150a7231 */ /* 0x000fc40000000005 */
[----:B------:R-:W-:Y:S02]  /*1760*/  HFMA2 R7, R20, R11, R7 ;  /* 0x0000000b14077231 */ /* 0x000fe40000000007 */
[C---:B--2---:R-:W-:Y:S02]  /*1770*/  HFMA2 R11, R37.reuse.H0_H0, R17, R9 ;  /* 0x00000011250b7231 */ /* 0x044fe40000000809 */
[C---:B------:R-:W-:Y:S02]  /*1780*/  HFMA2 R9, R37.reuse.H0_H0, R19, R7 ;  /* 0x0000001325097231 */ /* 0x040fe40000000807 */
[----:B------:R-:W0:Y:S01]  /*1790*/  LDS.128 R4, [UR5+0x20a0] ;  /* 0x0020a005ff047984 */ /* 0x000e220008000c00 */
[C---:B------:R-:W-:Y:S02]  /*17a0*/  HFMA2 R8, R37.reuse.H0_H0, R16, R8 ;  /* 0x0000001025087231 */ /* 0x040fe40000000808 */
[----:B------:R-:W-:Y:S02]  /*17b0*/  HFMA2 R10, R37.H0_H0, R18, R10 ;  /* 0x00000012250a7231 */ /* 0x000fe4000000080a */
[----:B------:R-:W1:Y:S01]  /*17c0*/  LDS.128 R16, [UR5+0x2120] ;  /* 0x00212005ff107984 */ /* 0x000e620008000c00 */
[----:B------:R-:W-:-:S02]  /*17d0*/  HFMA2 R11, R22, 1, 1, R11 ;  /* 0x3c003c00160b7831 */ /* 0x000fc4000000000b */
[----:B------:R-:W-:Y:S02]  /*17e0*/  HADD2 R12, R23, R8 ;  /* 0x00000008170c7230 */ /* 0x000fe40000000000 */
[----:B------:R-:W-:Y:S02]  /*17f0*/  HFMA2 R9, R20, 1, 1, R9 ;  /* 0x3c003c0014097831 */ /* 0x000fe40000000009 */
[----:B------:R-:W-:Y:S02]  /*1800*/  HADD2 R10, R21, R10 ;  /* 0x0000000a150a7230 */ /* 0x000fe40000000000 */
[----:B0-----:R-:W-:-:S04]  /*1810*/  HMUL2 R22, R5, R42.H0_H0 ;  /* 0x2000002a05167232 */ /* 0x001fc80000000000 */
[----:B-1----:R-:W-:Y:S02]  /*1820*/  HFMA2 R17, R44, R17, R22 ;  /* 0x000000112c117231 */ /* 0x002fe40000000016 */
[----:B------:R-:W0:Y:S01]  /*1830*/  LDS.128 R20, [UR5+0x2220] ;  /* 0x00222005ff147984 */ /* 0x000e220008000c00 */
[-C--:B------:R-:W-:Y:S02]  /*1840*/  HMUL2 R8, R4, R42.reuse.H0_H0 ;  /* 0x2000002a04087232 */ /* 0x080fe40000000000 */
[----:B------:R-:W-:Y:S02]  /*1850*/  HMUL2 R6, R6, R42.H0_H0 ;  /* 0x2000002a06067232 */ /* 0x000fe40000000000 */
[----:B------:R-:W-:Y:S02]  /*1860*/  HFMA2 R16, R27, R16, R8 ;  /* 0x000000101b107231 */ /* 0x000fe40000000008 */
[----:B------:R-:W-:Y:S02]  /*1870*/  HMUL2 R7, R7, R42.H0_H0 ;  /* 0x2000002a07077232 */ /* 0x000fe40000000000 */
[----:B------:R-:W-:-:S02]  /*1880*/  HFMA2 R6, R25, R18, R6 ;  /* 0x0000001219067231 */ /* 0x000fc40000000006 */
[----:B------:R-:W-:Y:S02]  /*1890*/  HFMA2 R5, R26, R19, R7 ;  /* 0x000000131a057231 */ /* 0x000fe40000000007 */
[C---:B0-----:R-:W-:Y:S02]  /*18a0*/  HFMA2 R8, R37.reuse.H0_H0, R20, R16 ;  /* 0x0000001425087231 */ /* 0x041fe40000000810 */
[C---:B------:R-:W-:Y:S02]  /*18b0*/  HFMA2 R7, R37.reuse.H0_H0, R21, R17 ;  /* 0x0000001525077231 */ /* 0x040fe40000000811 */
[----:B------:R-:W0:Y:S01]  /*18c0*/  LDS.128 R16, [UR5+0x20b0] ;  /* 0x0020b005ff107984 */ /* 0x000e220008000c00 */
[C---:B------:R-:W-:Y:S02]  /*18d0*/  HFMA2 R6, R37.reuse.H0_H0, R22, R6 ;  /* 0x0000001625067231 */ /* 0x040fe40000000806 */
[----:B------:R-:W-:Y:S02]  /*18e0*/  HFMA2 R5, R37.H0_H0, R23, R5 ;  /* 0x0000001725057231 */ /* 0x000fe40000000805 */
[----:B------:R-:W1:Y:S01]  /*18f0*/  LDS.128 R20, [UR5+0x2130] ;  /* 0x00213005ff147984 */ /* 0x000e620008000c00 */
[----:B------:R-:W-:-:S02]  /*1900*/  HADD2 R8, R27, R8 ;  /* 0x000000081b087230 */ /* 0x000fc40000000000 */
[----:B------:R-:W-:Y:S02]  /*1910*/  HADD2 R6, R25, R6 ;  /* 0x0000000619067230 */ /* 0x000fe40000000000 */
[----:B------:R-:W-:Y:S02]  /*1920*/  HFMA2 R5, R26, 1, 1, R5 ;  /* 0x3c003c001a057831 */ /* 0x000fe40000000005 */
[----:B------:R-:W2:Y:S01]  /*1930*/  LDS.128 R24, [UR5+0x2230] ;  /* 0x00223005ff187984 */ /* 0x000ea20008000c00 */
[-C--:B0-----:R-:W-:Y:S02]  /*1940*/  HMUL2 R18, R18, R42.reuse.H0_H0 ;  /* 0x2000002a12127232 */ /* 0x081fe40000000000 */
[-C--:B------:R-:W-:Y:S02]  /*1950*/  HMUL2 R16, R16, R42.reuse.H0_H0 ;  /* 0x2000002a10107232 */ /* 0x080fe40000000000 */
[----:B------:R-:W-:Y:S02]  /*1960*/  HMUL2 R19, R19, R42.H0_H0 ;  /* 0x2000002a13137232 */ /* 0x000fe40000000000 */
[----:B-1----:R-:W-:-:S02]  /*1970*/  HFMA2 R18, R2, R22, R18 ;  /* 0x0000001602127231 */ /* 0x002fc40000000012 */
[----:B------:R-:W-:Y:S02]  /*1980*/  HMUL2 R17, R17, R42.H0_H0 ;  /* 0x2000002a11117232 */ /* 0x000fe40000000000 */
[----:B------:R-:W-:Y:S02]  /*1990*/  HFMA2 R20, R67, R20, R16 ;  /* 0x0000001443147231 */ /* 0x000fe40000000010 */
[----:B------:R-:W-:Y:S02]  /*19a0*/  HFMA2 R19, R0, R23, R19 ;  /* 0x0000001700137231 */ /* 0x000fe40000000013 */
[----:B------:R-:W-:Y:S02]  /*19b0*/  HFMA2 R21, R3, R21, R17 ;  /* 0x0000001503157231 */ /* 0x000fe40000000011 */
[C---:B--2---:R-:W-:Y:S02]  /*19c0*/  HFMA2 R27, R37.reuse.H0_H0, R27, R19 ;  /* 0x0000001b251b7231 */ /* 0x044fe40000000813 */
[----:B------:R-:W-:-:S02]  /*19d0*/  HFMA2 R21, R37.H0_H0, R25, R21 ;  /* 0x0000001925157231 */ /* 0x000fc40000000815 */
[C---:B------:R-:W-:Y:S02]  /*19e0*/  HFMA2 R26, R37.reuse.H0_H0, R26, R18 ;  /* 0x0000001a251a7231 */ /* 0x040fe40000000812 */
[----:B------:R-:W0:Y:S01]  /*19f0*/  LDS.128 R16, [UR5+0x20c0] ;  /* 0x0020c005ff107984 */ /* 0x000e220008000c00 */
[----:B------:R-:W-:Y:S02]  /*1a00*/  HFMA2 R4, R37.H0_H0, R24, R20 ;  /* 0x0000001825047231 */ /* 0x000fe40000000814 */
[----:B------:R-:W-:Y:S02]  /*1a10*/  HFMA2 R3, R3, 1, 1, R21 ;  /* 0x3c003c0003037831 */ /* 0x000fe40000000015 */
[----:B------:R-:W1:Y:S01]  /*1a20*/  LDS.128 R20, [UR5+0x2140] ;  /* 0x00214005ff147984 */ /* 0x000e620008000c00 */
[----:B------:R-:W-:Y:S02]  /*1a30*/  HADD2 R2, R2, R26 ;  /* 0x0000001a02027230 */ /* 0x000fe40000000000 */
[----:B------:R-:W-:-:S02]  /*1a40*/  HFMA2 R0, R0, 1, 1, R27 ;  /* 0x3c003c0000007831 */ /* 0x000fc4000000001b */
[----:B------:R-:W2:Y:S01]  /*1a50*/  LDS.128 R24, [UR5+0x2240] ;  /* 0x00224005ff187984 */ /* 0x000ea20008000c00 */
[-C--:B0-----:R-:W-:Y:S02]  /*1a60*/  HMUL2 R16, R16, R42.reuse.H0_H0 ;  /* 0x2000002a10107232 */ /* 0x081fe40000000000 */
[----:B------:R-:W-:Y:S02]  /*1a70*/  HMUL2 R18, R18, R42.H0_H0 ;  /* 0x2000002a12127232 */ /* 0x000fe40000000000 */
[----:B-1----:R-:W-:Y:S02]  /*1a80*/  HFMA2 R20, R32, R20, R16 ;  /* 0x0000001420147231 */ /* 0x002fe40000000010 */
[----:B------:R-:W-:Y:S02]  /*1a90*/  HMUL2 R17, R17, R42.H0_H0 ;  /* 0x2000002a11117232 */ /* 0x000fe40000000000 */
[----:B------:R-:W-:Y:S02]  /*1aa0*/  HFMA2 R18, R30, R22, R18 ;  /* 0x000000161e127231 */ /* 0x000fe40000000012 */
[----:B------:R-:W-:-:S02]  /*1ab0*/  HMUL2 R19, R19, R42.H0_H0 ;  /* 0x2000002a13137232 */ /* 0x000fc40000000000 */
[----:B------:R-:W-:Y:S02]  /*1ac0*/  HFMA2 R21, R31, R21, R17 ;  /* 0x000000151f157231 */ /* 0x000fe40000000011 */
[----:B------:R-:W-:Y:S02]  /*1ad0*/  HFMA2 R19, R29, R23, R19 ;  /* 0x000000171d137231 */ /* 0x000fe40000000013 */
[C---:B--2---:R-:W-:Y:S02]  /*1ae0*/  HFMA2 R16, R37.reuse.H0_H0, R24, R20 ;  /* 0x0000001825107231 */ /* 0x044fe40000000814 */
[C---:B------:R-:W-:Y:S02]  /*1af0*/  HFMA2 R21, R37.reuse.H0_H0, R25, R21 ;  /* 0x0000001925157231 */ /* 0x040fe40000000815 */
[C---:B------:R-:W-:Y:S02]  /*1b00*/  HFMA2 R26, R37.reuse.H0_H0, R26, R18 ;  /* 0x0000001a251a7231 */ /* 0x040fe40000000812 */
[----:B------:R-:W-:-:S02]  /*1b10*/  HFMA2 R27, R37.H0_H0, R27, R19 ;  /* 0x0000001b251b7231 */ /* 0x000fc40000000813 */
[----:B------:R-:W-:Y:S02]  /*1b20*/  HADD2 R32, R32, R16 ;  /* 0x0000001020207230 */ /* 0x000fe40000000000 */
[----:B------:R-:W0:Y:S01]  /*1b30*/  LDS.128 R16, [UR5+0x20d0] ;  /* 0x0020d005ff107984 */ /* 0x000e220008000c00 */
[----:B------:R-:W-:-:S03]  /*1b40*/  HFMA2 R31, R31, 1, 1, R21 ;  /* 0x3c003c001f1f7831 */ /* 0x000fc60000000015 */
[----:B------:R-:W1:Y:S01]  /*1b50*/  LDS.128 R20, [UR5+0x2150] ;  /* 0x00215005ff147984 */ /* 0x000e620008000c00 */
[----:B------:R-:W-:Y:S02]  /*1b60*/  HADD2 R30, R30, R26 ;  /* 0x0000001a1e1e7230 */ /* 0x000fe40000000000 */
[----:B------:R-:W-:Y:S02]  /*1b70*/  HFMA2 R29, R29, 1, 1, R27 ;  /* 0x3c003c001d1d7831 */ /* 0x000fe4000000001b */
[----:B------:R-:W2:Y:S01]  /*1b80*/  LDS.128 R24, [UR5+0x2250] ;  /* 0x00225005ff187984 */ /* 0x000ea20008000c00 */
[-C--:B0-----:R-:W-:Y:S02]  /*1b90*/  HMUL2 R16, R16, R42.reuse.H0_H0 ;  /* 0x2000002a10107232 */ /* 0x081fe40000000000 */
[----:B------:R-:W-:-:S04]  /*1ba0*/  HMUL2 R17, R17, R42.H0_H0 ;  /* 0x2000002a11117232 */ /* 0x000fc80000000000 */
[----:B-1----:R-:W-:Y:S02]  /*1bb0*/  HFMA2 R21, R35, R21, R17 ;  /* 0x0000001523157231 */ /* 0x002fe40000000011 */
[----:B------:R-:W-:Y:S02]  /*1bc0*/  HFMA2 R20, R36, R20, R16 ;  /* 0x0000001424147231 */ /* 0x000fe40000000010 */
[-C--:B------:R-:W-:Y:S02]  /*1bd0*/  HMUL2 R17, R18, R42.reuse.H0_H0 ;  /* 0x2000002a12117232 */ /* 0x080fe40000000000 */
[----:B------:R-:W-:Y:S02]  /*1be0*/  HMUL2 R19, R19, R42.H0_H0 ;  /* 0x2000002a13137232 */ /* 0x000fe40000000000 */
[----:B------:R-:W-:Y:S02]  /*1bf0*/  HFMA2 R17, R34, R22, R17 ;  /* 0x0000001622117231 */ /* 0x000fe40000000011 */
[----:B------:R-:W-:-:S02]  /*1c00*/  HFMA2 R19, R33, R23, R19 ;  /* 0x0000001721137231 */ /* 0x000fc40000000013 */
[C---:B--2---:R-:W-:Y:S02]  /*1c10*/  HFMA2 R18, R37.reuse.H0_H0, R24, R20 ;  /* 0x0000001825127231 */ /* 0x044fe40000000814 */
[C---:B------:R-:W-:Y:S02]  /*1c20*/  HFMA2 R21, R37.reuse.H0_H0, R25, R21 ;  /* 0x0000001925157231 */ /* 0x040fe40000000815 */
[C---:B------:R-:W-:Y:S02]  /*1c30*/  HFMA2 R27, R37.reuse.H0_H0, R27, R19 ;  /* 0x0000001b251b7231 */ /* 0x040fe40000000813 */
[----:B------:R-:W-:Y:S02]  /*1c40*/  HADD2 R36, R36, R18 ;  /* 0x0000001224247230 */ /* 0x000fe40000000000 */
[----:B------:R-:W-:Y:S02]  /*1c50*/  HFMA2 R26, R37.H0_H0, R26, R17 ;  /* 0x0000001a251a7231 */ /* 0x000fe40000000811 */
[----:B------:R-:W0:Y:S01]  /*1c60*/  LDS.128 R16, [UR5+0x20e0] ;  /* 0x0020e005ff107984 */ /* 0x000e220008000c00 */
[----:B------:R-:W-:-:S03]  /*1c70*/  HFMA2 R35, R35, 1, 1, R21 ;  /* 0x3c003c0023237831 */ /* 0x000fc60000000015 */
[----:B------:R-:W1:Y:S01]  /*1c80*/  LDS.128 R20, [UR5+0x2160] ;  /* 0x00216005ff147984 */ /* 0x000e620008000c00 */
[----:B------:R-:W-:Y:S02]  /*1c90*/  HADD2 R34, R34, R26 ;  /* 0x0000001a22227230 */ /* 0x000fe40000000000 */
[----:B------:R-:W-:Y:S02]  /*1ca0*/  HFMA2 R33, R33, 1, 1, R27 ;  /* 0x3c003c0021217831 */ /* 0x000fe4000000001b */
[----:B------:R-:W2:Y:S01]  /*1cb0*/  LDS.128 R24, [UR5+0x2260] ;  /* 0x00226005ff187984 */ /* 0x000ea20008000c00 */
[-C--:B0-----:R-:W-:Y:S02]  /*1cc0*/  HMUL2 R16, R16, R42.reuse.H0_H0 ;  /* 0x2000002a10107232 */ /* 0x081fe40000000000 */
[-C--:B------:R-:W-:Y:S02]  /*1cd0*/  HMUL2 R18, R18, R42.reuse.H0_H0 ;  /* 0x2000002a12127232 */ /* 0x080fe40000000000 */
[----:B------:R-:W-:-:S02]  /*1ce0*/  HMUL2 R17, R17, R42.H0_H0 ;  /* 0x2000002a11117232 */ /* 0x000fc40000000000 */
[----:B------:R-:W-:Y:S02]  /*1cf0*/  HMUL2 R19, R19, R42.H0_H0 ;  /* 0x2000002a13137232 */ /* 0x000fe40000000000 */
[----:B-1----:R-:W-:Y:S02]  /*1d00*/  HFMA2 R20, R43, R20, R16 ;  /* 0x000000142b147231 */ /* 0x002fe40000000010 */
[----:B------:R-:W-:Y:S02]  /*1d10*/  HFMA2 R21, R66, R21, R17 ;  /* 0x0000001542157231 */ /* 0x000fe40000000011 */
[----:B------:R-:W-:Y:S02]  /*1d20*/  HFMA2 R22, R65, R22, R18 ;  /* 0x0000001641167231 */ /* 0x000fe40000000012 */
[----:B------:R-:W-:Y:S02]  /*1d30*/  HFMA2 R23, R64, R23, R19 ;  /* 0x0000001740177231 */ /* 0x000fe40000000013 */
[----:B------:R-:W0:Y:S01]  /*1d40*/  LDS.128 R16, [UR5+0x20f0] ;  /* 0x0020f005ff107984 */ /* 0x000e220008000c00 */
[----:B--2---:R-:W-:-:S02]  /*1d50*/  HFMA2 R25, R37.H0_H0, R25, R21 ;  /* 0x0000001925197231 */ /* 0x004fc40000000815 */
[C---:B------:R-:W-:Y:S02]  /*1d60*/  HFMA2 R24, R37.reuse.H0_H0, R24, R20 ;  /* 0x0000001825187231 */ /* 0x040fe40000000814 */
[----:B------:R-:W-:Y:S02]  /*1d70*/  HFMA2 R26, R37.H0_H0, R26, R22 ;  /* 0x0000001a251a7231 */ /* 0x000fe40000000816 */
[----:B------:R-:W-:Y:S02]  /*1d80*/  HADD2 R24, R43, R24 ;  /* 0x000000182b187230 */ /* 0x000fe40000000000 */
[-C--:B0-----:R-:W-:Y:S02]  /*1d90*/  HMUL2 R20, R16, R42.reuse.H0_H0 ;  /* 0x2000002a10147232 */ /* 0x081fe40000000000 */
[-C--:B------:R-:W-:Y:S02]  /*1da0*/  HMUL2 R43, R17, R42.reuse.H0_H0 ;  /* 0x2000002a112b7232 */ /* 0x080fe40000000000 */
[----:B------:R-:W-:-:S02]  /*1db0*/  HMUL2 R21, R18, R42.H0_H0 ;  /* 0x2000002a12157232 */ /* 0x000fc40000000000 */
[----:B------:R-:W-:Y:S02]  /*1dc0*/  HMUL2 R22, R19, R42.H0_H0 ;  /* 0x2000002a13167232 */ /* 0x000fe40000000000 */
[----:B------:R-:W0:Y:S02]  /*1dd0*/  LDS.128 R16, [UR5+0x2170] ;  /* 0x00217005ff107984 */ /* 0x000e240008000c00 */
[----:B0-----:R-:W-:Y:S02]  /*1de0*/  HFMA2 R42, R63, R16, R20 ;  /* 0x000000103f2a7231 */ /* 0x001fe40000000014 */
[----:B------:R-:W-:Y:S02]  /*1df0*/  HFMA2 R43, R62, R17, R43 ;  /* 0x000000113e2b7231 */ /* 0x000fe4000000002b */
[----:B------:R-:W-:Y:S02]  /*1e00*/  HFMA2 R21, R61, R18, R21 ;  /* 0x000000123d157231 */ /* 0x000fe40000000015 */
[----:B------:R-:W-:-:S02]  /*1e10*/  HFMA2 R22, R60, R19, R22 ;  /* 0x000000133c167231 */ /* 0x000fc40000000016 */
[----:B------:R-:W0:Y:S01]  /*1e20*/  LDS.128 R16, [UR5+0x2270] ;  /* 0x00227005ff107984 */ /* 0x000e220008000c00 */
[----:B------:R-:W-:Y:S02]  /*1e30*/  HFMA2 R7, R44, 1, 1, R7 ;  /* 0x3c003c002c077831 */ /* 0x000fe40000000007 */
[C---:B------:R-:W-:Y:S02]  /*1e40*/  HFMA2 R27, R37.reuse.H0_H0, R27, R23 ;  /* 0x0000001b251b7231 */ /* 0x040fe40000000817 */
[C---:B0-----:R-:W-:Y:S02]  /*1e50*/  HFMA2 R42, R37.reuse.H0_H0, R16, R42 ;  /* 0x00000010252a7231 */ /* 0x041fe4000000082a */
[C---:B------:R-:W-:Y:S02]  /*1e60*/  HFMA2 R43, R37.reuse.H0_H0, R17, R43 ;  /* 0x00000011252b7231 */ /* 0x040fe4000000082b */
[C---:B------:R-:W-:Y:S02]  /*1e70*/  HFMA2 R44, R37.reuse.H0_H0, R18, R21 ;  /* 0x00000012252c7231 */ /* 0x040fe40000000815 */
[----:B------:R-:W-:-:S02]  /*1e80*/  HFMA2 R37, R37.H0_H0, R19, R22 ;  /* 0x0000001325257231 */ /* 0x000fc40000000816 */
[----:B------:R-:W0:Y:S02]  /*1e90*/  LDS.128 R16, [UR5+0x2000] ;  /* 0x00200005ff107984 */ /* 0x000e240008000c00 */
[----:B0-----:R-:W-:-:S04]  /*1ea0*/  HFMA2 R16, R28, R16, RZ ;  /* 0x000000101c107231 */ /* 0x001fc800000000ff */
[----:B------:R-:W-:-:S04]  /*1eb0*/  HFMA2 R16, R15, R17, R16 ;  /* 0x000000110f107231 */ /* 0x000fc80000000010 */
[----:B------:R-:W-:-:S04]  /*1ec0*/  HFMA2 R16, R14, R18, R16 ;  /* 0x000000120e107231 */ /* 0x000fc80000000010 */
[----:B------:R-:W-:Y:S02]  /*1ed0*/  HFMA2 R20, R13, R19, R16 ;  /* 0x000000130d147231 */ /* 0x000fe40000000010 */
[----:B------:R-:W0:Y:S02]  /*1ee0*/  LDS.128 R16, [UR5+0x2010] ;  /* 0x00201005ff107984 */ /* 0x000e240008000c00 */
[----:B0-----:R-:W-:-:S04]  /*1ef0*/  HFMA2 R20, R12, R16, R20 ;  /* 0x000000100c147231 */ /* 0x001fc80000000014 */
        /* <DEDUP_REMOVED lines=8> */
[----:B------:R-:W0:Y:S01]  /*1f80*/  LDS.128 R16, [UR5+0x2030] ;  /* 0x00203005ff107984 */ /* 0x000e220008000c00 */
[----:B------:R-:W-:-:S04]  /*1f90*/  HADD2 R4, R67, R4 ;  /* 0x0000000443047230 */ /* 0x000fc80000000000 */
        /* <DEDUP_REMOVED lines=15> */
[----:B------:R-:W-:Y:S02]  /*2090*/  HADD2 R66, R66, R25 ;  /* 0x0000001942427230 */ /* 0x000fe40000000000 */
[----:B------:R-:W-:Y:S02]  /*20a0*/  HADD2 R65, R65, R26 ;  /* 0x0000001a41417230 */ /* 0x000fe40000000000 */
[----:B------:R-:W-:Y:S02]  /*20b0*/  HFMA2 R64, R64, 1, 1, R27 ;  /* 0x3c003c0040407831 */ /* 0x000fe4000000001b */
[----:B0-----:R-:W-:-:S04]  /*20c0*/  HFMA2 R20, R24, R16, R20 ;  /* 0x0000001018147231 */ /* 0x001fc80000000014 */
[----:B------:R-:W-:Y:S02]  /*20d0*/  HFMA2 R17, R66, R17, R20 ;  /* 0x0000001142117231 */ /* 0x000fe40000000014 */
[----:B------:R-:W0:Y:S02]  /*20e0*/  LDS.128 R20, [UR5+0x2070] ;  /* 0x00207005ff147984 */ /* 0x000e240008000c00 */
[----:B------:R-:W-:Y:S02]  /*20f0*/  HFMA2 R17, R65, R18, R17 ;  /* 0x0000001241117231 */ /* 0x000fe40000000011 */
[----:B------:R-:W-:Y:S02]  /*2100*/  HADD2 R63, R63, R42 ;  /* 0x0000002a3f3f7230 */ /* 0x000fe40000000000 */
[----:B------:R-:W-:Y:S02]  /*2110*/  HFMA2 R19, R64, R19, R17 ;  /* 0x0000001340137231 */ /* 0x000fe40000000011 */
[----:B------:R-:W-:Y:S01]  /*2120*/  HFMA2 R62, R62, 1, 1, R43 ;  /* 0x3c003c003e3e7831 */ /* 0x000fe2000000002b */
[----:B------:R-:W1:Y:S01]  /*2130*/  LDC.64 R16, c[0x0][0x3c8] ;  /* 0x0000f200ff107b82 */ /* 0x000e620000000a00 */
[----:B------:R-:W-:-:S02]  /*2140*/  HADD2 R61, R61, R44 ;  /* 0x0000002c3d3d7230 */ /* 0x000fc40000000000 */
[----:B------:R-:W-:Y:S02]  /*2150*/  HADD2 R60, R60, R37 ;  /* 0x000000253c3c7230 */ /* 0x000fe40000000000 */
[----:B0-----:R-:W-:-:S04]  /*2160*/  HFMA2 R19, R63, R20, R19 ;  /* 0x000000143f137231 */ /* 0x001fc80000000013 */
[----:B------:R-:W-:Y:S01]  /*2170*/  HFMA2 R19, R62, R21, R19 ;  /* 0x000000153e137231 */ /* 0x000fe20000000013 */
[----:B------:R-:W-:-:S03]  /*2180*/  UIADD3 UR6, UPT, UPT, UR6, 0x1, URZ ;  /* 0x0000000106067890 */ /* 0x000fc6000fffe0ff */
[----:B------:R-:W-:Y:S01]  /*2190*/  HFMA2 R19, R61, R22, R19 ;  /* 0x000000163d137231 */ /* 0x000fe20000000013 */
[----:B------:R-:W-:-:S03]  /*21a0*/  UISETP.NE.AND UP0, UPT, UR6, URZ, UPT ;  /* 0x000000ff0600728c */ /* 0x000fc6000bf05270 */
[----:B------:R-:W-:Y:S02]  /*21b0*/  HFMA2 R19, R60, R23, R19 ;  /* 0x000000173c137231 */ /* 0x000fe40000000013 */
[----:B-1----:R-:W-:Y:S01]  /*21c0*/  IMAD.WIDE R16, R58, 0x2, R16 ;  /* 0x000000023a107825 */ /* 0x002fe200078e0210 */
[----:B------:R-:W-:Y:S02]  /*21d0*/  MOV R18, R15 ;  /* 0x0000000f00127202 */ /* 0x000fe40000000f00 */
[----:B------:R-:W-:Y:S01]  /*21e0*/  MOV R23, R12 ;  /* 0x0000000c00177202 */ /* 0x000fe20000000f00 */
[----:B------:R-:W-:Y:S01]  /*21f0*/  HADD2 R19, R19.H0_H0, R19.H1_H1 ;  /* 0x3000001313137230 */ /* 0x000fe20000000800 */
[----:B------:R-:W-:Y:S01]  /*2200*/  MOV R22, R11 ;  /* 0x0000000b00167202 */ /* 0x000fe20000000f00 */
[----:B------:R-:W-:Y:S01]  /*2210*/  IMAD.MOV.U32 R21, RZ, RZ, R10 ;  /* 0x000000ffff157224 */ /* 0x000fe200078e000a */
[----:B------:R-:W-:Y:S01]  /*2220*/  MOV R20, R9 ;  /* 0x0000000900147202 */ /* 0x000fe20000000f00 */
[----:B------:R-:W-:Y:S01]  /*2230*/  IMAD.MOV.U32 R43, RZ, RZ, R24 ;  /* 0x000000ffff2b7224 */ /* 0x000fe200078e0018 */
[----:B------:R0:W-:Y:S01]  /*2240*/  STG.E.U16 desc[UR12][R16.64], R19 ;  /* 0x0000001310007986 */ /* 0x0001e2000c10150c */
[----:B------:R-:W-:-:S02]  /*2250*/  MOV R27, R8 ;  /* 0x00000008001b7202 */ /* 0x000fc40000000f00 */
[----:B------:R-:W-:Y:S02]  /*2260*/  MOV R44, R7 ;  /* 0x00000007002c7202 */ /* 0x000fe40000000f00 */
[----:B------:R-:W-:Y:S02]  /*2270*/  MOV R25, R6 ;  /* 0x0000000600197202 */ /* 0x000fe40000000f00 */
[----:B------:R-:W-:Y:S02]  /*2280*/  MOV R26, R5 ;  /* 0x00000005001a7202 */ /* 0x000fe40000000f00 */
[----:B------:R-:W-:Y:S02]  /*2290*/  MOV R67, R4 ;  /* 0x0000000400437202 */ /* 0x000fe40000000f00 */
[----:B0-----:R-:W-:Y:S02]  /*22a0*/  MOV R17, R14 ;  /* 0x0000000e00117202 */ /* 0x001fe40000000f00 */
[----:B------:R-:W-:Y:S01]  /*22b0*/  MOV R16, R13 ;  /* 0x0000000d00107202 */ /* 0x000fe20000000f00 */
[----:B------:R-:W-:Y:S01]  /*22c0*/  UIADD3 UR4, UPT, UPT, UR4, 0x1, URZ ;  /* 0x0000000104047890 */ /* 0x000fe2000fffe0ff */
[----:B------:R-:W-:Y:S11]  /*22d0*/  BRA.U UP0, `(.L_x_93) ;  /* 0xffffffe900c47547 */ /* 0x000ff6000b83ffff */
.L_x_90:
[C---:B------:R-:W-:Y:S02]  /*22e0*/  SHF.L.U32 R5, R55.reuse, 0x2, RZ ;  /* 0x0000000237057819 */ /* 0x040fe400000006ff */
[----:B------:R-:W-:Y:S02]  /*22f0*/  LEA R4, R55, UR5, 0x7 ;  /* 0x0000000537047c11 */ /* 0x000fe4000f8e38ff */
[----:B------:R-:W-:-:S04]  /*2300*/  LOP3.LUT R19, R5, 0x7c, RZ, 0xc0, !PT ;  /* 0x0000007c05137812 */ /* 0x000fc800078ec0ff */
[C---:B------:R-:W-:Y:S02]  /*2310*/  LOP3.LUT R11, R19.reuse, 0x8, RZ, 0x3c, !PT ;  /* 0x00000008130b7812 */ /* 0x040fe400078e3cff */
[C---:B------:R-:W-:Y:S02]  /*2320*/  LOP3.LUT R9, R19.reuse, 0x4, RZ, 0x3c, !PT ;  /* 0x0000000413097812 */ /* 0x040fe400078e3cff */
[C---:B------:R-:W-:Y:S02]  /*2330*/  IADD3 R7, PT, PT, R4.reuse, R19, RZ ;  /* 0x0000001304077210 */ /* 0x040fe40007ffe0ff */
[C---:B------:R-:W-:Y:S02]  /*2340*/  IADD3 R6, PT, PT, R4.reuse, R11, RZ ;  /* 0x0000000b04067210 */ /* 0x040fe40007ffe0ff */
[----:B------:R-:W-:Y:S01]  /*2350*/  LOP3.LUT R13, R19, 0x10, RZ, 0x3c, !PT ;  /* 0x00000010130d7812 */ /* 0x000fe200078e3cff */
[----:B0-----:R0:W-:Y:S01]  /*2360*/  STS [R7], R28 ;  /* 0x0000001c07007388 */ /* 0x0011e20000000800 */
[----:B------:R-:W-:-:S02]  /*2370*/  IADD3 R9, PT, PT, R4, R9, RZ ;  /* 0x0000000904097210 */ /* 0x000fc40007ffe0ff */
[C---:B------:R-:W-:Y:S02]  /*2380*/  LOP3.LUT R11, R19.reuse, 0xc, RZ, 0x3c, !PT ;  /* 0x0000000c130b7812 */ /* 0x040fe400078e3cff */
[C---:B------:R-:W-:Y:S01]  /*2390*/  LOP3.LUT R15, R19.reuse, 0x14, RZ, 0x3c, !PT ;  /* 0x00000014130f7812 */ /* 0x040fe200078e3cff */
[----:B------:R1:W-:Y:S01]  /*23a0*/  STS [R9], R18 ;  /* 0x0000001209007388 */ /* 0x0003e20000000800 */
[C---:B------:R-:W-:Y:S02]  /*23b0*/  LOP3.LUT R37, R19.reuse, 0x18, RZ, 0x3c, !PT ;  /* 0x0000001813257812 */ /* 0x040fe400078e3cff */
[C---:B------:R-:W-:Y:S01]  /*23c0*/  IADD3 R8, PT, PT, R4.reuse, R13, RZ ;  /* 0x0000000d04087210 */ /* 0x040fe20007ffe0ff */
[----:B------:R2:W-:Y:S01]  /*23d0*/  STS [R6], R17 ;  /* 0x0000001106007388 */ /* 0x0005e20000000800 */
[C---:B------:R-:W-:Y:S01]  /*23e0*/  IADD3 R11, PT, PT, R4.reuse, R11, RZ ;  /* 0x0000000b040b7210 */ /* 0x040fe20007ffe0ff */
[----:B------:R-:W-:Y:S01]  /*23f0*/  IMAD.IADD R15, R4, 0x1, R15 ;  /* 0x00000001040f7824 */ /* 0x000fe200078e020f */
[----:B------:R-:W-:-:S02]  /*2400*/  LOP3.LUT R13, R19, 0x1c, RZ, 0x3c, !PT ;  /* 0x0000001c130d7812 */ /* 0x000fc400078e3cff */
[C---:B0-----:R-:W-:Y:S01]  /*2410*/  LOP3.LUT R7, R19.reuse, 0x20, RZ, 0x3c, !PT ;  /* 0x0000002013077812 */ /* 0x041fe200078e3cff */
[----:B------:R-:W-:Y:S01]  /*2420*/  STS [R11], R16 ;  /* 0x000000100b007388 */ /* 0x000fe20000000800 */
[C---:B-1----:R-:W-:Y:S02]  /*2430*/  LOP3.LUT R9, R19.reuse, 0x24, RZ, 0x3c, !PT ;  /* 0x0000002413097812 */ /* 0x042fe400078e3cff */
[C---:B------:R-:W-:Y:S01]  /*2440*/  IADD3 R10, PT, PT, R4.reuse, R37, RZ ;  /* 0x00000025040a7210 */ /* 0x040fe20007ffe0ff */
[----:B------:R0:W-:Y:S01]  /*2450*/  STS [R8], R23 ;  /* 0x0000001708007388 */ /* 0x0001e20000000800 */
[----:B--2---:R-:W-:Y:S02]  /*2460*/  LOP3.LUT R17, R19, 0x28, RZ, 0x3c, !PT ;  /* 0x0000002813117812 */ /* 0x004fe400078e3cff */
[C---:B------:R-:W-:Y:S01]  /*2470*/  IADD3 R13, PT, PT, R4.reuse, R13, RZ ;  /* 0x0000000d040d7210 */ /* 0x040fe20007ffe0ff */
[----:B------:R1:W-:Y:S01]  /*2480*/  STS [R15], R22 ;  /* 0x000000160f007388 */ /* 0x0003e20000000800 */
[----:B------:R-:W-:-:S02]  /*2490*/  IADD3 R12, PT, PT, R4, R7, RZ ;  /* 0x00000007040c7210 */ /* 0x000fc40007ffe0ff */
[C---:B------:R-:W-:Y:S01]  /*24a0*/  IADD3 R9, PT, PT, R4.reuse, R9, RZ ;  /* 0x0000000904097210 */ /* 0x040fe20007ffe0ff */
[----:B------:R2:W-:Y:S01]  /*24b0*/  STS [R10], R21 ;  /* 0x000000150a007388 */ /* 0x0005e20000000800 */
[C---:B------:R-:W-:Y:S02]  /*24c0*/  LOP3.LUT R59, R19.reuse, 0x2c, RZ, 0x3c, !PT ;  /* 0x0000002c133b7812 */ /* 0x040fe400078e3cff */
[----:B0-----:R-:W-:Y:S01]  /*24d0*/  IADD3 R8, PT, PT, R4, R17, RZ ;  /* 0x0000001104087210 */ /* 0x001fe20007ffe0ff */
[----:B------:R0:W-:Y:S01]  /*24e0*/  STS [R13], R20 ;  /* 0x000000140d007388 */ /* 0x0001e20000000800 */
[C---:B------:R-:W-:Y:S02]  /*24f0*/  LOP3.LUT R14, R19.reuse, 0x34, RZ, 0x3c, !PT ;  /* 0x00000034130e7812 */ /* 0x040fe400078e3cff */
[C---:B------:R-:W-:Y:S01]  /*2500*/  LOP3.LUT R16, R19.reuse, 0x38, RZ, 0x3c, !PT ;  /* 0x0000003813107812 */ /* 0x040fe200078e3cff */
[----:B------:R3:W-:Y:S01]  /*2510*/  STS [R12], R27 ;  /* 0x0000001b0c007388 */ /* 0x0007e20000000800 */
[----:B-1----:R-:W-:-:S02]  /*2520*/  LOP3.LUT R22, R19, 0x40, RZ, 0x3c, !PT ;  /* 0x0000004013167812 */ /* 0x002fc400078e3cff */
[C---:B--2---:R-:W-:Y:S01]  /*2530*/  LOP3.LUT R10, R19.reuse, 0x30, RZ, 0x3c, !PT ;  /* 0x00000030130a7812 */ /* 0x044fe200078e3cff */
[----:B------:R-:W-:Y:S01]  /*2540*/  STS [R9], R44 ;  /* 0x0000002c09007388 */ /* 0x000fe20000000800 */
[C---:B------:R-:W-:Y:S02]  /*2550*/  LOP3.LUT R18, R19.reuse, 0x44, RZ, 0x3c, !PT ;  /* 0x0000004413127812 */ /* 0x040fe400078e3cff */
[C---:B0-----:R-:W-:Y:S01]  /*2560*/  LOP3.LUT R20, R19.reuse, 0x3c, RZ, 0x3c, !PT ;  /* 0x0000003c13147812 */ /* 0x041fe200078e3cff */
[----:B------:R0:W-:Y:S01]  /*2570*/  STS [R8], R25 ;  /* 0x0000001908007388 */ /* 0x0001e20000000800 */
[----:B------:R-:W-:Y:S01]  /*2580*/  SHF.R.U32.HI R6, RZ, 0x3, R55 ;  /* 0x00000003ff067819 */ /* 0x000fe20000011637 */
[C---:B---3--:R-:W-:Y:S01]  /*2590*/  IMAD.IADD R27, R4.reuse, 0x1, R59 ;  /* 0x00000001041b7824 */ /* 0x048fe200078e023b */
[----:B------:R-:W-:Y:S02]  /*25a0*/  LOP3.LUT R12, R19, 0x48, RZ, 0x3c, !PT ;  /* 0x00000048130c7812 */ /* 0x000fe400078e3cff */
[----:B------:R-:W-:-:S02]  /*25b0*/  IADD3 R59, PT, PT, R4, R16, RZ ;  /* 0x00000010043b7210 */ /* 0x000fc40007ffe0ff */
[C---:B------:R-:W-:Y:S01]  /*25c0*/  LOP3.LUT R57, R19.reuse, 0x4c, RZ, 0x3c, !PT ;  /* 0x0000004c13397812 */ /* 0x040fe200078e3cff */
[----:B------:R-:W-:Y:S01]  /*25d0*/  STS [R27], R26 ;  /* 0x0000001a1b007388 */ /* 0x000fe20000000800 */
[----:B------:R-:W-:Y:S01]  /*25e0*/  LOP3.LUT R55, R19, 0x50, RZ, 0x3c, !PT ;  /* 0x0000005013377812 */ /* 0x000fe200078e3cff */
[C---:B------:R-:W-:Y:S01]  /*25f0*/  IMAD.IADD R12, R4.reuse, 0x1, R12 ;  /* 0x00000001040c7824 */ /* 0x040fe200078e020c */
[C---:B0-----:R-:W-:Y:S02]  /*2600*/  IADD3 R8, PT, PT, R4.reuse, R10, RZ ;  /* 0x0000000a04087210 */ /* 0x041fe40007ffe0ff */
[C---:B------:R-:W-:Y:S02]  /*2610*/  IADD3 R10, PT, PT, R4.reuse, R14, RZ ;  /* 0x0000000e040a7210 */ /* 0x040fe40007ffe0ff */
[C---:B------:R-:W-:Y:S01]  /*2620*/  IADD3 R14, PT, PT, R4.reuse, R20, RZ ;  /* 0x00000014040e7210 */ /* 0x040fe20007ffe0ff */
[----:B------:R-:W-:Y:S01]  /*2630*/  STS [R8], R67 ;  /* 0x0000004308007388 */ /* 0x000fe20000000800 */
[----:B------:R-:W-:-:S02]  /*2640*/  IADD3 R16, PT, PT, R4, R22, RZ ;  /* 0x0000001604107210 */ /* 0x000fc40007ffe0ff */
[C---:B------:R-:W-:Y:S01]  /*2650*/  LOP3.LUT R37, R19.reuse, 0x54, RZ, 0x3c, !PT ;  /* 0x0000005413257812 */ /* 0x040fe200078e3cff */
[----:B------:R-:W-:Y:S01]  /*2660*/  STS [R10], R3 ;  /* 0x000000030a007388 */ /* 0x000fe20000000800 */
[C---:B------:R-:W-:Y:S02]  /*2670*/  IADD3 R18, PT, PT, R4.reuse, R18, RZ ;  /* 0x0000001204127210 */ /* 0x040fe40007ffe0ff */
[C---:B------:R-:W-:Y:S01]  /*2680*/  LOP3.LUT R25, R19.reuse, 0x58, RZ, 0x3c, !PT ;  /* 0x0000005813197812 */ /* 0x040fe200078e3cff */
[----:B------:R-:W-:Y:S01]  /*2690*/  STS [R59], R2 ;  /* 0x000000023b007388 */ /* 0x000fe20000000800 */
[----:B------:R-:W-:Y:S02]  /*26a0*/  LOP3.LUT R21, R19, 0x5c, RZ, 0x3c, !PT ;  /* 0x0000005c13157812 */ /* 0x000fe400078e3cff */
[----:B------:R-:W-:Y:S01]  /*26b0*/  IADD3 R20, PT, PT, R4, R57, RZ ;  /* 0x0000003904147210 */ /* 0x000fe20007ffe0ff */
[----:B------:R-:W-:Y:S01]  /*26c0*/  STS [R14], R0 ;  /* 0x000000000e007388 */ /* 0x000fe20000000800 */
[----:B------:R-:W-:-:S02]  /*26d0*/  LOP3.LUT R7, R5, 0x1c, RZ, 0xc0, !PT ;  /* 0x0000001c05077812 */ /* 0x000fc400078ec0ff */
[C---:B------:R-:W-:Y:S01]  /*26e0*/  LOP3.LUT R17, R19.reuse, 0x60, RZ, 0x3c, !PT ;  /* 0x0000006013117812 */ /* 0x040fe200078e3cff */
[----:B------:R-:W-:Y:S01]  /*26f0*/  STS [R16], R32 ;  /* 0x0000002010007388 */ /* 0x000fe20000000800 */
[C---:B------:R-:W-:Y:S02]  /*2700*/  LOP3.LUT R15, R19.reuse, 0x64, RZ, 0x3c, !PT ;  /* 0x00000064130f7812 */ /* 0x040fe400078e3cff */
[C---:B------:R-:W-:Y:S01]  /*2710*/  IADD3 R55, PT, PT, R4.reuse, R55, RZ ;  /* 0x0000003704377210 */ /* 0x040fe20007ffe0ff */
[----:B------:R-:W-:Y:S01]  /*2720*/  STS [R18], R31 ;  /* 0x0000001f12007388 */ /* 0x000fe20000000800 */
[C---:B------:R-:W-:Y:S01]  /*2730*/  IADD3 R22, PT, PT, R4.reuse, R37, RZ ;  /* 0x0000002504167210 */ /* 0x040fe20007ffe0ff */
[C---:B------:R-:W-:Y:S01]  /*2740*/  IMAD.IADD R15, R4.reuse, 0x1, R15 ;  /* 0x00000001040f7824 */ /* 0x040fe200078e020f */
[----:B------:R-:W-:Y:S01]  /*2750*/  LOP3.LUT R13, R19, 0x68, RZ, 0x3c, !PT ;  /* 0x00000068130d7812 */ /* 0x000fe200078e3cff */
[----:B------:R-:W-:Y:S01]  /*2760*/  STS [R12], R30 ;  /* 0x0000001e0c007388 */ /* 0x000fe20000000800 */
[----:B------:R-:W-:-:S02]  /*2770*/  IADD3 R25, PT, PT, R4, R25, RZ ;  /* 0x0000001904197210 */ /* 0x000fc40007ffe0ff */
[----:B------:R-:W-:Y:S01]  /*2780*/  LOP3.LUT R23, R5, 0x7c, RZ, 0xc, !PT ;  /* 0x0000007c05177812 */ /* 0x000fe200078e0cff */
[----:B------:R-:W-:Y:S01]  /*2790*/  STS [R20], R29 ;  /* 0x0000001d14007388 */ /* 0x000fe20000000800 */
[----:B------:R-:W-:Y:S02]  /*27a0*/  LOP3.LUT R11, R19, 0x6c, RZ, 0x3c, !PT ;  /* 0x0000006c130b7812 */ /* 0x000fe400078e3cff */
[C---:B------:R-:W-:Y:S01]  /*27b0*/  IADD3 R24, PT, PT, R4.reuse, R21, RZ ;  /* 0x0000001504187210 */ /* 0x040fe20007ffe0ff */
[----:B------:R-:W-:Y:S01]  /*27c0*/  STS [R55], R36 ;  /* 0x0000002437007388 */ /* 0x000fe20000000800 */
[----:B------:R-:W-:Y:S02]  /*27d0*/  LOP3.LUT R5, R7, 0x1f, R6, 0x78, !PT ;  /* 0x0000001f07057812 */ /* 0x000fe400078e7806 */
[----:B------:R-:W-:Y:S01]  /*27e0*/  LOP3.LUT R9, R19, 0x70, RZ, 0x3c, !PT ;  /* 0x0000007013097812 */ /* 0x000fe200078e3cff */
[----:B------:R-:W-:Y:S01]  /*27f0*/  STS [R22], R35 ;  /* 0x0000002316007388 */ /* 0x000fe20000000800 */
[----:B------:R-:W-:-:S02]  /*2800*/  IADD3 R28, PT, PT, R4, R17, RZ ;  /* 0x00000011041c7210 */ /* 0x000fc40007ffe0ff */
[C---:B------:R-:W-:Y:S01]  /*2810*/  LOP3.LUT R7, R19.reuse, 0x74, RZ, 0x3c, !PT ;  /* 0x0000007413077812 */ /* 0x040fe200078e3cff */
[----:B------:R-:W-:Y:S01]  /*2820*/  STS [R25], R34 ;  /* 0x0000002219007388 */ /* 0x000fe20000000800 */
[----:B------:R-:W-:Y:S02]  /*2830*/  LOP3.LUT R19, R19, 0x78, RZ, 0x3c, !PT ;  /* 0x0000007813137812 */ /* 0x000fe400078e3cff */
[C---:B------:R-:W-:Y:S01]  /*2840*/  IADD3 R42, PT, PT, R4.reuse, R13, RZ ;  /* 0x0000000d042a7210 */ /* 0x040fe20007ffe0ff */
[----:B------:R-:W-:Y:S01]  /*2850*/  STS [R24], R33 ;  /* 0x0000002118007388 */ /* 0x000fe20000000800 */
[C---:B------:R-:W-:Y:S02]  /*2860*/  IADD3 R11, PT, PT, R4.reuse, R11, RZ ;  /* 0x0000000b040b7210 */ /* 0x040fe40007ffe0ff */
[C---:B------:R-:W-:Y:S01]  /*2870*/  IADD3 R44, PT, PT, R4.reuse, R9, RZ ;  /* 0x00000009042c7210 */ /* 0x040fe20007ffe0ff */
[----:B------:R-:W-:Y:S01]  /*2880*/  STS [R28], R43 ;  /* 0x0000002b1c007388 */ /* 0x000fe20000000800 */
[----:B------:R-:W-:-:S02]  /*2890*/  IADD3 R7, PT, PT, R4, R7, RZ ;  /* 0x0000000704077210 */ /* 0x000fc40007ffe0ff */
[C---:B------:R-:W-:Y:S01]  /*28a0*/  IADD3 R58, PT, PT, R4.reuse, R19, RZ ;  /* 0x00000013043a7210 */ /* 0x040fe20007ffe0ff */
[----:B------:R-:W-:Y:S01]  /*28b0*/  STS [R15], R66 ;  /* 0x000000420f007388 */ /* 0x000fe20000000800 */
[----:B------:R-:W-:Y:S02]  /*28c0*/  IADD3 R23, PT, PT, R4, R23, RZ ;  /* 0x0000001704177210 */ /* 0x000fe40007ffe0ff */
[----:B------:R-:W-:Y:S01]  /*28d0*/  LEA R6, R6, UR5, 0x7 ;  /* 0x0000000506067c11 */ /* 0x000fe2000f8e38ff */
[----:B------:R-:W-:Y:S03]  /*28e0*/  STS [R42], R65 ;  /* 0x000000412a007388 */ /* 0x000fe60000000800 */
[----:B------:R-:W-:Y:S01]  /*28f0*/  LEA R19, R5, R6, 0x2 ;  /* 0x0000000605137211 */ /* 0x000fe200078e10ff */
[----:B------:R-:W-:Y:S04]  /*2900*/  STS [R11], R64 ;  /* 0x000000400b007388 */ /* 0x000fe80000000800 */
[----:B------:R-:W-:Y:S04]  /*2910*/  STS [R44], R63 ;  /* 0x0000003f2c007388 */ /* 0x000fe80000000800 */
[----:B------:R-:W-:Y:S04]  /*2920*/  STS [R7], R62 ;  /* 0x0000003e07007388 */ /* 0x000fe80000000800 */
[----:B------:R-:W-:Y:S04]  /*2930*/  STS [R58], R61 ;  /* 0x0000003d3a007388 */ /* 0x000fe80000000800 */
[----:B------:R-:W-:Y:S01]  /*2940*/  STS [R23], R60 ;  /* 0x0000003c17007388 */ /* 0x000fe20000000800 */
        /* <DEDUP_REMOVED lines=42> */
        .weak           $__internal_6_$__cuda_sm3x_div_rn_noftz_f32_slowpath
        .type           $__internal_6_$__cuda_sm3x_div_rn_noftz_f32_slowpath,@function
        .size           $__internal_6_$__cuda_sm3x_div_rn_noftz_f32_slowpath,(.L_x_215 - $__internal_6_$__cuda_sm3x_div_rn_noftz_f32_slowpath)
$__internal_6_$__cuda_sm3x_div_rn_noftz_f32_slowpath:
        /* <DEDUP_REMOVED lines=28> */
.L_x_96:
[----:B------:R-:W-:Y:S05]  /*2db0*/  BSYNC.RELIABLE B2 ;  /* 0x0000000000027941 */ /* 0x000fea0003800100 */
.L_x_95:
        /* <DEDUP_REMOVED lines=17> */
[----:B------:R-:W-:-:S05]  /*2ed0*/  IADD3 R10, PT, PT, R9, R8, RZ ;  /* 0x00000008090a7210 */ /* 0x000fca0007ffe0ff */
[----:B------:R-:W-:-:S05]  /*2ee0*/  VIADD R7, R10, 0xffffffff ;  /* 0xffffffff0a077836 */ /* 0x000fca0000000000 */
        /* <DEDUP_REMOVED lines=31> */
.L_x_103:
[----:B------:R-:W-:-:S04]  /*30e0*/  LOP3.LUT R5, R5, 0x80000000, RZ, 0xc0, !PT ;  /* 0x8000000005057812 */ /* 0x000fc800078ec0ff */
[----:B------:R-:W-:Y:S01]  /*30f0*/  LOP3.LUT R5, R5, 0x7f800000, RZ, 0xfc, !PT ;  /* 0x7f80000005057812 */ /* 0x000fe200078efcff */
[----:B------:R-:W-:Y:S06]  /*3100*/  BRA `(.L_x_104) ;  /* 0x0000000000047947 */ /* 0x000fec0003800000 */
.L_x_102:
[----:B------:R-:W-:-:S07]  /*3110*/  LEA R5, R8, R5, 0x17 ;  /* 0x0000000508057211 */ /* 0x000fce00078eb8ff */
.L_x_104:
[----:B------:R-:W-:Y:S05]  /*3120*/  BSYNC.RECONVERGENT B2 ;  /* 0x0000000000027941 */ /* 0x000fea0003800200 */
.L_x_101:
[----:B------:R-:W-:Y:S05]  /*3130*/  BRA `(.L_x_105) ;  /* 0x0000000000207947 */ /* 0x000fea0003800000 */
.L_x_100:
[----:B------:R-:W-:-:S04]  /*3140*/  LOP3.LUT R5, R10, 0x80000000, R5, 0x48, !PT ;  /* 0x800000000a057812 */ /* 0x000fc800078e4805 */
[----:B------:R-:W-:Y:S01]  /*3150*/  LOP3.LUT R5, R5, 0x7f800000, RZ, 0xfc, !PT ;  /* 0x7f80000005057812 */ /* 0x000fe200078efcff */
[----:B------:R-:W-:Y:S06]  /*3160*/  BRA `(.L_x_105) ;  /* 0x0000000000147947 */ /* 0x000fec0003800000 */
.L_x_99:
[----:B------:R-:W-:Y:S01]  /*3170*/  LOP3.LUT R5, R10, 0x80000000, R5, 0x48, !PT ;  /* 0x800000000a057812 */ /* 0x000fe200078e4805 */
[----:B------:R-:W-:Y:S06]  /*3180*/  BRA `(.L_x_105) ;  /* 0x00000000000c7947 */ /* 0x000fec0003800000 */
.L_x_98:
[----:B------:R-:W0:Y:S01]  /*3190*/  MUFU.RSQ R5, -QNAN ;  /* 0xffc0000000057908 */ /* 0x000e220000001400 */
[----:B------:R-:W-:Y:S05]  /*31a0*/  BRA `(.L_x_105) ;  /* 0x0000000000047947 */ /* 0x000fea0003800000 */
.L_x_97:
[----:B------:R-:W-:-:S07]  /*31b0*/  FADD.FTZ R5, R4, -0.8750388026237487793 ;  /* 0xbf60028b04057421 */ /* 0x000fce0000010000 */
.L_x_105:
[----:B------:R-:W-:Y:S05]  /*31c0*/  BSYNC.RECONVERGENT B0 ;  /* 0x0000000000007941 */ /* 0x000fea0003800200 */
.L_x_94:
[----:B0-----:R-:W-:Y:S01]  /*31d0*/  MOV R13, R5 ;  /* 0x00000005000d7202 */ /* 0x001fe20000000f00 */
[----:B------:R-:W-:Y:S01]  /*31e0*/  HFMA2 R5, -RZ, RZ, 0, 0 ;  /* 0x00000000ff057431 */ /* 0x000fe200000001ff */
[----:B------:R-:W-:-:S04]  /*31f0*/  MOV R4, R6 ;  /* 0x0000000600047202 */ /* 0x000fc80000000f00 */
[----:B------:R-:W-:Y:S05]  /*3200*/  RET.REL.NODEC R4 `(_Z49rwkv7_albatross_kernel_forward_w0_fp16_dither_seqI6__halfLi64EEviiiiPT_PKS1_S4_S4_S4_S4_S4_S2_PKi) ;  /* 0xffffffcc047c7950 */ /* 0x000fea0003c3ffff */
.L_x_106:
        /* <DEDUP_REMOVED lines=15> */
.L_x_215:


//--------------------- .text._Z49rwkv7_albatross_kernel_forward_w0_fp16_dither_seqI6__halfLi32EEviiiiPT_PKS1_S4_S4_S4_S4_S4_S2_PKi --------------------------
	.section	.text._Z49rwkv7_albatross_kernel_forward_w0_fp16_dither_seqI6__halfLi32EEviiiiPT_PKS1_S4_S4_S4_S4_S4_S2_PKi,"ax",@progbits
	.align	128
        .global         _Z49rwkv7_albatross_kernel_forward_w0_fp16_dither_seqI6__halfLi32EEviiiiPT_PKS1_S4_S4_S4_S4_S4_S2_PKi
        .type           _Z49rwkv7_albatross_kernel_forward_w0_fp16_dither_seqI6__halfLi32EEviiiiPT_PKS1_S4_S4_S4_S4_S4_S2_PKi,@function
        .size           _Z49rwkv7_albatross_kernel_forward_w0_fp16_dither_seqI6__halfLi32EEviiiiPT_PKS1_S4_S4_S4_S4_S4_S2_PKi,(.L_x_216 - _Z49rwkv7_albatross_kernel_forward_w0_fp16_dither_seqI6__halfLi32EEviiiiPT_PKS1_S4_S4_S4_S4_S4_S2_PKi)
        .other          _Z49rwkv7_albatross_kernel_forward_w0_fp16_dither_seqI6__halfLi32EEviiiiPT_PKS1_S4_S4_S4_S4_S4_S2_PKi,@"STO_CUDA_ENTRY STV_DEFAULT"
_Z49rwkv7_albatross_kernel_forward_w0_fp16_dither_seqI6__halfLi32EEviiiiPT_PKS1_S4_S4_S4_S4_S4_S2_PKi:
.text._Z49rwkv7_albatross_kernel_forward_w0_fp16_dither_seqI6__halfLi32EEviiiiPT_PKS1_S4_S4_S4_S4_S4_S2_PKi:
        /* <DEDUP_REMOVED lines=12> */
[----:B0-----:R-:W-:Y:S01]  /*00c0*/  IMAD.MOV.U32 R2, RZ, RZ, RZ ;  /* 0x000000ffff027224 */ /* 0x001fe200078e00ff */
[----:B--2---:R-:W-:-:S05]  /*00d0*/  IADD3 R4, PT, PT, RZ, -R3, RZ ;  /* 0x80000003ff047210 */ /* 0x004fca0007ffe0ff */
[----:B------:R-:W-:-:S04]  /*00e0*/  IMAD R5, R4, R13, RZ ;  /* 0x0000000d04057224 */ /* 0x000fc800078e02ff */
[----:B------:R-:W-:-:S06]  /*00f0*/  IMAD.HI.U32 R3, R3, R5, R2 ;  /* 0x0000000503037227 */ /* 0x000fcc00078e0002 */
[----:B----4-:R-:W-:-:S05]  /*0100*/  IMAD.HI.U32 R49, R3, UR4, RZ ;  /* 0x0000000403317c27 */ /* 0x010fca000f8e00ff */
[----:B------:R-:W-:-:S05]  /*0110*/  IADD3 R4, PT, PT, -R49, RZ, RZ ;  /* 0x000000ff31047210 */ /* 0x000fca0007ffe1ff */
[----:B------:R-:W-:-:S05]  /*0120*/  IMAD R0, R13, R4, UR4 ;  /* 0x000000040d007e24 */ /* 0x000fca000f8e0204 */
[----:B------:R-:W-:-:S13]  /*0130*/  ISETP.GE.U32.AND P0, PT, R0, R13, PT ;  /* 0x0000000d0000720c */ /* 0x000fda0003f06070 */
[----:B------:R-:W-:Y:S01]  /*0140*/  @P0 IADD3 R0, PT, PT, R0, -R13, RZ ;  /* 0x8000000d00000210 */ /* 0x000fe20007ffe0ff */
[----:B------:R-:W-:-:S03]  /*0150*/  @P0 VIADD R49, R49, 0x1 ;  /* 0x0000000131310836 */ /* 0x000fc60000000000 */
[----:B------:R-:W-:-:S13]  /*0160*/  ISETP.GE.U32.AND P1, PT, R0, R13, PT ;  /* 0x0000000d0000720c */ /* 0x000fda0003f26070 */
[----:B------:R-:W-:Y:S02]  /*0170*/  @P1 IADD3 R49, PT, PT, R49, 0x1, RZ ;  /* 0x0000000131311810 */ /* 0x000fe40007ffe0ff */
[----:B------:R-:W-:-:S04]  /*0180*/  @!P2 LOP3.LUT R49, RZ, R13, RZ, 0x33, !PT ;  /* 0x0000000dff31a212 */ /* 0x000fc800078e33ff */
[----:B------:R-:W-:-:S05]  /*0190*/  IADD3 R0, PT, PT, -R49, RZ, RZ ;  /* 0x000000ff31007210 */ /* 0x000fca0007ffe1ff */
[----:B------:R-:W-:Y:S02]  /*01a0*/  IMAD R13, R13, R0, UR4 ;  /* 0x000000040d0d7e24 */ /* 0x000fe4000f8e0200 */
[----:B------:R-:W-:-:S04]  /*01b0*/  IMAD R0, R49, R12, RZ ;  /* 0x0000000c31007224 */ /* 0x000fc800078e02ff */
[----:B------:R-:W-:-:S05]  /*01c0*/  IMAD R0, R13, 0x20, R0 ;  /* 0x000000200d007824 */ /* 0x000fca00078e0200 */
[----:B------:R-:W-:-:S05]  /*01d0*/  SHF.L.U32 R3, R0, 0x5, RZ ;  /* 0x0000000500037819 */ /* 0x000fca00000006ff */
[----:B-----5:R-:W-:-:S04]  /*01e0*/  IMAD.WIDE R64, R3, 0x2, R64 ;  /* 0x0000000203407825 */ /* 0x020fc800078e0240 */
[----:B-1----:R-:W-:-:S05]  /*01f0*/  IMAD.WIDE.U32 R64, R48, 0x10, R64 ;  /* 0x0000001030407825 */ /* 0x002fca00078e0040 */
[----:B------:R-:W2:Y:S04]  /*0200*/  LDG.E.128 R16, desc[UR12][R64.64] ;  /* 0x0000000c40107981 */ /* 0x000ea8000c1e1d00 */
[----:B------:R-:W4:Y:S04]  /*0210*/  LDG.E.128 R20, desc[UR12][R64.64+0x200] ;  /* 0x0002000c40147981 */ /* 0x000f28000c1e1d00 */
[----:B------:R-:W5:Y:S04]  /*0220*/  LDG.E.128 R24, desc[UR12][R64.64+0x400] ;  /* 0x0004000c40187981 */ /* 0x000f68000c1e1d00 */
[----:B------:R-:W5:Y:S01]  /*0230*/  LDG.E.128 R28, desc[UR12][R64.64+0x600] ;  /* 0x0006000c401c7981 */ /* 0x000f62000c1e1d00 */
[----:B------:R-:W0:Y:S01]  /*0240*/  S2UR UR10, SR_CgaCtaId ;  /* 0x00000000000a79c3 */ /* 0x000e220000008800 */
[----:B------:R-:W-:Y:S01]  /*0250*/  SHF.R.U32.HI R51, RZ, 0x2, R48 ;  /* 0x00000002ff337819 */ /* 0x000fe20000011630 */
[----:B------:R-:W-:Y:S01]  /*0260*/  UMOV UR4, 0x400 ;  /* 0x0000040000047882 */ /* 0x000fe20000000000 */
[----:B------:R-:W-:Y:S01]  /*0270*/  SHF.L.U32 R50, R48, 0x2, RZ ;  /* 0x0000000230327819 */ /* 0x000fe200000006ff */
[----:B---3--:R-:W-:Y:S01]  /*0280*/  UISETP.GE.AND UP0, UPT, UR9, 0x1, UPT ;  /* 0x000000010900788c */ /* 0x008fe2000bf06270 */
[C---:B------:R-:W-:Y:S01]  /*0290*/  IADD3 R2, PT, PT, R51.reuse, 0x18, RZ ;  /* 0x0000001833027810 */ /* 0x040fe20007ffe0ff */
[----:B------:R-:W-:Y:S01]  /*02a0*/  VIADD R0, R51, 0x8 ;  /* 0x0000000833007836 */ /* 0x000fe20000000000 */
[----:B------:R-:W-:-:S02]  /*02b0*/  LOP3.LUT R60, R50, 0xc, RZ, 0xc0, !PT ;  /* 0x0000000c323c7812 */ /* 0x000fc400078ec0ff */
[----:B------:R-:W-:Y:S02]  /*02c0*/  LOP3.LUT R7, R2, 0x1f, RZ, 0xc0, !PT ;  /* 0x0000001f02077812 */ /* 0x000fe400078ec0ff */
[----:B------:R-:W-:Y:S02]  /*02d0*/  LOP3.LUT R5, R0, 0x1f, RZ, 0xc0, !PT ;  /* 0x0000001f00057812 */ /* 0x000fe400078ec0ff */
[C---:B------:R-:W-:Y:S02]  /*02e0*/  LOP3.LUT R52, R60.reuse, 0x1, RZ, 0xfc, !PT ;  /* 0x000000013c347812 */ /* 0x040fe400078efcff */
[----:B------:R-:W-:Y:S02]  /*02f0*/  LOP3.LUT R54, R60, 0x2, RZ, 0xfc, !PT ;  /* 0x000000023c367812 */ /* 0x000fe400078efcff */
[----:B------:R-:W-:Y:S02]  /*0300*/  LOP3.LUT R3, R51, 0x1f, RZ, 0xc0, !PT ;  /* 0x0000001f33037812 */ /* 0x000fe400078ec0ff */
[----:B------:R-:W-:-:S02]  /*0310*/  LOP3.LUT R9, R50, 0x7c, RZ, 0xc0, !PT ;  /* 0x0000007c32097812 */ /* 0x000fc400078ec0ff */
[C---:B------:R-:W-:Y:S02]  /*0320*/  LOP3.LUT R66, R60.reuse, 0x3, RZ, 0xfc, !PT ;  /* 0x000000033c427812 */ /* 0x040fe400078efcff */
[----:B------:R-:W-:Y:S01]  /*0330*/  LOP3.LUT R38, R60, 0x1f, R51, 0x78, !PT ;  /* 0x0000001f3c267812 */ /* 0x000fe200078e7833 */
[----:B0-----:R-:W-:Y:S01]  /*0340*/  ULEA UR5, UR10, UR4, 0x18 ;  /* 0x000000040a057291 */ /* 0x001fe2000f8ec0ff */
[C---:B------:R-:W-:Y:S02]  /*0350*/  LOP3.LUT R6, R5.reuse, 0xc, R50, 0x78, !PT ;  /* 0x0000000c05067812 */ /* 0x040fe400078e7832 */
[C-C-:B------:R-:W-:Y:S02]  /*0360*/  LOP3.LUT R36, R5.reuse, 0x1, R60.reuse, 0x1e, !PT ;  /* 0x0000000105247812 */ /* 0x140fe400078e1e3c */
[C-C-:B------:R-:W-:Y:S02]  /*0370*/  LOP3.LUT R4, R5.reuse, 0x2, R60.reuse, 0x1e, !PT ;  /* 0x0000000205047812 */ /* 0x140fe400078e1e3c */
[----:B------:R-:W-:-:S02]  /*0380*/  LOP3.LUT R34, R5, 0x3, R60, 0x1e, !PT ;  /* 0x0000000305227812 */ /* 0x000fc400078e1e3c */
[C-C-:B------:R-:W-:Y:S02]  /*0390*/  LOP3.LUT R2, R7.reuse, 0x1, R60.reuse, 0x1e, !PT ;  /* 0x0000000107027812 */ /* 0x140fe400078e1e3c */
[C-C-:B------:R-:W-:Y:S02]  /*03a0*/  LOP3.LUT R46, R7.reuse, 0x2, R60.reuse, 0x1e, !PT ;  /* 0x00000002072e7812 */ /* 0x140fe400078e1e3c */
[C---:B------:R-:W-:Y:S02]  /*03b0*/  LOP3.LUT R0, R7.reuse, 0x3, R60, 0x1e, !PT ;  /* 0x0000000307007812 */ /* 0x040fe400078e1e3c */
[--C-:B------:R-:W-:Y:S02]  /*03c0*/  LOP3.LUT R40, R52, 0x1f, R51.reuse, 0x78, !PT ;  /* 0x0000001f34287812 */ /* 0x100fe400078e7833 */
[----:B------:R-:W-:Y:S02]  /*03d0*/  LOP3.LUT R58, R54, 0x1f, R51, 0x78, !PT ;  /* 0x0000001f363a7812 */ /* 0x000fe400078e7833 */
[----:B------:R-:W-:-:S02]  /*03e0*/  LOP3.LUT R50, R7, 0xc, R50, 0x78, !PT ;  /* 0x0000000c07327812 */ /* 0x000fc400078e7832 */
[--C-:B------:R-:W-:Y:S02]  /*03f0*/  LOP3.LUT R60, R60, 0x10, R3.reuse, 0x96, !PT ;  /* 0x000000103c3c7812 */ /* 0x100fe400078e9603 */
[--C-:B------:R-:W-:Y:S02]  /*0400*/  LOP3.LUT R52, R52, 0x10, R3.reuse, 0x96, !PT ;  /* 0x0000001034347812 */ /* 0x100fe400078e9603 */
[--C-:B------:R-:W-:Y:S02]  /*0410*/  LOP3.LUT R54, R54, 0x10, R3.reuse, 0x96, !PT ;  /* 0x0000001036367812 */ /* 0x100fe400078e9603 */
[----:B------:R-:W-:Y:S02]  /*0420*/  LOP3.LUT R56, R66, 0x10, R3, 0x96, !PT ;  /* 0x0000001042387812 */ /* 0x000fe400078e9603 */
[----:B------:R-:W-:Y:S02]  /*0430*/  LEA R8, R48, UR5, 0x6 ;  /* 0x0000000530087c11 */ /* 0x000fe4000f8e30ff */
[----:B------:R-:W-:-:S02]  /*0440*/  LOP3.LUT R15, R9, 0x4, RZ, 0x3c, !PT ;  /* 0x00000004090f7812 */ /* 0x000fc400078e3cff */
[C---:B------:R-:W-:Y:S02]  /*0450*/  LOP3.LUT R5, R9.reuse, 0x10, RZ, 0x3c, !PT ;  /* 0x0000001009057812 */ /* 0x040fe400078e3cff */
[C---:B------:R-:W-:Y:S01]  /*0460*/  LOP3.LUT R45, R9.reuse, 0x1c, RZ, 0x3c, !PT ;  /* 0x0000001c092d7812 */ /* 0x040fe200078e3cff */
[C---:B------:R-:W-:Y:S01]  /*0470*/  IMAD.IADD R15, R8.reuse, 0x1, R15 ;  /* 0x00000001080f7824 */ /* 0x040fe200078e020f */
[C---:B------:R-:W-:Y:S01]  /*0480*/  LOP3.LUT R11, R9.reuse, 0x20, RZ, 0x3c, !PT ;  /* 0x00000020090b7812 */ /* 0x040fe200078e3cff */
[C---:B------:R-:W-:Y:S01]  /*0490*/  IMAD.IADD R42, R8.reuse, 0x1, R5 ;  /* 0x00000001082a7824 */ /* 0x040fe200078e0205 */
[C---:B------:R-:W-:Y:S01]  /*04a0*/  LOP3.LUT R35, R9.reuse, 0x2c, RZ, 0x3c, !PT ;  /* 0x0000002c09237812 */ /* 0x040fe200078e3cff */
[C---:B------:R-:W-:Y:S01]  /*04b0*/  IMAD.IADD R45, R8.reuse, 0x1, R45 ;  /* 0x00000001082d7824 */ /* 0x040fe200078e022d */
[C---:B------:R-:W-:Y:S02]  /*04c0*/  LOP3.LUT R3, R9.reuse, 0x8, RZ, 0x3c, !PT ;  /* 0x0000000809037812 */ /* 0x040fe400078e3cff */
[C---:B------:R-:W-:Y:S01]  /*04d0*/  LOP3.LUT R33, R9.reuse, 0xc, RZ, 0x3c, !PT ;  /* 0x0000000c09217812 */ /* 0x040fe200078e3cff */
[----:B------:R-:W-:Y:S01]  /*04e0*/  IMAD.IADD R12, R8, 0x1, R35 ;  /* 0x00000001080c7824 */ /* 0x000fe200078e0223 */
[----:B------:R-:W-:-:S02]  /*04f0*/  LOP3.LUT R43, R9, 0x14, RZ, 0x3c, !PT ;  /* 0x00000014092b7812 */ /* 0x000fc400078e3cff */
[C---:B------:R-:W-:Y:S02]  /*0500*/  LOP3.LUT R7, R9.reuse, 0x18, RZ, 0x3c, !PT ;  /* 0x0000001809077812 */ /* 0x040fe400078e3cff */
[C---:B------:R-:W-:Y:S02]  /*0510*/  LOP3.LUT R61, R9.reuse, 0x24, RZ, 0x3c, !PT ;  /* 0x00000024093d7812 */ /* 0x040fe400078e3cff */
[C---:B------:R-:W-:Y:S02]  /*0520*/  LOP3.LUT R63, R9.reuse, 0x28, RZ, 0x3c, !PT ;  /* 0x00000028093f7812 */ /* 0x040fe400078e3cff */
[C---:B------:R-:W-:Y:S02]  /*0530*/  LOP3.LUT R37, R9.reuse, 0x30, RZ, 0x3c, !PT ;  /* 0x0000003009257812 */ /* 0x040fe400078e3cff */
[C---:B------:R-:W-:Y:S02]  /*0540*/  LOP3.LUT R39, R9.reuse, 0x34, RZ, 0x3c, !PT ;  /* 0x0000003409277812 */ /* 0x040fe400078e3cff */
[----:B------:R-:W-:-:S02]  /*0550*/  LOP3.LUT R41, R9, 0x38, RZ, 0x3c, !PT ;  /* 0x0000003809297812 */ /* 0x000fc400078e3cff */
[----:B------:R-:W-:Y:S02]  /*0560*/  LOP3.LUT R47, R9, 0x3c, RZ, 0x3c, !PT ;  /* 0x0000003c092f7812 */ /* 0x000fe400078e3cff */
[----:B------:R-:W-:Y:S02]  /*0570*/  LOP3.LUT R66, R66, 0x1f, R51, 0x78, !PT ;  /* 0x0000001f42427812 */ /* 0x000fe400078e7833 */
[----:B------:R-:W-:Y:S02]  /*0580*/  LEA R51, R51, UR5, 0x6 ;  /* 0x0000000533337c11 */ /* 0x000fe4000f8e30ff */
[C---:B------:R-:W-:Y:S02]  /*0590*/  IADD3 R14, PT, PT, R8.reuse, R9, RZ ;  /* 0x00000009080e7210 */ /* 0x040fe40007ffe0ff */
[----:B------:R-:W-:Y:S01]  /*05a0*/  IADD3 R62, PT, PT, R8, R11, RZ ;  /* 0x0000000b083e7210 */ /* 0x000fe20007ffe0ff */
[----:B------:R-:W-:Y:S01]  /*05b0*/  IMAD R0, R0, 0x4, R51 ;  /* 0x0000000400007824 */ /* 0x000fe200078e0233 */
[----:B------:R-:W-:-:S02]  /*05c0*/  IADD3 R32, PT, PT, R8, R3, RZ ;  /* 0x0000000308207210 */ /* 0x000fc40007ffe0ff */
[C---:B------:R-:W-:Y:S02]  /*05d0*/  IADD3 R33, PT, PT, R8.reuse, R33, RZ ;  /* 0x0000002108217210 */ /* 0x040fe40007ffe0ff */
[C---:B------:R-:W-:Y:S02]  /*05e0*/  IADD3 R43, PT, PT, R8.reuse, R43, RZ ;  /* 0x0000002b082b7210 */ /* 0x040fe40007ffe0ff */
[C---:B------:R-:W-:Y:S02]  /*05f0*/  IADD3 R44, PT, PT, R8.reuse, R7, RZ ;  /* 0x00000007082c7210 */ /* 0x040fe40007ffe0ff */
[C---:B------:R-:W-:Y:S02]  /*0600*/  IADD3 R61, PT, PT, R8.reuse, R61, RZ ;  /* 0x0000003d083d7210 */ /* 0x040fe40007ffe0ff */
[C---:B------:R-:W-:Y:S02]  /*0610*/  IADD3 R63, PT, PT, R8.reuse, R63, RZ ;  /* 0x0000003f083f7210 */ /* 0x040fe40007ffe0ff */
[----:B------:R-:W-:Y:S01]  /*0620*/  IADD3 R11, PT, PT, R8, R37, RZ ;  /* 0x00000025080b7210 */ /* 0x000fe20007ffe0ff */
[--C-:B------:R-:W-:Y:S01]  /*0630*/  IMAD R37, R4, 0x4, R51.reuse ;  /* 0x0000000404257824 */ /* 0x100fe200078e0233 */
[----:B------:R-:W-:Y:S01]  /*0640*/  IADD3 R10, PT, PT, R8, R39, RZ ;  /* 0x00000027080a7210 */ /* 0x000fe20007ffe0ff */
[----:B------:R-:W-:Y:S01]  /*0650*/  IMAD R4, R56, 0x4, R51 ;  /* 0x0000000438047824 */ /* 0x000fe200078e0233 */
[C---:B------:R-:W-:Y:S01]  /*0660*/  IADD3 R9, PT, PT, R8.reuse, R41, RZ ;  /* 0x0000002908097210 */ /* 0x040fe20007ffe0ff */
[----:B------:R-:W-:Y:S01]  /*0670*/  IMAD.IADD R8, R8, 0x1, R47 ;  /* 0x0000000108087824 */ /* 0x000fe200078e022f */
[-C--:B------:R-:W-:Y:S01]  /*0680*/  LEA R47, R38, R51.reuse, 0x2 ;  /* 0x00000033262f7211 */ /* 0x080fe200078e10ff */
[----:B------:R-:W-:Y:S01]  /*0690*/  IMAD R41, R58, 0x4, R51 ;  /* 0x000000043a297824 */ /* 0x000fe200078e0233 */
[----:B------:R-:W-:-:S02]  /*06a0*/  LEA R40, R40, R51, 0x2 ;  /* 0x0000003328287211 */ /* 0x000fc400078e10ff */
[-C--:B------:R-:W-:Y:S02]  /*06b0*/  LEA R38, R66, R51.reuse, 0x2 ;  /* 0x0000003342267211 */ /* 0x080fe400078e10ff */
[-C--:B------:R-:W-:Y:S02]  /*06c0*/  LEA R39, R6, R51.reuse, 0x2 ;  /* 0x0000003306277211 */ /* 0x080fe400078e10ff */
[-C--:B------:R-:W-:Y:S02]  /*06d0*/  LEA R36, R36, R51.reuse, 0x2 ;  /* 0x0000003324247211 */ /* 0x080fe400078e10ff */
[-C--:B------:R-:W-:Y:S02]  /*06e0*/  LEA R34, R34, R51.reuse, 0x2 ;  /* 0x0000003322227211 */ /* 0x080fe400078e10ff */
[-C--:B------:R-:W-:Y:S02]  /*06f0*/  LEA R35, R60, R51.reuse, 0x2 ;  /* 0x000000333c237211 */ /* 0x080fe400078e10ff */
[----:B------:R-:W-:-:S02]  /*0700*/  LEA R6, R52, R51, 0x2 ;  /* 0x0000003334067211 */ /* 0x000fc400078e10ff */
[-C--:B------:R-:W-:Y:S02]  /*0710*/  LEA R7, R54, R51.reuse, 0x2 ;  /* 0x0000003336077211 */ /* 0x080fe400078e10ff */
[-C--:B------:R-:W-:Y:S02]  /*0720*/  LEA R5, R50, R51.reuse, 0x2 ;  /* 0x0000003332057211 */ /* 0x080fe400078e10ff */
[-C--:B------:R-:W-:Y:S02]  /*0730*/  LEA R2, R2, R51.reuse, 0x2 ;  /* 0x0000003302027211 */ /* 0x080fe400078e10ff */
[----:B------:R-:W-:Y:S01]  /*0740*/  LEA R3, R46, R51, 0x2 ;  /* 0x000000332e037211 */ /* 0x000fe200078e10ff */
[----:B--2---:R0:W-:Y:S04]  /*0750*/  STS [R47], R16 ;  /* 0x000000102f007388 */ /* 0x0041e80000000800 */
[----:B------:R0:W-:Y:S04]  /*0760*/  STS [R40], R17 ;  /* 0x0000001128007388 */ /* 0x0001e80000000800 */
[----:B------:R0:W-:Y:S04]  /*0770*/  STS [R41], R18 ;  /* 0x0000001229007388 */ /* 0x0001e80000000800 */
[----:B------:R0:W-:Y:S04]  /*0780*/  STS [R38], R19 ;  /* 0x0000001326007388 */ /* 0x0001e80000000800 */
[----:B----4-:R0:W-:Y:S04]  /*0790*/  STS [R39+0x200], R20 ;  /* 0x0002001427007388 */ /* 0x0101e80000000800 */
[----:B------:R0:W-:Y:S04]  /*07a0*/  STS [R36+0x200], R21 ;  /* 0x0002001524007388 */ /* 0x0001e80000000800 */
[----:B------:R0:W-:Y:S04]  /*07b0*/  STS [R37+0x200], R22 ;  /* 0x0002001625007388 */ /* 0x0001e80000000800 */
[----:B------:R0:W-:Y:S04]  /*07c0*/  STS [R34+0x200], R23 ;  /* 0x0002001722007388 */ /* 0x0001e80000000800 */
[----:B-----5:R0:W-:Y:S04]  /*07d0*/  STS [R35+0x400], R24 ;  /* 0x0004001823007388 */ /* 0x0201e80000000800 */
        /* <DEDUP_REMOVED lines=8> */
[----:B------:R-:W1:Y:S04]  /*0860*/  LDS R15, [R15] ;  /* 0x000000000f0f7984 */ /* 0x000e680000000800 */
[----:B------:R-:W2:Y:S04]  /*0870*/  LDS R32, [R32] ;  /* 0x0000000020207984 */ /* 0x000ea80000000800 */
[----:B------:R-:W3:Y:S04]  /*0880*/  LDS R33, [R33] ;  /* 0x0000000021217984 */ /* 0x000ee80000000800 */
[----:B------:R-:W4:Y:S04]  /*0890*/  LDS R42, [R42] ;  /* 0x000000002a2a7984 */ /* 0x000f280000000800 */
[----:B------:R-:W0:Y:S04]  /*08a0*/  LDS R43, [R43] ;  /* 0x000000002b2b7984 */ /* 0x000e280000000800 */
[----:B------:R-:W0:Y:S04]  /*08b0*/  LDS R44, [R44] ;  /* 0x000000002c2c7984 */ /* 0x000e280000000800 */
[----:B------:R-:W0:Y:S04]  /*08c0*/  LDS R45, [R45] ;  /* 0x000000002d2d7984 */ /* 0x000e280000000800 */
        /* <DEDUP_REMOVED lines=8> */
[----:B------:R0:W0:Y:S01]  /*0950*/  LDS R56, [R8] ;  /* 0x0000000008387984 */ /* 0x0000220000000800 */
[----:B-1234-:R-:W-:Y:S05]  /*0960*/  BRA.U !UP0, `(.L_x_107) ;  /* 0x0000000d084c7547 */ /* 0x01efea000b800000 */
[----:B------:R-:W1:Y:S01]  /*0970*/  LDC.64 R66, c[0x0][0x3d0] ;  /* 0x0000f400ff427b82 */ /* 0x000e620000000a00 */
[----:B------:R-:W-:Y:S01]  /*0980*/  UIADD3 UR5, UPT, UPT, UR4, 0x880, URZ ;  /* 0x0000088004057890 */ /* 0x000fe2000fffe0ff */
[----:B------:R-:W-:Y:S01]  /*0990*/  LEA R54, R13, R48, 0x5 ;  /* 0x000000300d367211 */ /* 0x000fe200078e28ff */
[----:B------:R-:W-:Y:S02]  /*09a0*/  UIADD3 UR6, UPT, UPT, UR4, 0x840, URZ ;  /* 0x0000084004067890 */ /* 0x000fe4000fffe0ff */
[----:B------:R-:W-:Y:S02]  /*09b0*/  UIADD3 UR7, UPT, UPT, UR4, 0x8c0, URZ ;  /* 0x000008c004077890 */ /* 0x000fe4000fffe0ff */
[----:B------:R-:W-:Y:S02]  /*09c0*/  UIADD3 UR8, UPT, UPT, UR4, 0x900, URZ ;  /* 0x0000090004087890 */ /* 0x000fe4000fffe0ff */
[----:B------:R-:W-:Y:S02]  /*09d0*/  UIADD3 UR4, UPT, UPT, UR4, 0x800, URZ ;  /* 0x0000080004047890 */ /* 0x000fe4000fffe0ff */
[----:B------:R-:W-:-:S02]  /*09e0*/  ULEA UR5, UR10, UR5, 0x18 ;  /* 0x000000050a057291 */ /* 0x000fc4000f8ec0ff */
[----:B------:R-:W-:Y:S02]  /*09f0*/  ULEA UR6, UR10, UR6, 0x18 ;  /* 0x000000060a067291 */ /* 0x000fe4000f8ec0ff */
[----:B------:R-:W-:Y:S02]  /*0a00*/  ULEA UR7, UR10, UR7, 0x18 ;  /* 0x000000070a077291 */ /* 0x000fe4000f8ec0ff */
[----:B------:R-:W-:Y:S01]  /*0a10*/  ULEA UR8, UR10, UR8, 0x18 ;  /* 0x000000080a087291 */ /* 0x000fe2000f8ec0ff */
[C---:B------:R-:W-:Y:S01]  /*0a20*/  LEA R53, R48.reuse, UR5, 0x1 ;  /* 0x0000000530357c11 */ /* 0x040fe2000f8e08ff */
[----:B------:R-:W-:Y:S01]  /*0a30*/  ULEA UR4, UR10, UR4, 0x18 ;  /* 0x000000040a047291 */ /* 0x000fe2000f8ec0ff */
[C---:B------:R-:W-:Y:S01]  /*0a40*/  LEA R52, R48.reuse, UR6, 0x1 ;  /* 0x0000000630347c11 */ /* 0x040fe2000f8e08ff */
[----:B------:R-:W-:Y:S01]  /*0a50*/  UIADD3 UR9, UPT, UPT, -UR9, URZ, URZ ;  /* 0x000000ff09097290 */ /* 0x000fe2000fffe1ff */
[C---:B------:R-:W-:Y:S01]  /*0a60*/  LEA R51, R48.reuse, UR7, 0x1 ;  /* 0x0000000730337c11 */ /* 0x040fe2000f8e08ff */
[----:B------:R-:W2:Y:S01]  /*0a70*/  LDCU UR11, c[0x0][0x388] ;  /* 0x00007100ff0b77ac */ /* 0x000ea20008000800 */
[----:B-1----:R-:W-:Y:S01]  /*0a80*/  IMAD.WIDE.U32 R66, R49, 0x4, R66 ;  /* 0x0000000431427825 */ /* 0x002fe200078e0042 */
[----:B------:R-:W-:-:S02]  /*0a90*/  LEA R50, R48, UR8, 0x1 ;  /* 0x0000000830327c11 */ /* 0x000fc4000f8e08ff */
[----:B------:R-:W-:Y:S01]  /*0aa0*/  LEA R48, R48, UR4, 0x1 ;  /* 0x0000000430307c11 */ /* 0x000fe2000f8e08ff */
[----:B--2---:R-:W-:-:S06]  /*0ab0*/  UMOV UR4, URZ ;  /* 0x000000ff00047c82 */ /* 0x004fcc0008000000 */
.L_x_110:
[----:B0-----:R-:W0:Y:S08]  /*0ac0*/  LDC R18, c[0x0][0x384] ;  /* 0x0000e100ff127b82 */ /* 0x001e300000000800 */
[----:B------:R-:W1:Y:S01]  /*0ad0*/  LDC.64 R16, c[0x0][0x3a0] ;  /* 0x0000e800ff107b82 */ /* 0x000e620000000a00 */
[----:B0-----:R-:W-:-:S04]  /*0ae0*/  IMAD R13, R49, R18, UR4 ;  /* 0x00000004310d7e24 */ /* 0x001fc8000f8e0212 */
[----:B------:R-:W-:-:S04]  /*0af0*/  IMAD R46, R13, UR11, R54 ;  /* 0x0000000b0d2e7c24 */ /* 0x000fc8000f8e0236 */
[----:B-1----:R-:W-:-:S06]  /*0b00*/  IMAD.WIDE R16, R46, 0x2, R16 ;  /* 0x000000022e107825 */ /* 0x002fcc00078e0210 */
[----:B------:R-:W2:Y:S01]  /*0b10*/  LDG.E.U16.CONSTANT R16, desc[UR12][R16.64] ;  /* 0x0000000c10107981 */ /* 0x000ea2000c1e9500 */
[----:B------:R-:W-:Y:S01]  /*0b20*/  UMOV UR5, 0x3f60028b ;  /* 0x3f60028b00057882 */ /* 0x000fe20000000000 */
[----:B------:R-:W-:Y:S01]  /*0b30*/  BSSY.RECONVERGENT B1, `(.L_x_108) ;  /* 0x0000014000017945 */ /* 0x000fe20003800200 */
[----:B------:R-:W-:Y:S01]  /*0b40*/  MOV R19, UR5 ;  /* 0x0000000500137c02 */ /* 0x000fe20008000f00 */
[----:B------:R-:W-:Y:S01]  /*0b50*/  BAR.SYNC.DEFER_BLOCKING 0x0 ;  /* 0x0000000000007b1d */ /* 0x000fe20000010000 */
[----:B--2---:R-:W-:-:S05]  /*0b60*/  HADD2.F32 R13, -RZ, R16.H0_H0 ;  /* 0x20000010ff0d7230 */ /* 0x004fca0000004100 */
[----:B------:R-:W-:-:S05]  /*0b70*/  FMUL R18, R13, -1.4426950216293334961 ;  /* 0xbfb8aa3b0d127820 */ /* 0x000fca0000400000 */
[----:B------:R-:W-:-:S13]  /*0b80*/  FSETP.GEU.AND P0, PT, R18, -126, PT ;  /* 0xc2fc00001200780b */ /* 0x000fda0003f0e000 */
[----:B------:R-:W-:-:S04]  /*0b90*/  @!P0 FMUL R18, R18, 0.5 ;  /* 0x3f00000012128820 */ /* 0x000fc80000400000 */
[----:B------:R-:W0:Y:S02]  /*0ba0*/  MUFU.EX2 R13, R18 ;  /* 0x00000012000d7308 */ /* 0x000e240000000800 */
[----:B0-----:R-:W-:-:S04]  /*0bb0*/  @!P0 FMUL R13, R13, R13 ;  /* 0x0000000d0d0d8220 */ /* 0x001fc80000400000 */
[----:B------:R-:W-:-:S04]  /*0bc0*/  FADD R18, R13, 1 ;  /* 0x3f8000000d127421 */ /* 0x000fc80000000000 */
[----:B------:R-:W0:Y:S08]  /*0bd0*/  MUFU.RCP R13, R18 ;  /* 0x00000012000d7308 */ /* 0x000e300000001000 */
[----:B------:R-:W1:Y:S01]  /*0be0*/  FCHK P0, -R19, R18 ;  /* 0x0000001213007302 */ /* 0x000e620000000100 */
[----:B0-----:R-:W-:-:S04]  /*0bf0*/  FFMA R20, -R18, R13, 1 ;  /* 0x3f80000012147423 */ /* 0x001fc8000000010d */
[----:B------:R-:W-:-:S04]  /*0c00*/  FFMA R13, R13, R20, R13 ;  /* 0x000000140d0d7223 */ /* 0x000fc8000000000d */
[----:B------:R-:W-:-:S04]  /*0c10*/  FFMA R16, R13, -0.8750388026237487793, RZ ;  /* 0xbf60028b0d107823 */ /* 0x000fc800000000ff */
[----:B------:R-:W-:-:S04]  /*0c20*/  FFMA R17, -R18, R16, -0.8750388026237487793 ;  /* 0xbf60028b12117423 */ /* 0x000fc80000000110 */
[----:B------:R-:W-:Y:S01]  /*0c30*/  FFMA R13, R13, R17, R16 ;  /* 0x000000110d0d7223 */ /* 0x000fe20000000010 */
[----:B-1----:R-:W-:Y:S06]  /*0c40*/  @!P0 BRA `(.L_x_109) ;  /* 0x0000000000088947 */ /* 0x002fec0003800000 */
[----:B------:R-:W-:-:S07]  /*0c50*/  MOV R16, 0xc70 ;  /* 0x00000c7000107802 */ /* 0x000fce0000000f00 */
[----:B------:R-:W-:Y:S05]  /*0c60*/  CALL.REL.NOINC `($__internal_7_$__cuda_sm3x_div_rn_noftz_f32_slowpath) ;  /* 0x0000000c00947944 */ /* 0x000fea0003c00000 */
.L_x_109:
[----:B------:R-:W-:Y:S05]  /*0c70*/  BSYNC.RECONVERGENT B1 ;  /* 0x0000000000017941 */ /* 0x000fea0003800200 */
.L_x_108:
[----:B------:R-:W2:Y:S01]  /*0c80*/  LDG.E.CONSTANT R24, desc[UR12][R66.64] ;  /* 0x0000000c42187981 */ /* 0x000ea2000c1e9900 */
[----:B------:R-:W0:Y:S08]  /*0c90*/  LDC.64 R22, c[0x0][0x3a8] ;  /* 0x0000ea00ff167b82 */ /* 0x000e300000000a00 */
[----:B------:R-:W1:Y:S08]  /*0ca0*/  LDC.64 R20, c[0x0][0x3b8] ;  /* 0x0000ee00ff147b82 */ /* 0x000e700000000a00 */
[----:B------:R-:W3:Y:S08]  /*0cb0*/  LDC.64 R18, c[0x0][0x3c0] ;  /* 0x0000f000ff127b82 */ /* 0x000ef00000000a00 */
[----:B------:R-:W4:Y:S01]  /*0cc0*/  LDC.64 R16, c[0x0][0x398] ;  /* 0x0000e600ff107b82 */ /* 0x000f220000000a00 */
[----:B0-----:R-:W-:-:S05]  /*0cd0*/  IMAD.WIDE R22, R46, 0x2, R22 ;  /* 0x000000022e167825 */ /* 0x001fca00078e0216 */
[----:B------:R-:W5:Y:S01]  /*0ce0*/  LDG.E.U16.CONSTANT R29, desc[UR12][R22.64] ;  /* 0x0000000c161d7981 */ /* 0x000f62000c1e9500 */
[C---:B-1----:R-:W-:Y:S01]  /*0cf0*/  IMAD.WIDE R20, R46.reuse, 0x2, R20 ;  /* 0x000000022e147825 */ /* 0x042fe200078e0214 */
[----:B------:R-:W0:Y:S04]  /*0d00*/  LDC.64 R26, c[0x0][0x3b0] ;  /* 0x0000ec00ff1a7b82 */ /* 0x000e280000000a00 */
[----:B------:R-:W5:Y:S01]  /*0d10*/  LDG.E.U16.CONSTANT R28, desc[UR12][R20.64] ;  /* 0x0000000c141c7981 */ /* 0x000f62000c1e9500 */
[----:B---3--:R-:W-:-:S05]  /*0d20*/  IMAD.WIDE R18, R46, 0x2, R18 ;  /* 0x000000022e127825 */ /* 0x008fca00078e0212 */
[----:B------:R-:W3:Y:S01]  /*0d30*/  LDG.E.U16.CONSTANT R31, desc[UR12][R18.64] ;  /* 0x0000000c121f7981 */ /* 0x000ee2000c1e9500 */
[----:B----4-:R-:W-:-:S05]  /*0d40*/  IMAD.WIDE R16, R46, 0x2, R16 ;  /* 0x000000022e107825 */ /* 0x010fca00078e0210 */
[----:B------:R-:W4:Y:S01]  /*0d50*/  LDG.E.U16.CONSTANT R69, desc[UR12][R16.64] ;  /* 0x0000000c10457981 */ /* 0x000f22000c1e9500 */
[----:B0-----:R-:W-:-:S05]  /*0d60*/  IMAD.WIDE R26, R46, 0x2, R26 ;  /* 0x000000022e1a7825 */ /* 0x001fca00078e021a */
[----:B------:R0:W4:Y:S01]  /*0d70*/  LDG.E.U16.CONSTANT R59, desc[UR12][R26.64] ;  /* 0x0000000c1a3b7981 */ /* 0x000122000c1e9500 */
[----:B------:R-:W-:-:S04]  /*0d80*/  MOV R25, R13 ;  /* 0x0000000d00197202 */ /* 0x000fc80000000f00 */
[----:B------:R-:W-:-:S13]  /*0d90*/  FSETP.GEU.AND P0, PT, R25, -126, PT ;  /* 0xc2fc00001900780b */ /* 0x000fda0003f0e000 */
[----:B------:R-:W-:-:S04]  /*0da0*/  @!P0 FMUL R25, R25, 0.5 ;  /* 0x3f00000019198820 */ /* 0x000fc80000400000 */
[----:B------:R-:W1:Y:S02]  /*0db0*/  MUFU.EX2 R13, R25 ;  /* 0x00000019000d7308 */ /* 0x000e640000000800 */
[----:B-1----:R-:W-:-:S04]  /*0dc0*/  @!P0 FMUL R13, R13, R13 ;  /* 0x0000000d0d0d8220 */ /* 0x002fc80000400000 */
[----:B------:R-:W-:Y:S01]  /*0dd0*/  FADD R13, R13, -1 ;  /* 0xbf8000000d0d7421 */ /* 0x000fe20000000000 */
[----:B------:R-:W1:Y:S01]  /*0de0*/  S2UR UR6, SR_CgaCtaId ;  /* 0x00000000000679c3 */ /* 0x000e620000008800 */
[----:B------:R-:W-:Y:S02]  /*0df0*/  UMOV UR5, 0x400 ;  /* 0x0000040000057882 */ /* 0x000fe40000000000 */
[----:B-1----:R-:W-:Y:S01]  /*0e00*/  ULEA UR5, UR6, UR5, 0x18 ;  /* 0x0000000506057291 */ /* 0x002fe2000f8ec0ff */
[----:B--2---:R-:W-:-:S04]  /*0e10*/  VIADD R24, R24, UR4 ;  /* 0x0000000418187c36 */ /* 0x004fc80008000000 */
[----:B------:R-:W-:-:S05]  /*0e20*/  IMAD R24, R24, -0x61c88647, RZ ;  /* 0x9e3779b918187824 */ /* 0x000fca00078e02ff */
[----:B------:R-:W-:-:S05]  /*0e30*/  I2FP.F32.S32 R24, R24 ;  /* 0x0000001800187245 */ /* 0x000fca0000201400 */
[----:B------:R-:W-:-:S05]  /*0e40*/  FFMA R13, R24, 4.5474735088646411896e-13, R13 ;  /* 0x2b000000180d7823 */ /* 0x000fca000000000d */
[----:B------:R-:W-:-:S04]  /*0e50*/  F2FP.F16.F32.PACK_AB R13, RZ, R13 ;  /* 0x0000000dff0d723e */ /* 0x000fc800000000ff */
[----:B------:R-:W-:-:S05]  /*0e60*/  PRMT R30, R13, 0x7610, R30 ;  /* 0x000076100d1e7816 */ /* 0x000fca000000001e */
[----:B------:R-:W-:Y:S04]  /*0e70*/  STS.U16 [R53], R30 ;  /* 0x0000001e35007388 */ /* 0x000fe80000000400 */
[----:B-----5:R-:W-:Y:S04]  /*0e80*/  STS.U16 [R52], R29 ;  /* 0x0000001d34007388 */ /* 0x020fe80000000400 */
[----:B------:R-:W-:Y:S04]  /*0e90*/  STS.U16 [R51], R28 ;  /* 0x0000001c33007388 */ /* 0x000fe80000000400 */
[----:B---3--:R-:W-:Y:S04]  /*0ea0*/  STS.U16 [R50], R31 ;  /* 0x0000001f32007388 */ /* 0x008fe80000000400 */
[----:B----4-:R-:W-:Y:S01]  /*0eb0*/  STS.U16 [R48], R69 ;  /* 0x0000004530007388 */ /* 0x010fe20000000400 */
[----:B------:R-:W-:Y:S06]  /*0ec0*/  BAR.SYNC.DEFER_BLOCKING 0x0 ;  /* 0x0000000000007b1d */ /* 0x000fec0000010000 */
[----:B0-----:R-:W0:Y:S04]  /*0ed0*/  LDS.128 R24, [UR5+0x8c0] ;  /* 0x0008c005ff187984 */ /* 0x001e280008000c00 */
[----:B------:R-:W1:Y:S04]  /*0ee0*/  LDS.128 R16, [UR5+0x8d0] ;  /* 0x0008d005ff107984 */ /* 0x000e680008000c00 */
[----:B------:R-:W2:Y:S01]  /*0ef0*/  LDS.128 R20, [UR5+0x8e0] ;  /* 0x0008e005ff147984 */ /* 0x000ea20008000c00 */
[----:B0-----:R-:W-:-:S04]  /*0f00*/  HFMA2 R24, R24, R14, RZ ;  /* 0x0000000e18187231 */ /* 0x001fc800000000ff */
[----:B------:R-:W-:-:S04]  /*0f10*/  HFMA2 R13, R25, R15, R24 ;  /* 0x0000000f190d7231 */ /* 0x000fc80000000018 */
[----:B------:R-:W-:-:S04]  /*0f20*/  HFMA2 R13, R26, R32, R13 ;  /* 0x000000201a0d7231 */ /* 0x000fc8000000000d */
[----:B------:R-:W-:Y:S02]  /*0f30*/  HFMA2 R13, R27, R33, R13 ;  /* 0x000000211b0d7231 */ /* 0x000fe4000000000d */
[----:B------:R-:W0:Y:S02]  /*0f40*/  LDS.128 R24, [UR5+0x8f0] ;  /* 0x0008f005ff187984 */ /* 0x000e240008000c00 */
[----:B-1----:R-:W-:-:S04]  /*0f50*/  HFMA2 R13, R16, R42, R13 ;  /* 0x0000002a100d7231 */ /* 0x002fc8000000000d */
[----:B------:R-:W-:-:S04]  /*0f60*/  HFMA2 R13, R17, R43, R13 ;  /* 0x0000002b110d7231 */ /* 0x000fc8000000000d */
[----:B------:R-:W-:-:S04]  /*0f70*/  HFMA2 R13, R18, R44, R13 ;  /* 0x0000002c120d7231 */ /* 0x000fc8000000000d */
[----:B------:R-:W-:Y:S02]  /*0f80*/  HFMA2 R31, R19, R45, R13 ;  /* 0x0000002d131f7231 */ /* 0x000fe4000000000d */
[----:B------:R-:W-:Y:S02]  /*0f90*/  LDS.128 R16, [UR5+0x900] ;  /* 0x00090005ff107984 */ /* 0x000fe40008000c00 */
[----:B--2---:R-:W-:-:S04]  /*0fa0*/  HFMA2 R31, R20, R62, R31 ;  /* 0x0000003e141f7231 */ /* 0x004fc8000000001f */
[----:B------:R-:W-:-:S04]  /*0fb0*/  HFMA2 R31, R21, R61, R31 ;  /* 0x0000003d151f7231 */ /* 0x000fc8000000001f */
[----:B------:R-:W-:-:S04]  /*0fc0*/  HFMA2 R30, R22, R63, R31 ;  /* 0x0000003f161e7231 */ /* 0x000fc8000000001f */
[----:B------:R-:W-:Y:S02]  /*0fd0*/  HFMA2 R23, R23, R60, R30 ;  /* 0x0000003c17177231 */ /* 0x000fe4000000001e */
[----:B------:R-:W1:Y:S02]  /*0fe0*/  LDS.128 R28, [UR5+0x840] ;  /* 0x00084005ff1c7984 */ /* 0x000e640008000c00 */
[----:B0-----:R-:W-:Y:S02]  /*0ff0*/  HFMA2 R24, R24, R57, R23 ;  /* 0x0000003918187231 */ /* 0x001fe40000000017 */
[----:B------:R-:W0:Y:S02]  /*1000*/  LDS.128 R20, [UR5+0x880] ;  /* 0x00088005ff147984 */ /* 0x000e240008000c00 */
[----:B------:R-:W-:-:S04]  /*1010*/  HFMA2 R13, R25, R58, R24 ;  /* 0x0000003a190d7231 */ /* 0x000fc80000000018 */
[----:B------:R-:W-:-:S04]  /*1020*/  HFMA2 R13, R26, R55, R13 ;  /* 0x000000371a0d7231 */ /* 0x000fc8000000000d */
[----:B------:R-:W-:Y:S02]  /*1030*/  HFMA2 R13, R27, R56, R13 ;  /* 0x000000381b0d7231 */ /* 0x000fe4000000000d */
[-C--:B-1----:R-:W-:Y:S02]  /*1040*/  HMUL2 R28, R28, R59.reuse.H0_H0 ;  /* 0x2000003b1c1c7232 */ /* 0x082fe40000000000 */
[-C--:B------:R-:W-:Y:S02]  /*1050*/  HMUL2 R30, R30, R59.reuse.H0_H0 ;  /* 0x2000003b1e1e7232 */ /* 0x080fe40000000000 */
[-C--:B------:R-:W-:Y:S02]  /*1060*/  HMUL2 R29, R29, R59.reuse.H0_H0 ;  /* 0x2000003b1d1d7232 */ /* 0x080fe40000000000 */
[----:B0-----:R-:W-:Y:S02]  /*1070*/  HFMA2 R28, R14, R20, R28 ;  /* 0x000000140e1c7231 */ /* 0x001fe4000000001c */
[----:B------:R-:W-:-:S02]  /*1080*/  HMUL2 R31, R31, R59.H0_H0 ;  /* 0x2000003b1f1f7232 */ /* 0x000fc40000000000 */
[----:B------:R-:W-:Y:S02]  /*1090*/  HFMA2 R30, R32, R22, R30 ;  /* 0x00000016201e7231 */ /* 0x000fe4000000001e */
[----:B------:R-:W-:Y:S02]  /*10a0*/  HFMA2 R29, R15, R21, R29 ;  /* 0x000000150f1d7231 */ /* 0x000fe4000000001d */
[----:B------:R-:W-:Y:S02]  /*10b0*/  HFMA2 R31, R33, R23, R31 ;  /* 0x00000017211f7231 */ /* 0x000fe4000000001f */
[----:B------:R-:W-:Y:S01]  /*10c0*/  HADD2 R13, R13.H0_H0, R13.H1_H1 ;  /* 0x3000000d0d0d7230 */ /* 0x000fe20000000800 */
[----:B------:R-:W0:Y:S03]  /*10d0*/  LDS.128 R20, [UR5+0x850] ;  /* 0x00085005ff147984 */ /* 0x000e260008000c00 */
[----:B------:R-:W-:-:S02]  /*10e0*/  HFMA2 R24, R13.H0_H0, R16, R28 ;  /* 0x000000100d187231 */ /* 0x000fc4000000081c */
[C---:B------:R-:W-:Y:S02]  /*10f0*/  HFMA2 R25, R13.reuse.H0_H0, R17, R29 ;  /* 0x000000110d197231 */ /* 0x040fe4000000081d */
[C---:B------:R-:W-:Y:S02]  /*1100*/  HFMA2 R28, R13.reuse.H0_H0, R18, R30 ;  /* 0x000000120d1c7231 */ /* 0x040fe4000000081e */
[----:B------:R-:W-:Y:S02]  /*1110*/  HFMA2 R29, R13.H0_H0, R19, R31 ;  /* 0x000000130d1d7231 */ /* 0x000fe4000000081f */
[----:B------:R-:W1:Y:S01]  /*1120*/  LDS.128 R16, [UR5+0x890] ;  /* 0x00089005ff107984 */ /* 0x000e620008000c00 */
[----:B------:R-:W-:Y:S02]  /*1130*/  HADD2 R14, R14, R24 ;  /* 0x000000180e0e7230 */ /* 0x000fe40000000000 */
[----:B------:R-:W-:Y:S02]  /*1140*/  HFMA2 R15, R15, 1, 1, R25 ;  /* 0x3c003c000f0f7831 */ /* 0x000fe40000000019 */
[----:B------:R-:W2:Y:S01]  /*1150*/  LDS.128 R24, [UR5+0x910] ;  /* 0x00091005ff187984 */ /* 0x000ea20008000c00 */
[----:B------:R-:W-:-:S02]  /*1160*/  HADD2 R32, R32, R28 ;  /* 0x0000001c20207230 */ /* 0x000fc40000000000 */
[----:B------:R-:W-:Y:S02]  /*1170*/  HFMA2 R33, R33, 1, 1, R29 ;  /* 0x3c003c0021217831 */ /* 0x000fe4000000001d */
[-C--:B0-----:R-:W-:Y:S02]  /*1180*/  HMUL2 R20, R20, R59.reuse.H0_H0 ;  /* 0x2000003b14147232 */ /* 0x081fe40000000000 */
[-C--:B------:R-:W-:Y:S02]  /*1190*/  HMUL2 R22, R22, R59.reuse.H0_H0 ;  /* 0x2000003b16167232 */ /* 0x080fe40000000000 */
[-C--:B------:R-:W-:Y:S02]  /*11a0*/  HMUL2 R21, R21, R59.reuse.H0_H0 ;  /* 0x2000003b15157232 */ /* 0x080fe40000000000 */
[----:B-1----:R-:W-:Y:S02]  /*11b0*/  HFMA2 R20, R42, R16, R20 ;  /* 0x000000102a147231 */ /* 0x002fe40000000014 */
[----:B------:R-:W-:-:S02]  /*11c0*/  HMUL2 R23, R23, R59.H0_H0 ;  /* 0x2000003b17177232 */ /* 0x000fc40000000000 */
[----:B------:R-:W-:Y:S02]  /*11d0*/  HFMA2 R22, R44, R18, R22 ;  /* 0x000000122c167231 */ /* 0x000fe40000000016 */
[----:B------:R-:W-:Y:S02]  /*11e0*/  HFMA2 R17, R43, R17, R21 ;  /* 0x000000112b117231 */ /* 0x000fe40000000015 */
[----:B------:R-:W-:Y:S02]  /*11f0*/  HFMA2 R23, R45, R19, R23 ;  /* 0x000000132d177231 */ /* 0x000fe40000000017 */
[C---:B--2---:R-:W-:Y:S02]  /*1200*/  HFMA2 R21, R13.reuse.H0_H0, R24, R20 ;  /* 0x000000180d157231 */ /* 0x044fe40000000814 */
[C---:B------:R-:W-:Y:S02]  /*1210*/  HFMA2 R28, R13.reuse.H0_H0, R26, R22 ;  /* 0x0000001a0d1c7231 */ /* 0x040fe40000000816 */
[----:B------:R-:W-:-:S02]  /*1220*/  HFMA2 R29, R13.H0_H0, R27, R23 ;  /* 0x0000001b0d1d7231 */ /* 0x000fc40000000817 */
[----:B------:R-:W-:Y:S02]  /*1230*/  HADD2 R42, R42, R21 ;  /* 0x000000152a2a7230 */ /* 0x000fe40000000000 */
[----:B------:R-:W0:Y:S01]  /*1240*/  LDS.128 R20, [UR5+0x800] ;  /* 0x00080005ff147984 */ /* 0x000e220008000c00 */
[----:B------:R-:W-:-:S03]  /*1250*/  HFMA2 R17, R13.H0_H0, R25, R17 ;  /* 0x000000190d117231 */ /* 0x000fc60000000811 */
[----:B------:R-:W-:Y:S01]  /*1260*/  LDS.128 R24, [UR5+0x8a0] ;  /* 0x0008a005ff187984 */ /* 0x000fe20008000c00 */
[----:B------:R-:W-:-:S03]  /*1270*/  HFMA2 R43, R43, 1, 1, R17 ;  /* 0x3c003c002b2b7831 */ /* 0x000fc60000000011 */
[----:B------:R-:W1:Y:S01]  /*1280*/  LDS.128 R16, [UR5+0x860] ;  /* 0x00086005ff107984 */ /* 0x000e620008000c00 */
[----:B------:R-:W-:Y:S02]  /*1290*/  HFMA2 R45, R45, 1, 1, R29 ;  /* 0x3c003c002d2d7831 */ /* 0x000fe4000000001d */
[----:B------:R-:W-:Y:S02]  /*12a0*/  HADD2 R44, R44, R28 ;  /* 0x0000001c2c2c7230 */ /* 0x000fe40000000000 */
[----:B0-----:R-:W-:Y:S02]  /*12b0*/  HFMA2 R20, R14, R20, RZ ;  /* 0x000000140e147231 */ /* 0x001fe400000000ff */
[----:B-1----:R-:W-:Y:S02]  /*12c0*/  HMUL2 R31, R16, R59.H0_H0 ;  /* 0x2000003b101f7232 */ /* 0x002fe40000000000 */
[----:B------:R-:W-:Y:S02]  /*12d0*/  HFMA2 R16, R15, R21, R20 ;  /* 0x000000150f107231 */ /* 0x000fe40000000014 */
[----:B------:R-:W-:-:S02]  /*12e0*/  HMUL2 R29, R18, R59.H0_H0 ;  /* 0x2000003b121d7232 */ /* 0x000fc40000000000 */
[-C--:B------:R-:W-:Y:S02]  /*12f0*/  HMUL2 R21, R17, R59.reuse.H0_H0 ;  /* 0x2000003b11157232 */ /* 0x080fe40000000000 */
[----:B------:R-:W-:Y:S02]  /*1300*/  HMUL2 R30, R19, R59.H0_H0 ;  /* 0x2000003b131e7232 */ /* 0x000fe40000000000 */
[----:B------:R-:W-:Y:S02]  /*1310*/  HFMA2 R22, R32, R22, R16 ;  /* 0x0000001620167231 */ /* 0x000fe40000000010 */
[----:B------:R-:W-:Y:S02]  /*1320*/  HFMA2 R21, R61, R25, R21 ;  /* 0x000000193d157231 */ /* 0x000fe40000000015 */
[----:B------:R-:W-:Y:S02]  /*1330*/  HFMA2 R20, R62, R24, R31 ;  /* 0x000000183e147231 */ /* 0x000fe4000000001f */
[----:B------:R-:W-:-:S02]  /*1340*/  HFMA2 R28, R60, R27, R30 ;  /* 0x0000001b3c1c7231 */ /* 0x000fc4000000001e */
[----:B------:R-:W-:Y:S01]  /*1350*/  HFMA2 R29, R63, R26, R29 ;  /* 0x0000001a3f1d7231 */ /* 0x000fe2000000001d */
[----:B------:R-:W0:Y:S04]  /*1360*/  LDS.128 R16, [UR5+0x810] ;  /* 0x00081005ff107984 */ /* 0x000e280008000c00 */
[----:B------:R-:W1:Y:S01]  /*1370*/  LDS.128 R24, [UR5+0x920] ;  /* 0x00092005ff187984 */ /* 0x000e620008000c00 */
[----:B------:R-:W-:-:S04]  /*1380*/  HFMA2 R22, R33, R23, R22 ;  /* 0x0000001721167231 */ /* 0x000fc80000000016 */
[----:B0-----:R-:W-:Y:S02]  /*1390*/  HFMA2 R22, R42, R16, R22 ;  /* 0x000000102a167231 */ /* 0x001fe40000000016 */
[C---:B-1----:R-:W-:Y:S02]  /*13a0*/  HFMA2 R30, R13.reuse.H0_H0, R27, R28 ;  /* 0x0000001b0d1e7231 */ /* 0x042fe4000000081c */
[C---:B------:R-:W-:Y:S02]  /*13b0*/  HFMA2 R31, R13.reuse.H0_H0, R24, R20 ;  /* 0x000000180d1f7231 */ /* 0x040fe40000000814 */
[C---:B------:R-:W-:Y:S02]  /*13c0*/  HFMA2 R29, R13.reuse.H0_H0, R26, R29 ;  /* 0x0000001a0d1d7231 */ /* 0x040fe4000000081d */
[----:B------:R-:W-:Y:S02]  /*13d0*/  HFMA2 R21, R13.H0_H0, R25, R21 ;  /* 0x000000190d157231 */ /* 0x000fe40000000815 */
[----:B------:R-:W-:-:S02]  /*13e0*/  HFMA2 R60, R60, 1, 1, R30 ;  /* 0x3c003c003c3c7831 */ /* 0x000fc4000000001e */
[----:B------:R-:W-:Y:S02]  /*13f0*/  HADD2 R62, R62, R31 ;  /* 0x0000001f3e3e7230 */ /* 0x000fe40000000000 */
[----:B------:R-:W-:Y:S02]  /*1400*/  HFMA2 R17, R43, R17, R22 ;  /* 0x000000112b117231 */ /* 0x000fe40000000016 */
[----:B------:R-:W-:Y:S01]  /*1410*/  HADD2 R63, R63, R29 ;  /* 0x0000001d3f3f7230 */ /* 0x000fe20000000000 */
[----:B------:R-:W-:Y:S01]  /*1420*/  LDS.128 R24, [UR5+0x8b0] ;  /* 0x0008b005ff187984 */ /* 0x000fe20008000c00 */
[----:B------:R-:W-:-:S03]  /*1430*/  HFMA2 R61, R61, 1, 1, R21 ;  /* 0x3c003c003d3d7831 */ /* 0x000fc60000000015 */
[----:B------:R-:W0:Y:S04]  /*1440*/  LDS.128 R28, [UR5+0x820] ;  /* 0x00082005ff1c7984 */ /* 0x000e280008000c00 */
[----:B------:R-:W1:Y:S01]  /*1450*/  LDS.128 R20, [UR5+0x870] ;  /* 0x00087005ff147984 */ /* 0x000e620008000c00 */
[----:B------:R-:W-:-:S04]  /*1460*/  HFMA2 R17, R44, R18, R17 ;  /* 0x000000122c117231 */ /* 0x000fc80000000011 */
[----:B------:R-:W-:-:S04]  /*1470*/  HFMA2 R17, R45, R19, R17 ;  /* 0x000000132d117231 */ /* 0x000fc80000000011 */
[----:B0-----:R-:W-:Y:S02]  /*1480*/  HFMA2 R28, R62, R28, R17 ;  /* 0x0000001c3e1c7231 */ /* 0x001fe40000000011 */
[----:B------:R-:W0:Y:S01]  /*1490*/  LDS.128 R16, [UR5+0x930] ;  /* 0x00093005ff107984 */ /* 0x000e220008000c00 */
[-C--:B-1----:R-:W-:Y:S02]  /*14a0*/  HMUL2 R20, R20, R59.reuse.H0_H0 ;  /* 0x2000003b14147232 */ /* 0x082fe40000000000 */
[-C--:B------:R-:W-:Y:S02]  /*14b0*/  HMUL2 R22, R22, R59.reuse.H0_H0 ;  /* 0x2000003b16167232 */ /* 0x080fe40000000000 */
[-C--:B------:R-:W-:Y:S02]  /*14c0*/  HMUL2 R23, R23, R59.reuse.H0_H0 ;  /* 0x2000003b17177232 */ /* 0x080fe40000000000 */
[----:B------:R-:W-:Y:S02]  /*14d0*/  HMUL2 R21, R21, R59.H0_H0 ;  /* 0x2000003b15157232 */ /* 0x000fe40000000000 */
[----:B------:R-:W-:-:S02]  /*14e0*/  HFMA2 R24, R57, R24, R20 ;  /* 0x0000001839187231 */ /* 0x000fc40000000014 */
[----:B------:R-:W-:Y:S02]  /*14f0*/  HFMA2 R26, R55, R26, R22 ;  /* 0x0000001a371a7231 */ /* 0x000fe40000000016 */
[----:B------:R-:W-:Y:S02]  /*1500*/  HFMA2 R25, R58, R25, R21 ;  /* 0x000000193a197231 */ /* 0x000fe40000000015 */
[----:B------:R-:W-:Y:S02]  /*1510*/  HFMA2 R27, R56, R27, R23 ;  /* 0x0000001b381b7231 */ /* 0x000fe40000000017 */
[----:B------:R-:W1:Y:S01]  /*1520*/  LDS.128 R20, [UR5+0x830] ;  /* 0x00083005ff147984 */ /* 0x000e620008000c00 */
[----:B------:R-:W-:-:S04]  /*1530*/  HFMA2 R28, R61, R29, R28 ;  /* 0x0000001d3d1c7231 */ /* 0x000fc8000000001c */
[----:B------:R-:W-:-:S04]  /*1540*/  HFMA2 R30, R63, R30, R28 ;  /* 0x0000001e3f1e7231 */ /* 0x000fc8000000001c */
[----:B------:R-:W-:Y:S02]  /*1550*/  HFMA2 R30, R60, R31, R30 ;  /* 0x0000001f3c1e7231 */ /* 0x000fe4000000001e */
[C---:B0-----:R-:W-:Y:S02]  /*1560*/  HFMA2 R24, R13.reuse.H0_H0, R16, R24 ;  /* 0x000000100d187231 */ /* 0x041fe40000000818 */
[----:B------:R-:W-:Y:S02]  /*1570*/  HFMA2 R29, R13.H0_H0, R17, R25 ;  /* 0x000000110d1d7231 */ /* 0x000fe40000000819 */
[----:B------:R-:W-:Y:S01]  /*1580*/  HADD2 R57, R57, R24 ;  /* 0x0000001839397230 */ /* 0x000fe20000000000 */
[----:B------:R-:W0:Y:S01]  /*1590*/  LDC.64 R16, c[0x0][0x3c8] ;  /* 0x0000f200ff107b82 */ /* 0x000e220000000a00 */
[----:B------:R-:W-:Y:S02]  /*15a0*/  HADD2 R58, R58, R29 ;  /* 0x0000001d3a3a7230 */ /* 0x000fe40000000000 */
[----:B------:R-:W-:-:S02]  /*15b0*/  HFMA2 R26, R13.H0_H0, R18, R26 ;  /* 0x000000120d1a7231 */ /* 0x000fc4000000081a */
[----:B-1----:R-:W-:Y:S02]  /*15c0*/  HFMA2 R29, R57, R20, R30 ;  /* 0x00000014391d7231 */ /* 0x002fe4000000001e */
[----:B------:R-:W-:Y:S02]  /*15d0*/  HFMA2 R55, R55, 1, 1, R26 ;  /* 0x3c003c0037377831 */ /* 0x000fe4000000001a */
[----:B------:R-:W-:Y:S02]  /*15e0*/  HFMA2 R29, R58, R21, R29 ;  /* 0x000000153a1d7231 */ /* 0x000fe4000000001d */
[----:B------:R-:W-:-:S04]  /*15f0*/  HFMA2 R28, R13.H0_H0, R19, R27 ;  /* 0x000000130d1c7231 */ /* 0x000fc8000000081b */
[----:B------:R-:W-:Y:S02]  /*1600*/  HADD2 R56, R56, R28 ;  /* 0x0000001c38387230 */ /* 0x000fe40000000000 */
[----:B------:R-:W-:-:S04]  /*1610*/  HFMA2 R28, R55, R22, R29 ;  /* 0x00000016371c7231 */ /* 0x000fc8000000001d */
[----:B------:R-:W-:Y:S02]  /*1620*/  HFMA2 R28, R56, R23, R28 ;  /* 0x00000017381c7231 */ /* 0x000fe4000000001c */
[----:B0-----:R-:W-:-:S04]  /*1630*/  IMAD.WIDE R16, R46, 0x2, R16 ;  /* 0x000000022e107825 */ /* 0x001fc800078e0210 */
[----:B------:R-:W-:-:S05]  /*1640*/  HADD2 R28, R28.H0_H0, R28.H1_H1 ;  /* 0x3000001c1c1c7230 */ /* 0x000fca0000000800 */
[----:B------:R1:W-:Y:S01]  /*1650*/  STG.E.U16 desc[UR12][R16.64], R28 ;  /* 0x0000001c10007986 */ /* 0x0003e2000c10150c */
[----:B------:R-:W-:-:S04]  /*1660*/  UIADD3 UR9, UPT, UPT, UR9, 0x1, URZ ;  /* 0x0000000109097890 */ /* 0x000fc8000fffe0ff */
[----:B------:R-:W-:Y:S02]  /*1670*/  UISETP.NE.AND UP0, UPT, UR9, URZ, UPT ;  /* 0x000000ff0900728c */ /* 0x000fe4000bf05270 */
[----:B------:R-:W-:-:S07]  /*1680*/  UIADD3 UR4, UPT, UPT, UR4, 0x1, URZ ;  /* 0x0000000104047890 */ /* 0x000fce000fffe0ff */
[----:B-1----:R-:W-:Y:S05]  /*1690*/  BRA.U UP0, `(.L_x_110) ;  /* 0xfffffff500087547 */ /* 0x002fea000b83ffff */
.L_x_107:
[----:B------:R-:W0:Y:S01]  /*16a0*/  S2R R13, SR_TID.X ;  /* 0x00000000000d7919 */ /* 0x000e220000002100 */
[----:B------:R-:W1:Y:S01]  /*16b0*/  S2UR UR6, SR_CgaCtaId ;  /* 0x00000000000679c3 */ /* 0x000e620000008800 */
[----:B------:R-:W-:Y:S02]  /*16c0*/  UMOV UR5, 0x400 ;  /* 0x0000040000057882 */ /* 0x000fe40000000000 */
[----:B-1----:R-:W-:Y:S01]  /*16d0*/  ULEA UR5, UR6, UR5, 0x18 ;  /* 0x0000000506057291 */ /* 0x002fe2000f8ec0ff */
[----:B0-----:R-:W-:-:S05]  /*16e0*/  SHF.L.U32 R16, R13, 0x2, RZ ;  /* 0x000000020d107819 */ /* 0x001fca00000006ff */
[----:B------:R-:W-:Y:S02]  /*16f0*/  LEA R13, R13, UR5, 0x6 ;  /* 0x000000050d0d7c11 */ /* 0x000fe4000f8e30ff */
[----:B------:R-:W-:-:S04]  /*1700*/  LOP3.LUT R16, R16, 0x7c, RZ, 0xc0, !PT ;  /* 0x0000007c10107812 */ /* 0x000fc800078ec0ff */
[C---:B------:R-:W-:Y:S02]  /*1710*/  LOP3.LUT R18, R16.reuse, 0x4, RZ, 0x3c, !PT ;  /* 0x0000000410127812 */ /* 0x040fe400078e3cff */
[C---:B------:R-:W-:Y:S02]  /*1720*/  LOP3.LUT R20, R16.reuse, 0x8, RZ, 0x3c, !PT ;  /* 0x0000000810147812 */ /* 0x040fe400078e3cff */
[C---:B------:R-:W-:Y:S02]  /*1730*/  IADD3 R17, PT, PT, R13.reuse, R16, RZ ;  /* 0x000000100d117210 */ /* 0x040fe40007ffe0ff */
[C---:B------:R-:W-:Y:S01]  /*1740*/  LOP3.LUT R22, R16.reuse, 0xc, RZ, 0x3c, !PT ;  /* 0x0000000c10167812 */ /* 0x040fe200078e3cff */
[----:B------:R-:W-:Y:S01]  /*1750*/  IMAD.IADD R19, R13, 0x1, R20 ;  /* 0x000000010d137824 */ /* 0x000fe200078e0214 */
[C---:B------:R-:W-:Y:S01]  /*1760*/  LOP3.LUT R24, R16.reuse, 0x10, RZ, 0x3c, !PT ;  /* 0x0000001010187812 */ /* 0x040fe200078e3cff */
[----:B------:R0:W-:Y:S01]  /*1770*/  STS [R17], R14 ;  /* 0x0000000e11007388 */ /* 0x0001e20000000800 */
[----:B------:R-:W-:-:S02]  /*1780*/  LOP3.LUT R26, R16, 0x14, RZ, 0x3c, !PT ;  /* 0x00000014101a7812 */ /* 0x000fc400078e3cff */
[C---:B------:R-:W-:Y:S02]  /*1790*/  LOP3.LUT R28, R16.reuse, 0x18, RZ, 0x3c, !PT ;  /* 0x00000018101c7812 */ /* 0x040fe400078e3cff */
[C---:B------:R-:W-:Y:S02]  /*17a0*/  IADD3 R18, PT, PT, R13.reuse, R18, RZ ;  /* 0x000000120d127210 */ /* 0x040fe40007ffe0ff */
[C---:B------:R-:W-:Y:S01]  /*17b0*/  LOP3.LUT R30, R16.reuse, 0x1c, RZ, 0x3c, !PT ;  /* 0x0000001c101e7812 */ /* 0x040fe200078e3cff */
[C---:B------:R-:W-:Y:S01]  /*17c0*/  IMAD.IADD R21, R13.reuse, 0x1, R28 ;  /* 0x000000010d157824 */ /* 0x040fe200078e021c */
[C---:B------:R-:W-:Y:S01]  /*17d0*/  IADD3 R22, PT, PT, R13.reuse, R22, RZ ;  /* 0x000000160d167210 */ /* 0x040fe20007ffe0ff */
[----:B------:R-:W-:Y:S01]  /*17e0*/  STS [R18], R15 ;  /* 0x0000000f12007388 */ /* 0x000fe20000000800 */
[C---:B------:R-:W-:Y:S02]  /*17f0*/  LOP3.LUT R46, R16.reuse, 0x20, RZ, 0x3c, !PT ;  /* 0x00000020102e7812 */ /* 0x040fe400078e3cff */
[----:B------:R-:W-:Y:S01]  /*1800*/  LOP3.LUT R48, R16, 0x24, RZ, 0x3c, !PT ;  /* 0x0000002410307812 */ /* 0x000fe200078e3cff */
[----:B------:R-:W-:Y:S01]  /*1810*/  STS [R19], R32 ;  /* 0x0000002013007388 */ /* 0x000fe20000000800 */
[----:B0-----:R-:W-:-:S02]  /*1820*/  IADD3 R17, PT, PT, R13, R24, RZ ;  /* 0x000000180d117210 */ /* 0x001fc40007ffe0ff */
[----:B------:R-:W-:Y:S01]  /*1830*/  LOP3.LUT R16, R16, 0x28, RZ, 0x3c, !PT ;  /* 0x0000002810107812 */ /* 0x000fe200078e3cff */
[----:B------:R-:W-:Y:S01]  /*1840*/  STS [R22], R33 ;  /* 0x0000002116007388 */ /* 0x000fe20000000800 */
[C---:B------:R-:W-:Y:S02]  /*1850*/  IADD3 R26, PT, PT, R13.reuse, R26, RZ ;  /* 0x0000001a0d1a7210 */ /* 0x040fe40007ffe0ff */
[C---:B------:R-:W-:Y:S01]  /*1860*/  IADD3 R30, PT, PT, R13.reuse, R30, RZ ;  /* 0x0000001e0d1e7210 */ /* 0x040fe20007ffe0ff */
[----:B------:R-:W-:Y:S01]  /*1870*/  STS [R17], R42 ;  /* 0x0000002a11007388 */ /* 0x000fe20000000800 */
[C---:B------:R-:W-:Y:S01]  /*1880*/  IADD3 R23, PT, PT, R13.reuse, R46, RZ ;  /* 0x0000002e0d177210 */ /* 0x040fe20007ffe0ff */
[C---:B------:R-:W-:Y:S01]  /*1890*/  IMAD.IADD R14, R13.reuse, 0x1, R16 ;  /* 0x000000010d0e7824 */ /* 0x040fe200078e0210 */
[----:B------:R-:W-:Y:S01]  /*18a0*/  IADD3 R48, PT, PT, R13, R48, RZ ;  /* 0x000000300d307210 */ /* 0x000fe20007ffe0ff */
        /* <DEDUP_REMOVED lines=33> */
        .weak           $__internal_7_$__cuda_sm3x_div_rn_noftz_f32_slowpath
        .type           $__internal_7_$__cuda_sm3x_div_rn_noftz_f32_slowpath,@function
        .size           $__internal_7_$__cuda_sm3x_div_rn_noftz_f32_slowpath,(.L_x_216 - $__internal_7_$__cuda_sm3x_div_rn_noftz_f32_slowpath)
$__internal_7_$__cuda_sm3x_div_rn_noftz_f32_slowpath:
[----:B------:R-:W-:Y:S01]  /*1ac0*/  SHF.R.U32.HI R13, RZ, 0x17, R18 ;  /* 0x00000017ff0d7819 */ /* 0x000fe20000011612 */
[----:B------:R-:W-:Y:S04]  /*1ad0*/  BSSY.RECONVERGENT B0, `(.L_x_111) ;  /* 0x000005c000007945 */ /* 0x000fe80003800200 */
[----:B------:R-:W-:Y:S01]  /*1ae0*/  BSSY.RELIABLE B2, `(.L_x_112) ;  /* 0x000001a000027945 */ /* 0x000fe20003800100 */
        /* <DEDUP_REMOVED lines=25> */
.L_x_113:
[----:B------:R-:W-:Y:S05]  /*1c80*/  BSYNC.RELIABLE B2 ;  /* 0x0000000000027941 */ /* 0x000fea0003800100 */
.L_x_112:
        /* <DEDUP_REMOVED lines=46> */
[----:B------:R-:W-:-:S05]  /*1f70*/  LOP3.LUT R13, R13, R18, RZ, 0xc0, !PT ;  /* 0x000000120d0d7212 */ /* 0x000fca00078ec0ff */
[----:B------:R-:W-:-:S05]  /*1f80*/  IMAD.IADD R20, R20, 0x1, R13 ;  /* 0x0000000114147824 */ /* 0x000fca00078e020d */
[----:B------:R-:W-:Y:S01]  /*1f90*/  LOP3.LUT R17, R20, R17, RZ, 0xfc, !PT ;  /* 0x0000001114117212 */ /* 0x000fe200078efcff */
[----:B------:R-:W-:Y:S06]  /*1fa0*/  BRA `(.L_x_121) ;  /* 0x0000000000107947 */ /* 0x000fec0003800000 */
.L_x_120:
[----:B------:R-:W-:-:S04]  /*1fb0*/  LOP3.LUT R17, R17, 0x80000000, RZ, 0xc0, !PT ;  /* 0x8000000011117812 */ /* 0x000fc800078ec0ff */
[----:B------:R-:W-:Y:S01]  /*1fc0*/  LOP3.LUT R17, R17, 0x7f800000, RZ, 0xfc, !PT ;  /* 0x7f80000011117812 */ /* 0x000fe200078efcff */
[----:B------:R-:W-:Y:S06]  /*1fd0*/  BRA `(.L_x_121) ;  /* 0x0000000000047947 */ /* 0x000fec0003800000 */
.L_x_119:
[----:B------:R-:W-:-:S07]  /*1fe0*/  LEA R17, R19, R17, 0x17 ;  /* 0x0000001113117211 */ /* 0x000fce00078eb8ff */
.L_x_121:
[----:B------:R-:W-:Y:S05]  /*1ff0*/  BSYNC.RECONVERGENT B2 ;  /* 0x0000000000027941 */ /* 0x000fea0003800200 */
.L_x_118:
[----:B------:R-:W-:Y:S05]  /*2000*/  BRA `(.L_x_122) ;  /* 0x0000000000207947 */ /* 0x000fea0003800000 */
.L_x_117:
[----:B------:R-:W-:-:S04]  /*2010*/  LOP3.LUT R17, R18, 0x80000000, R17, 0x48, !PT ;  /* 0x8000000012117812 */ /* 0x000fc800078e4811 */
[----:B------:R-:W-:Y:S01]  /*2020*/  LOP3.LUT R17, R17, 0x7f800000, RZ, 0xfc, !PT ;  /* 0x7f80000011117812 */ /* 0x000fe200078efcff */
[----:B------:R-:W-:Y:S06]  /*2030*/  BRA `(.L_x_122) ;  /* 0x0000000000147947 */ /* 0x000fec0003800000 */
.L_x_116:
[----:B------:R-:W-:Y:S01]  /*2040*/  LOP3.LUT R17, R18, 0x80000000, R17, 0x48, !PT ;  /* 0x8000000012117812 */ /* 0x000fe200078e4811 */
[----:B------:R-:W-:Y:S06]  /*2050*/  BRA `(.L_x_122) ;  /* 0x00000000000c7947 */ /* 0x000fec0003800000 */
.L_x_115:
[----:B------:R-:W0:Y:S01]  /*2060*/  MUFU.RSQ R17, -QNAN ;  /* 0xffc0000000117908 */ /* 0x000e220000001400 */
[----:B------:R-:W-:Y:S05]  /*2070*/  BRA `(.L_x_122) ;  /* 0x0000000000047947 */ /* 0x000fea0003800000 */
.L_x_114:
[----:B------:R-:W-:-:S07]  /*2080*/  FADD.FTZ R17, R13, -0.8750388026237487793 ;  /* 0xbf60028b0d117421 */ /* 0x000fce0000010000 */
.L_x_122:
[----:B------:R-:W-:Y:S05]  /*2090*/  BSYNC.RECONVERGENT B0 ;  /* 0x0000000000007941 */ /* 0x000fea0003800200 */
.L_x_111:
[----:B0-----:R-:W-:Y:S01]  /*20a0*/  MOV R13, R17 ;  /* 0x00000011000d7202 */ /* 0x001fe20000000f00 */
[----:B------:R-:W-:-:S04]  /*20b0*/  HFMA2 R17, -RZ, RZ, 0, 0 ;  /* 0x00000000ff117431 */ /* 0x000fc800000001ff */
[----:B------:R-:W-:Y:S05]  /*20c0*/  RET.REL.NODEC R16 `(_Z49rwkv7_albatross_kernel_forward_w0_fp16_dither_seqI6__halfLi32EEviiiiPT_PKS1_S4_S4_S4_S4_S4_S2_PKi) ;  /* 0xffffffdc10cc7950 */ /* 0x000fea0003c3ffff */
.L_x_123:
        /* <DEDUP_REMOVED lines=11> */
.L_x_216:


//--------------------- .text._Z49rwkv7_albatross_kernel_forward_w0_fp16_dither_seqI6__halfLi16EEviiiiPT_PKS1_S4_S4_S4_S4_S4_S2_PKi --------------------------
	.section	.text._Z49rwkv7_albatross_kernel_forward_w0_fp16_dither_seqI6__halfLi16EEviiiiPT_PKS1_S4_S4_S4_S4_S4_S2_PKi,"ax",@progbits
	.align	128
        .global         _Z49rwkv7_albatross_kernel_forward_w0_fp16_dither_seqI6__halfLi16EEviiiiPT_PKS1_S4_S4_S4_S4_S4_S2_PKi
        .type           _Z49rwkv7_albatross_kernel_forward_w0_fp16_dither_seqI6__halfLi16EEviiiiPT_PKS1_S4_S4_S4_S4_S4_S2_PKi,@function
        .size           _Z49rwkv7_albatross_kernel_forward_w0_fp16_dither_seqI6__halfLi16EEviiiiPT_PKS1_S4_S4_S4_S4_S4_S2_PKi,(.L_x_217 - _Z49rwkv7_albatross_kernel_forward_w0_fp16_dither_seqI6__halfLi16EEviiiiPT_PKS1_S4_S4_S4_S4_S4_S2_PKi)
        .other          _Z49rwkv7_albatross_kernel_forward_w0_fp16_dither_seqI6__halfLi16EEviiiiPT_PKS1_S4_S4_S4_S4_S4_S2_PKi,@"STO_CUDA_ENTRY STV_DEFAULT"
_Z49rwkv7_albatross_kernel_forward_w0_fp16_dither_seqI6__halfLi16EEviiiiPT_PKS1_S4_S4_S4_S4_S4_S2_PKi:
.text._Z49rwkv7_albatross_kernel_forward_w0_fp16_dither_seqI6__halfLi16EEviiiiPT_PKS1_S4_S4_S4_S4_S4_S2_PKi:
[----:B------:R-:W-:Y:S08]  /*0000*/  LDC R1, c[0x0][0x37c] ;  /* 0x0000df00ff017b82 */ /* 0x000ff00000000800 */
[----:B------:R-:W0:Y:S01]  /*0010*/  LDC.64 R6, c[0x0][0x388] ;  /* 0x0000e200ff067b82 */ /* 0x000e220000000a00 */
[----:B------:R-:W1:Y:S01]  /*0020*/  LDCU.64 UR12, c[0x0][0x358] ;  /* 0x00006b00ff0c77ac */ /* 0x000e620008000a00 */
[----:B------:R-:W2:Y:S06]  /*0030*/  LDCU UR9, c[0x0][0x384] ;  /* 0x00007080ff0977ac */ /* 0x000eac0008000800 */
[----:B------:R-:W3:Y:S08]  /*0040*/  S2UR UR4, SR_CTAID.X ;  /* 0x00000000000479c3 */ /* 0x000ef00000002500 */
[----:B------:R-:W4:Y:S01]  /*0050*/  LDC.64 R32, c[0x0][0x390] ;  /* 0x0000e400ff207b82 */ /* 0x000f220000000a00 */
[----:B0-----:R-:W0:Y:S01]  /*0060*/  I2F.U32.RP R0, R7 ;  /* 0x0000000700007306 */ /* 0x001e220000209000 */
[----:B------:R-:W-:-:S07]  /*0070*/  ISETP.NE.U32.AND P2, PT, R7, RZ, PT ;  /* 0x000000ff0700720c */ /* 0x000fce0003f45070 */
[----:B0-----:R-:W0:Y:S02]  /*0080*/  MUFU.RCP R0, R0 ;  /* 0x0000000000007308 */ /* 0x001e240000001000 */
[----:B0-----:R-:W-:-:S06]  /*0090*/  IADD3 R2, PT, PT, R0, 0xffffffe, RZ ;  /* 0x0ffffffe00027810 */ /* 0x001fcc0007ffe0ff */
[----:B------:R0:W5:Y:S02]  /*00a0*/  F2I.FTZ.U32.TRUNC.NTZ R3, R2 ;  /* 0x0000000200037305 */ /* 0x000164000021f000 */
[----:B0-----:R-:W-:Y:S02]  /*00b0*/  HFMA2 R2, -RZ, RZ, 0, 0 ;  /* 0x00000000ff027431 */ /* 0x001fe400000001ff */
[----:B-----5:R-:W-:-:S04]  /*00c0*/  IMAD.MOV R4, RZ, RZ, -R3 ;  /* 0x000000ffff047224 */ /* 0x020fc800078e0a03 */
[----:B------:R-:W-:-:S04]  /*00d0*/  IMAD R5, R4, R7, RZ ;  /* 0x0000000704057224 */ /* 0x000fc800078e02ff */
[----:B------:R-:W-:Y:S02]  /*00e0*/  IMAD.HI.U32 R3, R3, R5, R2 ;  /* 0x0000000503037227 */ /* 0x000fe400078e0002 */
[----:B------:R-:W0:Y:S04]  /*00f0*/  S2R R2, SR_TID.X ;  /* 0x0000000000027919 */ /* 0x000e280000002100 */
[----:B---3--:R-:W-:-:S04]  /*0100*/  IMAD.HI.U32 R29, R3, UR4, RZ ;  /* 0x00000004031d7c27 */ /* 0x008fc8000f8e00ff */
[----:B------:R-:W-:-:S04]  /*0110*/  IMAD.MOV R4, RZ, RZ, -R29 ;  /* 0x000000ffff047224 */ /* 0x000fc800078e0a1d */
[----:B------:R-:W-:-:S05]  /*0120*/  IMAD R0, R7, R4, UR4 ;  /* 0x0000000407007e24 */ /* 0x000fca000f8e0204 */
[----:B------:R-:W-:-:S13]  /*0130*/  ISETP.GE.U32.AND P0, PT, R0, R7, PT ;  /* 0x000000070000720c */ /* 0x000fda0003f06070 */
[----:B------:R-:W-:Y:S01]  /*0140*/  @P0 IADD3 R0, PT, PT, R0, -R7, RZ ;  /* 0x8000000700000210 */ /* 0x000fe20007ffe0ff */
[----:B------:R-:W-:-:S03]  /*0150*/  @P0 VIADD R29, R29, 0x1 ;  /* 0x000000011d1d0836 */ /* 0x000fc60000000000 */
[----:B------:R-:W-:-:S13]  /*0160*/  ISETP.GE.U32.AND P1, PT, R0, R7, PT ;  /* 0x000000070000720c */ /* 0x000fda0003f26070 */
[----:B------:R-:W-:Y:S02]  /*0170*/  @P1 IADD3 R29, PT, PT, R29, 0x1, RZ ;  /* 0x000000011d1d1810 */ /* 0x000fe40007ffe0ff */
[----:B------:R-:W-:-:S05]  /*0180*/  @!P2 LOP3.LUT R29, RZ, R7, RZ, 0x33, !PT ;  /* 0x00000007ff1da212 */ /* 0x000fca00078e33ff */
[----:B------:R-:W-:-:S04]  /*0190*/  IMAD.MOV R0, RZ, RZ, -R29 ;  /* 0x000000ffff007224 */ /* 0x000fc800078e0a1d */
[----:B------:R-:W-:Y:S02]  /*01a0*/  IMAD R3, R7, R0, UR4 ;  /* 0x0000000407037e24 */ /* 0x000fe4000f8e0200 */
[----:B------:R-:W-:-:S05]  /*01b0*/  IMAD R0, R29, R6, RZ ;  /* 0x000000061d007224 */ /* 0x000fca00078e02ff */
[----:B------:R-:W-:-:S05]  /*01c0*/  LEA R0, R3, R0, 0x4 ;  /* 0x0000000003007211 */ /* 0x000fca00078e20ff */
[----:B------:R-:W-:-:S04]  /*01d0*/  IMAD.SHL.U32 R5, R0, 0x10, RZ ;  /* 0x0000001000057824 */ /* 0x000fc800078e00ff */
[----:B----4-:R-:W-:-:S04]  /*01e0*/  IMAD.WIDE R32, R5, 0x2, R32 ;  /* 0x0000000205207825 */ /* 0x010fc800078e0220 */
[----:B0-----:R-:W-:-:S05]  /*01f0*/  IMAD.WIDE.U32 R32, R2, 0x10, R32 ;  /* 0x0000001002207825 */ /* 0x001fca00078e0020 */
[----:B-1----:R-:W3:Y:S04]  /*0200*/  LDG.E.128 R4, desc[UR12][R32.64] ;  /* 0x0000000c20047981 */ /* 0x002ee8000c1e1d00 */
[----:B------:R-:W4:Y:S01]  /*0210*/  LDG.E.128 R8, desc[UR12][R32.64+0x100] ;  /* 0x0001000c20087981 */ /* 0x000f22000c1e1d00 */
[----:B------:R-:W0:Y:S01]  /*0220*/  S2UR UR10, SR_CgaCtaId ;  /* 0x00000000000a79c3 */ /* 0x000e220000008800 */
[----:B------:R-:W-:Y:S01]  /*0230*/  SHF.R.U32.HI R0, RZ, 0x1, R2 ;  /* 0x00000001ff007819 */ /* 0x000fe20000011602 */
[----:B------:R-:W-:Y:S01]  /*0240*/  UMOV UR4, 0x400 ;  /* 0x0000040000047882 */ /* 0x000fe20000000000 */
[----:B------:R-:W-:Y:S01]  /*0250*/  SHF.L.U32 R27, R2, 0x2, RZ ;  /* 0x00000002021b7819 */ /* 0x000fe200000006ff */
[----:B--2---:R-:W-:Y:S02]  /*0260*/  UISETP.GE.AND UP0, UPT, UR9, 0x1, UPT ;  /* 0x000000010900788c */ /* 0x004fe4000bf06270 */
[----:B------:R-:W-:Y:S01]  /*0270*/  VIADD R13, R0, 0x8 ;  /* 0x00000008000d7836 */ /* 0x000fe20000000000 */
[----:B------:R-:W-:-:S02]  /*0280*/  LOP3.LUT R21, R27, 0x4, RZ, 0xc0, !PT ;  /* 0x000000041b157812 */ /* 0x000fc400078ec0ff */
[----:B------:R-:W-:Y:S02]  /*0290*/  LOP3.LUT R12, R27, 0x7c, RZ, 0xc0, !PT ;  /* 0x0000007c1b0c7812 */ /* 0x000fe400078ec0ff */
[----:B------:R-:W-:Y:S02]  /*02a0*/  LOP3.LUT R20, R13, 0x1f, RZ, 0xc0, !PT ;  /* 0x0000001f0d147812 */ /* 0x000fe400078ec0ff */
[C---:B------:R-:W-:Y:S02]  /*02b0*/  LOP3.LUT R13, R21.reuse, 0x1, RZ, 0xfc, !PT ;  /* 0x00000001150d7812 */ /* 0x040fe400078efcff */
[C---:B------:R-:W-:Y:S02]  /*02c0*/  LOP3.LUT R15, R21.reuse, 0x2, RZ, 0xfc, !PT ;  /* 0x00000002150f7812 */ /* 0x040fe400078efcff */
[----:B------:R-:W-:Y:S02]  /*02d0*/  LOP3.LUT R35, R21, 0x3, RZ, 0xfc, !PT ;  /* 0x0000000315237812 */ /* 0x000fe400078efcff */
[----:B------:R-:W-:-:S02]  /*02e0*/  LOP3.LUT R27, R20, 0x4, R27, 0x78, !PT ;  /* 0x00000004141b7812 */ /* 0x000fc400078e781b */
[C-C-:B------:R-:W-:Y:S02]  /*02f0*/  LOP3.LUT R26, R20.reuse, 0x1, R21.reuse, 0x1e, !PT ;  /* 0x00000001141a7812 */ /* 0x140fe400078e1e15 */
[C-C-:B------:R-:W-:Y:S01]  /*0300*/  LOP3.LUT R19, R20.reuse, 0x2, R21.reuse, 0x1e, !PT ;  /* 0x0000000214137812 */ /* 0x140fe200078e1e15 */
[----:B0-----:R-:W-:Y:S01]  /*0310*/  ULEA UR5, UR10, UR4, 0x18 ;  /* 0x000000040a057291 */ /* 0x001fe2000f8ec0ff */
[----:B------:R-:W-:Y:S02]  /*0320*/  LOP3.LUT R20, R20, 0x3, R21, 0x1e, !PT ;  /* 0x0000000314147812 */ /* 0x000fe400078e1e15 */
[C---:B------:R-:W-:Y:S02]  /*0330*/  LOP3.LUT R14, R12.reuse, 0x4, RZ, 0x3c, !PT ;  /* 0x000000040c0e7812 */ /* 0x040fe400078e3cff */
[----:B------:R-:W-:Y:S02]  /*0340*/  LOP3.LUT R24, R12, 0x8, RZ, 0x3c, !PT ;  /* 0x000000080c187812 */ /* 0x000fe400078e3cff */
[----:B------:R-:W-:-:S02]  /*0350*/  LEA R37, R2, UR5, 0x5 ;  /* 0x0000000502257c11 */ /* 0x000fc4000f8e28ff */
[C---:B------:R-:W-:Y:S02]  /*0360*/  LOP3.LUT R16, R12.reuse, 0xc, RZ, 0x3c, !PT ;  /* 0x0000000c0c107812 */ /* 0x040fe400078e3cff */
[C---:B------:R-:W-:Y:S01]  /*0370*/  LOP3.LUT R18, R12.reuse, 0x10, RZ, 0x3c, !PT ;  /* 0x000000100c127812 */ /* 0x040fe200078e3cff */
[C---:B------:R-:W-:Y:S01]  /*0380*/  IMAD.IADD R23, R37.reuse, 0x1, R14 ;  /* 0x0000000125177824 */ /* 0x040fe200078e020e */
[C---:B------:R-:W-:Y:S01]  /*0390*/  LOP3.LUT R28, R12.reuse, 0x14, RZ, 0x3c, !PT ;  /* 0x000000140c1c7812 */ /* 0x040fe200078e3cff */
[C---:B------:R-:W-:Y:S01]  /*03a0*/  IMAD.IADD R25, R37.reuse, 0x1, R16 ;  /* 0x0000000125197824 */ /* 0x040fe200078e0210 */
[----:B------:R-:W-:Y:S02]  /*03b0*/  IADD3 R22, PT, PT, R37, R12, RZ ;  /* 0x0000000c25167210 */ /* 0x000fe40007ffe0ff */
[----:B------:R-:W-:Y:S02]  /*03c0*/  LOP3.LUT R30, R12, 0x18, RZ, 0x3c, !PT ;  /* 0x000000180c1e7812 */ /* 0x000fe400078e3cff */
[----:B------:R-:W-:-:S02]  /*03d0*/  LOP3.LUT R21, R21, 0x1f, R0, 0x78, !PT ;  /* 0x0000001f15157812 */ /* 0x000fc400078e7800 */
[--C-:B------:R-:W-:Y:S02]  /*03e0*/  LOP3.LUT R13, R13, 0x1f, R0.reuse, 0x78, !PT ;  /* 0x0000001f0d0d7812 */ /* 0x100fe400078e7800 */
[--C-:B------:R-:W-:Y:S02]  /*03f0*/  LOP3.LUT R15, R15, 0x1f, R0.reuse, 0x78, !PT ;  /* 0x0000001f0f0f7812 */ /* 0x100fe400078e7800 */
[----:B------:R-:W-:Y:S02]  /*0400*/  LOP3.LUT R35, R35, 0x1f, R0, 0x78, !PT ;  /* 0x0000001f23237812 */ /* 0x000fe400078e7800 */
[----:B------:R-:W-:Y:S02]  /*0410*/  LOP3.LUT R12, R12, 0x1c, RZ, 0x3c, !PT ;  /* 0x0000001c0c0c7812 */ /* 0x000fe400078e3cff */
[----:B------:R-:W-:Y:S02]  /*0420*/  LEA R0, R0, UR5, 0x5 ;  /* 0x0000000500007c11 */ /* 0x000fe4000f8e28ff */
[C---:B------:R-:W-:Y:S01]  /*0430*/  IADD3 R31, PT, PT, R37.reuse, R18, RZ ;  /* 0x00000012251f7210 */ /* 0x040fe20007ffe0ff */
[----:B------:R-:W-:Y:S01]  /*0440*/  IMAD.IADD R16, R37, 0x1, R12 ;  /* 0x0000000125107824 */ /* 0x000fe200078e020c */
[-C--:B------:R-:W-:Y:S01]  /*0450*/  LEA R21, R21, R0.reuse, 0x2 ;  /* 0x0000000015157211 */ /* 0x080fe200078e10ff */
[----:B------:R-:W-:Y:S01]  /*0460*/  IMAD R12, R13, 0x4, R0 ;  /* 0x000000040d0c7824 */ /* 0x000fe200078e0200 */
[-C--:B------:R-:W-:Y:S01]  /*0470*/  LEA R15, R15, R0.reuse, 0x2 ;  /* 0x000000000f0f7211 */ /* 0x080fe200078e10ff */
[----:B------:R-:W-:Y:S01]  /*0480*/  IMAD.IADD R18, R37, 0x1, R28 ;  /* 0x0000000125127824 */ /* 0x000fe200078e021c */
[-C--:B------:R-:W-:Y:S01]  /*0490*/  LEA R27, R27, R0.reuse, 0x2 ;  /* 0x000000001b1b7211 */ /* 0x080fe200078e10ff */
[--C-:B------:R-:W-:Y:S01]  /*04a0*/  IMAD R28, R35, 0x4, R0.reuse ;  /* 0x00000004231c7824 */ /* 0x100fe200078e0200 */
[----:B------:R-:W-:Y:S01]  /*04b0*/  LEA R19, R19, R0, 0x2 ;  /* 0x0000000013137211 */ /* 0x000fe200078e10ff */
[--C-:B------:R-:W-:Y:S01]  /*04c0*/  IMAD R26, R26, 0x4, R0.reuse ;  /* 0x000000041a1a7824 */ /* 0x100fe200078e0200 */
[C---:B------:R-:W-:Y:S01]  /*04d0*/  IADD3 R24, PT, PT, R37.reuse, R24, RZ ;  /* 0x0000001825187210 */ /* 0x040fe20007ffe0ff */
[----:B------:R-:W-:Y:S01]  /*04e0*/  IMAD R20, R20, 0x4, R0 ;  /* 0x0000000414147824 */ /* 0x000fe200078e0200 */
[----:B------:R-:W-:Y:S01]  /*04f0*/  IADD3 R17, PT, PT, R37, R30, RZ ;  /* 0x0000001e25117210 */ /* 0x000fe20007ffe0ff */
[----:B---3--:R0:W-:Y:S04]  /*0500*/  STS [R21], R4 ;  /* 0x0000000415007388 */ /* 0x0081e80000000800 */
[----:B------:R0:W-:Y:S04]  /*0510*/  STS [R12], R5 ;  /* 0x000000050c007388 */ /* 0x0001e80000000800 */
[----:B------:R0:W-:Y:S04]  /*0520*/  STS [R15], R6 ;  /* 0x000000060f007388 */ /* 0x0001e80000000800 */
[----:B------:R0:W-:Y:S04]  /*0530*/  STS [R28], R7 ;  /* 0x000000071c007388 */ /* 0x0001e80000000800 */
[----:B----4-:R0:W-:Y:S04]  /*0540*/  STS [R27+0x100], R8 ;  /* 0x000100081b007388 */ /* 0x0101e80000000800 */
        /* <DEDUP_REMOVED lines=11> */
[----:B------:R-:W0:Y:S01]  /*0600*/  LDS R16, [R16] ;  /* 0x0000000010107984 */ /* 0x000e220000000800 */
[----:B------:R-:W-:Y:S05]  /*0610*/  BRA.U !UP0, `(.L_x_124) ;  /* 0x0000000908647547 */ /* 0x000fea000b800000 */
[----:B------:R-:W5:Y:S01]  /*0620*/  LDC.64 R34, c[0x0][0x3d0] ;  /* 0x0000f400ff227b82 */ /* 0x000f620000000a00 */
        /* <DEDUP_REMOVED lines=10> */
[C---:B0-----:R-:W-:Y:S01]  /*06d0*/  LEA R4, R2.reuse, UR5, 0x1 ;  /* 0x0000000502047c11 */ /* 0x041fe2000f8e08ff */
[----:B------:R-:W-:Y:S01]  /*06e0*/  ULEA UR4, UR10, UR4, 0x18 ;  /* 0x000000040a047291 */ /* 0x000fe2000f8ec0ff */
[C---:B------:R-:W-:Y:S01]  /*06f0*/  LEA R5, R2.reuse, UR6, 0x1 ;  /* 0x0000000602057c11 */ /* 0x040fe2000f8e08ff */
[----:B------:R-:W-:Y:S01]  /*0700*/  UIADD3 UR9, UPT, UPT, -UR9, URZ, URZ ;  /* 0x000000ff09097290 */ /* 0x000fe2000fffe1ff */
[C---:B------:R-:W-:Y:S01]  /*0710*/  LEA R6, R2.reuse, UR7, 0x1 ;  /* 0x0000000702067c11 */ /* 0x040fe2000f8e08ff */
[----:B------:R-:W0:Y:S01]  /*0720*/  LDCU UR11, c[0x0][0x388] ;  /* 0x00007100ff0b77ac */ /* 0x000e220008000800 */
[----:B-----5:R-:W-:Y:S01]  /*0730*/  IMAD.WIDE.U32 R34, R29, 0x4, R34 ;  /* 0x000000041d227825 */ /* 0x020fe200078e0022 */
[----:B------:R-:W-:-:S02]  /*0740*/  LEA R7, R2, UR8, 0x1 ;  /* 0x0000000802077c11 */ /* 0x000fc4000f8e08ff */
[----:B------:R-:W-:Y:S01]  /*0750*/  LEA R2, R2, UR4, 0x1 ;  /* 0x0000000402027c11 */ /* 0x000fe2000f8e08ff */
[----:B0-----:R-:W-:-:S06]  /*0760*/  UMOV UR4, URZ ;  /* 0x000000ff00047c82 */ /* 0x001fcc0008000000 */
.L_x_127:
[----:B------:R-:W0:Y:S08]  /*0770*/  LDC R0, c[0x0][0x384] ;  /* 0x0000e100ff007b82 */ /* 0x000e300000000800 */
[----:B------:R-:W5:Y:S01]  /*0780*/  LDC.64 R8, c[0x0][0x3a0] ;  /* 0x0000e800ff087b82 */ /* 0x000f620000000a00 */
[----:B0-----:R-:W-:-:S04]  /*0790*/  IMAD R0, R29, R0, UR4 ;  /* 0x000000041d007e24 */ /* 0x001fc8000f8e0200 */
[----:B------:R-:W-:-:S04]  /*07a0*/  IMAD R0, R0, UR11, R3 ;  /* 0x0000000b00007c24 */ /* 0x000fc8000f8e0203 */
[----:B-----5:R-:W-:-:S06]  /*07b0*/  IMAD.WIDE R8, R0, 0x2, R8 ;  /* 0x0000000200087825 */ /* 0x020fcc00078e0208 */
[----:B------:R-:W5:Y:S01]  /*07c0*/  LDG.E.U16.CONSTANT R8, desc[UR12][R8.64] ;  /* 0x0000000c08087981 */ /* 0x000f62000c1e9500 */
[----:B------:R-:W-:Y:S01]  /*07d0*/  UMOV UR5, 0x3f60028b ;  /* 0x3f60028b00057882 */ /* 0x000fe20000000000 */
[----:B------:R-:W-:Y:S01]  /*07e0*/  BSSY.RECONVERGENT B1, `(.L_x_125) ;  /* 0x0000015000017945 */ /* 0x000fe20003800200 */
[----:B------:R-:W-:Y:S01]  /*07f0*/  IMAD.U32 R13, RZ, RZ, UR5 ;  /* 0x00000005ff0d7e24 */ /* 0x000fe2000f8e00ff */
[----:B------:R-:W-:Y:S01]  /*0800*/  BAR.SYNC.DEFER_BLOCKING 0x0 ;  /* 0x0000000000007b1d */ /* 0x000fe20000010000 */
[----:B-----5:R-:W-:-:S05]  /*0810*/  HADD2.F32 R10, -RZ, R8.H0_H0 ;  /* 0x20000008ff0a7230 */ /* 0x020fca0000004100 */
[----:B------:R-:W-:-:S05]  /*0820*/  FMUL R10, R10, -1.4426950216293334961 ;  /* 0xbfb8aa3b0a0a7820 */ /* 0x000fca0000400000 */
[----:B------:R-:W-:-:S13]  /*0830*/  FSETP.GEU.AND P0, PT, R10, -126, PT ;  /* 0xc2fc00000a00780b */ /* 0x000fda0003f0e000 */
[----:B------:R-:W-:-:S04]  /*0840*/  @!P0 FMUL R10, R10, 0.5 ;  /* 0x3f0000000a0a8820 */ /* 0x000fc80000400000 */
[----:B------:R-:W0:Y:S02]  /*0850*/  MUFU.EX2 R11, R10 ;  /* 0x0000000a000b7308 */ /* 0x000e240000000800 */
[----:B0-----:R-:W-:-:S04]  /*0860*/  @!P0 FMUL R11, R11, R11 ;  /* 0x0000000b0b0b8220 */ /* 0x001fc80000400000 */
[----:B------:R-:W-:-:S04]  /*0870*/  FADD R8, R11, 1 ;  /* 0x3f8000000b087421 */ /* 0x000fc80000000000 */
[----:B------:R-:W0:Y:S08]  /*0880*/  MUFU.RCP R11, R8 ;  /* 0x00000008000b7308 */ /* 0x000e300000001000 */
[----:B------:R-:W5:Y:S01]  /*0890*/  FCHK P0, -R13, R8 ;  /* 0x000000080d007302 */ /* 0x000f620000000100 */
[----:B0-----:R-:W-:-:S04]  /*08a0*/  FFMA R14, -R8, R11, 1 ;  /* 0x3f800000080e7423 */ /* 0x001fc8000000010b */
[----:B------:R-:W-:-:S04]  /*08b0*/  FFMA R14, R11, R14, R11 ;  /* 0x0000000e0b0e7223 */ /* 0x000fc8000000000b */
[----:B------:R-:W-:-:S04]  /*08c0*/  FFMA R9, R14, -0.8750388026237487793, RZ ;  /* 0xbf60028b0e097823 */ /* 0x000fc800000000ff */
[----:B------:R-:W-:-:S04]  /*08d0*/  FFMA R10, -R8, R9, -0.8750388026237487793 ;  /* 0xbf60028b080a7423 */ /* 0x000fc80000000109 */
[----:B------:R-:W-:Y:S01]  /*08e0*/  FFMA R14, R14, R10, R9 ;  /* 0x0000000a0e0e7223 */ /* 0x000fe20000000009 */
[----:B-----5:R-:W-:Y:S06]  /*08f0*/  @!P0 BRA `(.L_x_126) ;  /* 0x00000000000c8947 */ /* 0x020fec0003800000 */
[----:B------:R-:W-:-:S07]  /*0900*/  MOV R10, 0x920 ;  /* 0x00000920000a7802 */ /* 0x000fce0000000f00 */
[----:B-1234-:R-:W-:Y:S05]  /*0910*/  CALL.REL.NOINC `($__internal_8_$__cuda_sm3x_div_rn_noftz_f32_slowpath) ;  /* 0x0000000800787944 */ /* 0x01efea0003c00000 */
[----:B------:R-:W-:-:S07]  /*0920*/  MOV R14, R11 ;  /* 0x0000000b000e7202 */ /* 0x000fce0000000f00 */
.L_x_126:
[----:B------:R-:W-:Y:S05]  /*0930*/  BSYNC.RECONVERGENT B1 ;  /* 0x0000000000017941 */ /* 0x000fea0003800200 */
.L_x_125:
[----:B------:R-:W0:Y:S01]  /*0940*/  LDC.64 R36, c[0x0][0x3a8] ;  /* 0x0000ea00ff247b82 */ /* 0x000e220000000a00 */
[----:B------:R-:W5:Y:S07]  /*0950*/  LDG.E.CONSTANT R15, desc[UR12][R34.64] ;  /* 0x0000000c220f7981 */ /* 0x000f6e000c1e9900 */
[----:B------:R-:W1:Y:S08]  /*0960*/  LDC.64 R12, c[0x0][0x3b8] ;  /* 0x0000ee00ff0c7b82 */ /* 0x000e700000000a00 */
[----:B------:R-:W2:Y:S08]  /*0970*/  LDC.64 R10, c[0x0][0x3c0] ;  /* 0x0000f000ff0a7b82 */ /* 0x000eb00000000a00 */
[----:B------:R-:W3:Y:S01]  /*0980*/  LDC.64 R8, c[0x0][0x398] ;  /* 0x0000e600ff087b82 */ /* 0x000ee20000000a00 */
[----:B0-----:R-:W-:-:S06]  /*0990*/  IMAD.WIDE R36, R0, 0x2, R36 ;  /* 0x0000000200247825 */ /* 0x001fcc00078e0224 */
[----:B------:R-:W4:Y:S01]  /*09a0*/  LDG.E.U16.CONSTANT R36, desc[UR12][R36.64] ;  /* 0x0000000c24247981 */ /* 0x000f22000c1e9500 */
[----:B-1----:R-:W-:-:S05]  /*09b0*/  IMAD.WIDE R12, R0, 0x2, R12 ;  /* 0x00000002000c7825 */ /* 0x002fca00078e020c */
[----:B------:R-:W4:Y:S01]  /*09c0*/  LDG.E.U16.CONSTANT R21, desc[UR12][R12.64] ;  /* 0x0000000c0c157981 */ /* 0x000f22000c1e9500 */
[----:B--2---:R-:W-:-:S06]  /*09d0*/  IMAD.WIDE R10, R0, 0x2, R10 ;  /* 0x00000002000a7825 */ /* 0x004fcc00078e020a */
[----:B------:R-:W2:Y:S01]  /*09e0*/  LDG.E.U16.CONSTANT R10, desc[UR12][R10.64] ;  /* 0x0000000c0a0a7981 */ /* 0x000ea2000c1e9500 */
[----:B---3--:R-:W-:-:S05]  /*09f0*/  IMAD.WIDE R8, R0, 0x2, R8 ;  /* 0x0000000200087825 */ /* 0x008fca00078e0208 */
[----:B------:R0:W3:Y:S02]  /*0a00*/  LDG.E.U16.CONSTANT R37, desc[UR12][R8.64] ;  /* 0x0000000c08257981 */ /* 0x0000e4000c1e9500 */
[----:B0-----:R-:W0:Y:S02]  /*0a10*/  LDC.64 R8, c[0x0][0x3b0] ;  /* 0x0000ec00ff087b82 */ /* 0x001e240000000a00 */
[----:B0-----:R-:W-:-:S05]  /*0a20*/  IMAD.WIDE R8, R0, 0x2, R8 ;  /* 0x0000000200087825 */ /* 0x001fca00078e0208 */
[----:B------:R0:W3:Y:S01]  /*0a30*/  LDG.E.U16.CONSTANT R30, desc[UR12][R8.64] ;  /* 0x0000000c081e7981 */ /* 0x0000e2000c1e9500 */
[----:B------:R-:W-:-:S05]  /*0a40*/  IMAD.MOV.U32 R11, RZ, RZ, R14 ;  /* 0x000000ffff0b7224 */ /* 0x000fca00078e000e */
[----:B------:R-:W-:-:S13]  /*0a50*/  FSETP.GEU.AND P0, PT, R11, -126, PT ;  /* 0xc2fc00000b00780b */ /* 0x000fda0003f0e000 */
[----:B------:R-:W-:-:S04]  /*0a60*/  @!P0 FMUL R11, R11, 0.5 ;  /* 0x3f0000000b0b8820 */ /* 0x000fc80000400000 */
[----:B------:R-:W1:Y:S01]  /*0a70*/  MUFU.EX2 R14, R11 ;  /* 0x0000000b000e7308 */ /* 0x000e620000000800 */
[----:B------:R-:W0:Y:S01]  /*0a80*/  S2UR UR6, SR_CgaCtaId ;  /* 0x00000000000679c3 */ /* 0x000e220000008800 */
[----:B-1----:R-:W-:-:S04]  /*0a90*/  @!P0 FMUL R14, R14, R14 ;  /* 0x0000000e0e0e8220 */ /* 0x002fc80000400000 */
[----:B------:R-:W-:Y:S01]  /*0aa0*/  FADD R14, R14, -1 ;  /* 0xbf8000000e0e7421 */ /* 0x000fe20000000000 */
[----:B------:R-:W-:Y:S02]  /*0ab0*/  UMOV UR5, 0x400 ;  /* 0x0000040000057882 */ /* 0x000fe40000000000 */
[----:B0-----:R-:W-:Y:S01]  /*0ac0*/  ULEA UR5, UR6, UR5, 0x18 ;  /* 0x0000000506057291 */ /* 0x001fe2000f8ec0ff */
[----:B-----5:R-:W-:-:S05]  /*0ad0*/  IADD3 R15, PT, PT, R15, UR4, RZ ;  /* 0x000000040f0f7c10 */ /* 0x020fca000fffe0ff */
[----:B------:R-:W-:-:S05]  /*0ae0*/  IMAD R15, R15, -0x61c88647, RZ ;  /* 0x9e3779b90f0f7824 */ /* 0x000fca00078e02ff */
[----:B------:R-:W-:-:S05]  /*0af0*/  I2FP.F32.S32 R15, R15 ;  /* 0x0000000f000f7245 */ /* 0x000fca0000201400 */
[----:B------:R-:W-:-:S05]  /*0b00*/  FFMA R14, R15, 4.5474735088646411896e-13, R14 ;  /* 0x2b0000000f0e7823 */ /* 0x000fca000000000e */
[----:B------:R-:W-:-:S05]  /*0b10*/  F2FP.F16.F32.PACK_AB R14, RZ, R14 ;  /* 0x0000000eff0e723e */ /* 0x000fca00000000ff */
[----:B------:R-:W-:Y:S04]  /*0b20*/  STS.U16 [R4], R14 ;  /* 0x0000000e04007388 */ /* 0x000fe80000000400 */
[----:B----4-:R-:W-:Y:S04]  /*0b30*/  STS.U16 [R5], R36 ;  /* 0x0000002405007388 */ /* 0x010fe80000000400 */
[----:B------:R-:W-:Y:S04]  /*0b40*/  STS.U16 [R6], R21 ;  /* 0x0000001506007388 */ /* 0x000fe80000000400 */
[----:B--2---:R-:W-:Y:S04]  /*0b50*/  STS.U16 [R7], R10 ;  /* 0x0000000a07007388 */ /* 0x004fe80000000400 */
[----:B---3--:R-:W-:Y:S01]  /*0b60*/  STS.U16 [R2], R37 ;  /* 0x0000002502007388 */ /* 0x008fe20000000400 */
[----:B------:R-:W-:Y:S06]  /*0b70*/  BAR.SYNC.DEFER_BLOCKING 0x0 ;  /* 0x0000000000007b1d */ /* 0x000fec0000010000 */
[----:B------:R-:W0:Y:S04]  /*0b80*/  LDS.128 R8, [UR5+0x260] ;  /* 0x00026005ff087984 */ /* 0x000e280008000c00 */
[----:B------:R-:W1:Y:S01]  /*0b90*/  LDS.128 R12, [UR5+0x270] ;  /* 0x00027005ff0c7984 */ /* 0x000e620008000c00 */
[----:B0-----:R-:W-:-:S04]  /*0ba0*/  HFMA2 R8, R8, R22, RZ ;  /* 0x0000001608087231 */ /* 0x001fc800000000ff */
[----:B------:R-:W-:-:S04]  /*0bb0*/  HFMA2 R8, R9, R23, R8 ;  /* 0x0000001709087231 */ /* 0x000fc80000000008 */
[----:B------:R-:W-:-:S04]  /*0bc0*/  HFMA2 R8, R10, R24, R8 ;  /* 0x000000180a087231 */ /* 0x000fc80000000008 */
[----:B------:R-:W-:-:S04]  /*0bd0*/  HFMA2 R8, R11, R25, R8 ;  /* 0x000000190b087231 */ /* 0x000fc80000000008 */
[----:B-1----:R-:W-:-:S04]  /*0be0*/  HFMA2 R9, R12, R31, R8 ;  /* 0x0000001f0c097231 */ /* 0x002fc80000000008 */
[----:B------:R-:W-:-:S04]  /*0bf0*/  HFMA2 R9, R13, R18, R9 ;  /* 0x000000120d097231 */ /* 0x000fc80000000009 */
[----:B------:R-:W-:-:S04]  /*0c00*/  HFMA2 R8, R14, R17, R9 ;  /* 0x000000110e087231 */ /* 0x000fc80000000009 */
[----:B------:R-:W-:Y:S02]  /*0c10*/  HFMA2 R21, R15, R16, R8 ;  /* 0x000000100f157231 */ /* 0x000fe40000000008 */
[----:B------:R-:W0:Y:S04]  /*0c20*/  LDS.128 R8, [UR5+0x220] ;  /* 0x00022005ff087984 */ /* 0x000e280008000c00 */
[----:B------:R-:W1:Y:S01]  /*0c30*/  LDS.128 R12, [UR5+0x240] ;  /* 0x00024005ff0c7984 */ /* 0x000e620008000c00 */
        /* <DEDUP_REMOVED lines=9> */
[----:B------:R-:W-:-:S04]  /*0cd0*/  HADD2 R21, R21.H0_H0, R21.H1_H1 ;  /* 0x3000001515157230 */ /* 0x000fc80000000800 */
[C---:B0-----:R-:W-:Y:S02]  /*0ce0*/  HFMA2 R8, R21.reuse.H0_H0, R8, R12 ;  /* 0x0000000815087231 */ /* 0x041fe4000000080c */
[C---:B------:R-:W-:Y:S02]  /*0cf0*/  HFMA2 R13, R21.reuse.H0_H0, R9, R13 ;  /* 0x00000009150d7231 */ /* 0x040fe4000000080d */
[C---:B------:R-:W-:Y:S02]  /*0d00*/  HFMA2 R12, R21.reuse.H0_H0, R10, R14 ;  /* 0x0000000a150c7231 */ /* 0x040fe4000000080e */
[----:B------:R-:W-:Y:S02]  /*0d10*/  HFMA2 R15, R21.H0_H0, R11, R15 ;  /* 0x0000000b150f7231 */ /* 0x000fe4000000080f */
[----:B------:R-:W-:Y:S02]  /*0d20*/  HADD2 R22, R22, R8 ;  /* 0x0000000816167230 */ /* 0x000fe40000000000 */
[----:B------:R-:W0:Y:S01]  /*0d30*/  LDS.128 R8, [UR5+0x230] ;  /* 0x00023005ff087984 */ /* 0x000e220008000c00 */
[----:B------:R-:W-:-:S02]  /*0d40*/  HFMA2 R23, R23, 1, 1, R13 ;  /* 0x3c003c0017177831 */ /* 0x000fc4000000000d */
[----:B------:R-:W-:Y:S02]  /*0d50*/  HADD2 R24, R24, R12 ;  /* 0x0000000c18187230 */ /* 0x000fe40000000000 */
[-C--:B0-----:R-:W-:Y:S02]  /*0d60*/  HMUL2 R12, R8, R30.reuse.H0_H0 ;  /* 0x2000001e080c7232 */ /* 0x081fe40000000000 */
[-C--:B------:R-:W-:Y:S02]  /*0d70*/  HMUL2 R14, R9, R30.reuse.H0_H0 ;  /* 0x2000001e090e7232 */ /* 0x080fe40000000000 */
[-C--:B------:R-:W-:Y:S02]  /*0d80*/  HMUL2 R13, R10, R30.reuse.H0_H0 ;  /* 0x2000001e0a0d7232 */ /* 0x080fe40000000000 */
[----:B------:R-:W-:Y:S02]  /*0d90*/  HMUL2 R30, R11, R30.H0_H0 ;  /* 0x2000001e0b1e7232 */ /* 0x000fe40000000000 */
[----:B------:R-:W0:Y:S01]  /*0da0*/  LDS.128 R8, [UR5+0x250] ;  /* 0x00025005ff087984 */ /* 0x000e220008000c00 */
[----:B------:R-:W-:-:S02]  /*0db0*/  HFMA2 R25, R25, 1, 1, R15 ;  /* 0x3c003c0019197831 */ /* 0x000fc4000000000f */
[----:B0-----:R-:W-:Y:S02]  /*0dc0*/  HFMA2 R12, R31, R8, R12 ;  /* 0x000000081f0c7231 */ /* 0x001fe4000000000c */
[----:B------:R-:W-:Y:S02]  /*0dd0*/  HFMA2 R14, R18, R9, R14 ;  /* 0x00000009120e7231 */ /* 0x000fe4000000000e */
[----:B------:R-:W-:Y:S02]  /*0de0*/  HFMA2 R13, R17, R10, R13 ;  /* 0x0000000a110d7231 */ /* 0x000fe4000000000d */
[----:B------:R-:W-:Y:S02]  /*0df0*/  HFMA2 R15, R16, R11, R30 ;  /* 0x0000000b100f7231 */ /* 0x000fe4000000001e */
[----:B------:R-:W0:Y:S02]  /*0e00*/  LDS.128 R8, [UR5+0x290] ;  /* 0x00029005ff087984 */ /* 0x000e240008000c00 */
[----:B0-----:R-:W-:-:S02]  /*0e10*/  HFMA2 R12, R21.H0_H0, R8, R12 ;  /* 0x00000008150c7231 */ /* 0x001fc4000000080c */
[C---:B------:R-:W-:Y:S02]  /*0e20*/  HFMA2 R30, R21.reuse.H0_H0, R9, R14 ;  /* 0x00000009151e7231 */ /* 0x040fe4000000080e */
[C---:B------:R-:W-:Y:S02]  /*0e30*/  HFMA2 R36, R21.reuse.H0_H0, R10, R13 ;  /* 0x0000000a15247231 */ /* 0x040fe4000000080d */
[----:B------:R-:W-:Y:S02]  /*0e40*/  HFMA2 R21, R21.H0_H0, R11, R15 ;  /* 0x0000000b15157231 */ /* 0x000fe4000000080f */
[----:B------:R-:W0:Y:S01]  /*0e50*/  LDS.128 R8, [UR5+0x200] ;  /* 0x00020005ff087984 */ /* 0x000e220008000c00 */
[----:B------:R-:W-:-:S03]  /*0e60*/  HADD2 R31, R31, R12 ;  /* 0x0000000c1f1f7230 */ /* 0x000fc60000000000 */
[----:B------:R-:W1:Y:S01]  /*0e70*/  LDS.128 R12, [UR5+0x210] ;  /* 0x00021005ff0c7984 */ /* 0x000e620008000c00 */
[----:B0-----:R-:W-:-:S04]  /*0e80*/  HFMA2 R8, R22, R8, RZ ;  /* 0x0000000816087231 */ /* 0x001fc800000000ff */
[----:B------:R-:W-:-:S04]  /*0e90*/  HFMA2 R8, R23, R9, R8 ;  /* 0x0000000917087231 */ /* 0x000fc80000000008 */
[----:B------:R-:W-:-:S04]  /*0ea0*/  HFMA2 R8, R24, R10, R8 ;  /* 0x0000000a18087231 */ /* 0x000fc80000000008 */
[----:B------:R-:W-:-:S04]  /*0eb0*/  HFMA2 R8, R25, R11, R8 ;  /* 0x0000000b19087231 */ /* 0x000fc80000000008 */
[----:B-1----:R-:W-:Y:S02]  /*0ec0*/  HFMA2 R12, R31, R12, R8 ;  /* 0x0000000c1f0c7231 */ /* 0x002fe40000000008 */
[----:B------:R-:W-:Y:S01]  /*0ed0*/  HADD2 R18, R18, R30 ;  /* 0x0000001e12127230 */ /* 0x000fe20000000000 */
[----:B------:R-:W0:Y:S01]  /*0ee0*/  LDC.64 R8, c[0x0][0x3c8] ;  /* 0x0000f200ff087b82 */ /* 0x000e220000000a00 */
[----:B------:R-:W-:Y:S02]  /*0ef0*/  HADD2 R17, R17, R36 ;  /* 0x0000002411117230 */ /* 0x000fe40000000000 */
[----:B------:R-:W-:Y:S02]  /*0f00*/  HFMA2 R16, R16, 1, 1, R21 ;  /* 0x3c003c0010107831 */ /* 0x000fe40000000015 */
[----:B------:R-:W-:-:S04]  /*0f10*/  HFMA2 R12, R18, R13, R12 ;  /* 0x0000000d120c7231 */ /* 0x000fc8000000000c */
        /* <DEDUP_REMOVED lines=8> */
[----:B0-----:R-:W-:Y:S05]  /*0fa0*/  BRA.U UP0, `(.L_x_127) ;  /* 0xfffffff500f07547 */ /* 0x001fea000b83ffff */
.L_x_124:
[----:B------:R-:W5:Y:S01]  /*0fb0*/  S2R R0, SR_TID.X ;  /* 0x0000000000007919 */ /* 0x000f620000002100 */
[----:B------:R-:W1:Y:S01]  /*0fc0*/  S2UR UR6, SR_CgaCtaId ;  /* 0x00000000000679c3 */ /* 0x000e620000008800 */
[----:B------:R-:W-:Y:S02]  /*0fd0*/  UMOV UR5, 0x400 ;  /* 0x0000040000057882 */ /* 0x000fe40000000000 */
[----:B-1----:R-:W-:Y:S01]  /*0fe0*/  ULEA UR5, UR6, UR5, 0x18 ;  /* 0x0000000506057291 */ /* 0x002fe2000f8ec0ff */
[----:B-----5:R-:W-:-:S05]  /*0ff0*/  IMAD.SHL.U32 R2, R0, 0x4, RZ ;  /* 0x0000000400027824 */ /* 0x020fca00078e00ff */
[----:B0-----:R-:W-:Y:S02]  /*1000*/  LEA R4, R0, UR5, 0x5 ;  /* 0x0000000500047c11 */ /* 0x001fe4000f8e28ff */
[----:B------:R-:W-:Y:S02]  /*1010*/  SHF.R.U32.HI R0, RZ, 0x1, R0 ;  /* 0x00000001ff007819 */ /* 0x000fe40000011600 */
[C---:B------:R-:W-:Y:S02]  /*1020*/  LOP3.LUT R3, R2.reuse, 0x7c, RZ, 0xc0, !PT ;  /* 0x0000007c02037812 */ /* 0x040fe400078ec0ff */
[----:B------:R-:W-:Y:S02]  /*1030*/  LOP3.LUT R35, R2, 0x4, RZ, 0xc0, !PT ;  /* 0x0000000402237812 */ /* 0x000fe400078ec0ff */
[C---:B------:R-:W-:Y:S02]  /*1040*/  LOP3.LUT R7, R3.reuse, 0x4, RZ, 0x3c, !PT ;  /* 0x0000000403077812 */ /* 0x040fe400078e3cff */
[----:B------:R-:W-:-:S02]  /*1050*/  LOP3.LUT R9, R3, 0x8, RZ, 0x3c, !PT ;  /* 0x0000000803097812 */ /* 0x000fc400078e3cff */
[C---:B------:R-:W-:Y:S01]  /*1060*/  LOP3.LUT R11, R3.reuse, 0xc, RZ, 0x3c, !PT ;  /* 0x0000000c030b7812 */ /* 0x040fe200078e3cff */
[C---:B------:R-:W-:Y:S01]  /*1070*/  IMAD.IADD R2, R4.reuse, 0x1, R7 ;  /* 0x0000000104027824 */ /* 0x040fe200078e0207 */
[C---:B------:R-:W-:Y:S02]  /*1080*/  IADD3 R5, PT, PT, R4.reuse, R3, RZ ;  /* 0x0000000304057210 */ /* 0x040fe40007ffe0ff */
[C---:B------:R-:W-:Y:S01]  /*1090*/  LOP3.LUT R13, R3.reuse, 0x10, RZ, 0x3c, !PT ;  /* 0x00000010030d7812 */ /* 0x040fe200078e3cff */
[C---:B------:R-:W-:Y:S01]  /*10a0*/  IMAD.IADD R6, R4.reuse, 0x1, R11 ;  /* 0x0000000104067824 */ /* 0x040fe200078e020b */
[C---:B------:R-:W-:Y:S01]  /*10b0*/  LOP3.LUT R15, R3.reuse, 0x14, RZ, 0x3c, !PT ;  /* 0x00000014030f7812 */ /* 0x040fe200078e3cff */
[----:B------:R0:W-:Y:S01]  /*10c0*/  STS [R5], R22 ;  /* 0x0000001605007388 */ /* 0x0001e20000000800 */
[C---:B------:R-:W-:Y:S02]  /*10d0*/  LOP3.LUT R21, R3.reuse, 0x18, RZ, 0x3c, !PT ;  /* 0x0000001803157812 */ /* 0x040fe400078e3cff */
[----:B------:R-:W-:Y:S01]  /*10e0*/  LOP3.LUT R29, R3, 0x1c, RZ, 0x3c, !PT ;  /* 0x0000001c031d7812 */ /* 0x000fe200078e3cff */
[C---:B------:R-:W-:Y:S01]  /*10f0*/  IMAD.IADD R15, R4.reuse, 0x1, R15 ;  /* 0x00000001040f7824 */ /* 0x040fe200078e020f */
[C---:B------:R-:W-:Y:S01]  /*1100*/  IADD3 R3, PT, PT, R4.reuse, R9, RZ ;  /* 0x0000000904037210 */ /* 0x040fe20007ffe0ff */
[----:B------:R-:W-:Y:S01]  /*1110*/  STS [R2], R23 ;  /* 0x0000001702007388 */ /* 0x000fe20000000800 */
[C---:B------:R-:W-:Y:S01]  /*1120*/  IADD3 R12, PT, PT, R4.reuse, R13, RZ ;  /* 0x0000000d040c7210 */ /* 0x040fe20007ffe0ff */
[C---:B------:R-:W-:Y:S01]  /*1130*/  IMAD.IADD R29, R4.reuse, 0x1, R29 ;  /* 0x00000001041d7824 */ /* 0x040fe200078e021d */
[----:B------:R-:W-:Y:S01]  /*1140*/  IADD3 R14, PT, PT, R4, R21, RZ ;  /* 0x00000015040e7210 */ /* 0x000fe20007ffe0ff */
[----:B--2---:R-:W-:Y:S01]  /*1150*/  STS [R3], R24 ;  /* 0x0000001803007388 */ /* 0x004fe20000000800 */
[----:B0-----:R-:W-:-:S02]  /*1160*/  LOP3.LUT R5, R35, 0x1, RZ, 0xfc, !PT ;  /* 0x0000000123057812 */ /* 0x001fc400078efcff */
[----:B------:R-:W-:Y:S01]  /*1170*/  LOP3.LUT R7, R35, 0x2, RZ, 0xfc, !PT ;  /* 0x0000000223077812 */ /* 0x000fe200078efcff */
[----:B---3--:R-:W-:Y:S01]  /*1180*/  STS [R6], R25 ;  /* 0x0000001906007388 */ /* 0x008fe20000000800 */
[----:B------:R-:W-:Y:S02]  /*1190*/  LEA R4, R0, UR5, 0x5 ;  /* 0x0000000500047c11 */ /* 0x000fe4000f8e28ff */
[--C-:B------:R-:W-:Y:S01]  /*11a0*/  LOP3.LUT R5, R5, 0x1f, R0.reuse, 0x78, !PT ;  /* 0x0000001f05057812 */ /* 0x100fe200078e7800 */
[----:B----4-:R-:W-:Y:S01]  /*11b0*/  STS [R12], R31 ;  /* 0x0000001f0c007388 */ /* 0x010fe20000000800 */
[--C-:B------:R-:W-:Y:S02]  /*11c0*/  LOP3.LUT R35, R35, 0x1f, R0.reuse, 0x78, !PT ;  /* 0x0000001f23237812 */ /* 0x100fe400078e7800 */
[----:B------:R-:W-:Y:S01]  /*11d0*/  LOP3.LUT R7, R7, 0x1f, R0, 0x78, !PT ;  /* 0x0000001f07077812 */ /* 0x000fe200078e7800 */
[----:B------:R-:W-:Y:S01]  /*11e0*/  STS [R15], R18 ;  /* 0x000000120f007388 */ /* 0x000fe20000000800 */
[----:B------:R-:W-:Y:S01]  /*11f0*/  IMAD R5, R5, 0x4, R4 ;  /* 0x0000000405057824 */ /* 0x000fe200078e0204 */
[----:B------:R-:W-:-:S02]  /*1200*/  LEA R35, R35, R4, 0x2 ;  /* 0x0000000423237211 */ /* 0x000fc400078e10ff */
[----:B------:R-:W-:Y:S01]  /*1210*/  STS [R14], R17 ;  /* 0x000000110e007388 */ /* 0x000fe20000000800 */
[----:B------:R-:W-:-:S03]  /*1220*/  LEA R0, R7, R4, 0x2 ;  /* 0x0000000407007211 */ /* 0x000fc600078e10ff */
[----:B------:R-:W-:Y:S01]  /*1230*/  STS [R29], R16 ;  /* 0x000000101d007388 */ /* 0x000fe20000000800 */
[----:B------:R-:W-:Y:S06]  /*1240*/  BAR.SYNC.DEFER_BLOCKING 0x0 ;  /* 0x0000000000007b1d */ /* 0x000fec0000010000 */
[----:B------:R-:W-:Y:S04]  /*1250*/  LDS R7, [R28] ;  /* 0x000000001c077984 */ /* 0x000fe80000000800 */
[----:B------:R-:W-:Y:S04]  /*1260*/  LDS R8, [R27+0x100] ;  /* 0x000100001b087984 */ /* 0x000fe80000000800 */
[----:B------:R-:W-:Y:S04]  /*1270*/  LDS R9, [R26+0x100] ;  /* 0x000100001a097984 */ /* 0x000fe80000000800 */
[----:B------:R-:W-:Y:S04]  /*1280*/  LDS R10, [R19+0x100] ;  /* 0x00010000130a7984 */ /* 0x000fe80000000800 */
[----:B------:R-:W0:Y:S04]  /*1290*/  LDS R11, [R20+0x100] ;  /* 0x00010000140b7984 */ /* 0x000e280000000800 */
[----:B------:R-:W-:Y:S04]  /*12a0*/  LDS R5, [R5] ;  /* 0x0000000005057984 */ /* 0x000fe80000000800 */
[----:B------:R-:W-:Y:S04]  /*12b0*/  LDS R4, [R35] ;  /* 0x0000000023047984 */ /* 0x000fe80000000800 */
[----:B------:R-:W1:Y:S04]  /*12c0*/  LDS R6, [R0] ;  /* 0x0000000000067984 */ /* 0x000e680000000800 */
[----:B0-----:R-:W-:Y:S04]  /*12d0*/  STG.E.128 desc[UR12][R32.64+0x100], R8 ;  /* 0x0001000820007986 */ /* 0x001fe8000c101d0c */
[----:B-1----:R-:W-:Y:S01]  /*12e0*/  STG.E.128 desc[UR12][R32.64], R4 ;  /* 0x0000000420007986 */ /* 0x002fe2000c101d0c */
[----:B------:R-:W-:Y:S05]  /*12f0*/  EXIT ;  /* 0x000000000000794d */ /* 0x000fea0003800000 */
        .weak           $__internal_8_$__cuda_sm3x_div_rn_noftz_f32_slowpath
        .type           $__internal_8_$__cuda_sm3x_div_rn_noftz_f32_slowpath,@function
        .size           $__internal_8_$__cuda_sm3x_div_rn_noftz_f32_slowpath,(.L_x_217 - $__internal_8_$__cuda_sm3x_div_rn_noftz_f32_slowpath)
$__internal_8_$__cuda_sm3x_div_rn_noftz_f32_slowpath:
        /* <DEDUP_REMOVED lines=25> */
[----:B------:R-:W-:-:S12]  /*1490*/  IMAD.MOV.U32 R12, RZ, RZ, RZ ;  /* 0x000000ffff0c7224 */ /* 0x000fd800078e00ff */
[----:B------:R-:W-:Y:S01]  /*14a0*/  @!P0 FFMA R14, R8, 1.84467440737095516160e+19, RZ ;  /* 0x5f800000080e8823 */ /* 0x000fe200000000ff */
[----:B------:R-:W-:-:S07]  /*14b0*/  @!P0 IADD3 R12, PT, PT, R12, 0x40, RZ ;  /* 0x000000400c0c8810 */ /* 0x000fce0007ffe0ff */
.L_x_130:
[----:B------:R-:W-:Y:S05]  /*14c0*/  BSYNC.RELIABLE B2 ;  /* 0x0000000000027941 */ /* 0x000fea0003800100 */
.L_x_129:
        /* <DEDUP_REMOVED lines=34> */
[----:B------:R-:W-:Y:S01]  /*16f0*/  IADD3 R14, PT, PT, R12, 0x20, RZ ;  /* 0x000000200c0e7810 */ /* 0x000fe20007ffe0ff */
[----:B------:R-:W-:Y:S01]  /*1700*/  IMAD.MOV R12, RZ, RZ, -R12 ;  /* 0x000000ffff0c7224 */ /* 0x000fe200078e0a0c */
        /* <DEDUP_REMOVED lines=14> */
.L_x_137:
[----:B------:R-:W-:-:S04]  /*17f0*/  LOP3.LUT R11, R11, 0x80000000, RZ, 0xc0, !PT ;  /* 0x800000000b0b7812 */ /* 0x000fc800078ec0ff */
[----:B------:R-:W-:Y:S01]  /*1800*/  LOP3.LUT R11, R11, 0x7f800000, RZ, 0xfc, !PT ;  /* 0x7f8000000b0b7812 */ /* 0x000fe200078efcff */
[----:B------:R-:W-:Y:S06]  /*1810*/  BRA `(.L_x_138) ;  /* 0x0000000000047947 */ /* 0x000fec0003800000 */
.L_x_136:
[----:B------:R-:W-:-:S07]  /*1820*/  IMAD R11, R9, 0x800000, R11 ;  /* 0x00800000090b7824 */ /* 0x000fce00078e020b */
.L_x_138:
[----:B------:R-:W-:Y:S05]  /*1830*/  BSYNC.RECONVERGENT B2 ;  /* 0x0000000000027941 */ /* 0x000fea0003800200 */
.L_x_135:
[----:B------:R-:W-:Y:S05]  /*1840*/  BRA `(.L_x_139) ;  /* 0x0000000000207947 */ /* 0x000fea0003800000 */
.L_x_134:
[----:B------:R-:W-:-:S04]  /*1850*/  LOP3.LUT R11, R14, 0x80000000, R11, 0x48, !PT ;  /* 0x800000000e0b7812 */ /* 0x000fc800078e480b */
[----:B------:R-:W-:Y:S01]  /*1860*/  LOP3.LUT R11, R11, 0x7f800000, RZ, 0xfc, !PT ;  /* 0x7f8000000b0b7812 */ /* 0x000fe200078efcff */
[----:B------:R-:W-:Y:S06]  /*1870*/  BRA `(.L_x_139) ;  /* 0x0000000000147947 */ /* 0x000fec0003800000 */
.L_x_133:
[----:B------:R-:W-:Y:S01]  /*1880*/  LOP3.LUT R11, R14, 0x80000000, R11, 0x48, !PT ;  /* 0x800000000e0b7812 */ /* 0x000fe200078e480b */
[----:B------:R-:W-:Y:S06]  /*1890*/  BRA `(.L_x_139) ;  /* 0x00000000000c7947 */ /* 0x000fec0003800000 */
.L_x_132:
[----:B------:R-:W0:Y:S01]  /*18a0*/  MUFU.RSQ R11, -QNAN ;  /* 0xffc00000000b7908 */ /* 0x000e220000001400 */
[----:B------:R-:W-:Y:S05]  /*18b0*/  BRA `(.L_x_139) ;  /* 0x0000000000047947 */ /* 0x000fea0003800000 */
.L_x_131:
[----:B------:R-:W-:-:S07]  /*18c0*/  FADD.FTZ R11, R8, -0.8750388026237487793 ;  /* 0xbf60028b080b7421 */ /* 0x000fce0000010000 */
.L_x_139:
[----:B------:R-:W-:Y:S05]  /*18d0*/  BSYNC.RECONVERGENT B0 ;  /* 0x0000000000007941 */ /* 0x000fea0003800200 */
.L_x_128:
[----:B------:R-:W-:Y:S01]  /*18e0*/  HFMA2 R9, -RZ, RZ, 0, 0 ;  /* 0x00000000ff097431 */ /* 0x000fe200000001ff */
[----:B------:R-:W-:-:S04]  /*18f0*/  MOV R8, R10 ;  /* 0x0000000a00087202 */ /* 0x000fc80000000f00 */
[----:B0-----:R-:W-:Y:S05]  /*1900*/  RET.REL.NODEC R8 `(_Z49rwkv7_albatross_kernel_forward_w0_fp16_dither_seqI6__halfLi16EEviiiiPT_PKS1_S4_S4_S4_S4_S4_S2_PKi) ;  /* 0xffffffe408bc7950 */ /* 0x001fea0003c3ffff */
.L_x_140:
        /* <DEDUP_REMOVED lines=15> */
.L_x_217:


//--------------------- .text._Z49rwkv7_albatross_kernel_forward_w0_fp16_dither_seqI6__halfLi8EEviiiiPT_PKS1_S4_S4_S4_S4_S4_S2_PKi --------------------------
	.section	.text._Z49rwkv7_albatross_kernel_forward_w0_fp16_dither_seqI6__halfLi8EEviiiiPT_PKS1_S4_S4_S4_S4_S4_S2_PKi,"ax",@progbits
	.align	128
        .global         _Z49rwkv7_albatross_kernel_forward_w0_fp16_dither_seqI6__halfLi8EEviiiiPT_PKS1_S4_S4_S4_S4_S4_S2_PKi
        .type           _Z49rwkv7_albatross_kernel_forward_w0_fp16_dither_seqI6__halfLi8EEviiiiPT_PKS1_S4_S4_S4_S4_S4_S2_PKi,@function
        .size           _Z49rwkv7_albatross_kernel_forward_w0_fp16_dither_seqI6__halfLi8EEviiiiPT_PKS1_S4_S4_S4_S4_S4_S2_PKi,(.L_x_218 - _Z49rwkv7_albatross_kernel_forward_w0_fp16_dither_seqI6__halfLi8EEviiiiPT_PKS1_S4_S4_S4_S4_S4_S2_PKi)
        .other          _Z49rwkv7_albatross_kernel_forward_w0_fp16_dither_seqI6__halfLi8EEviiiiPT_PKS1_S4_S4_S4_S4_S4_S2_PKi,@"STO_CUDA_ENTRY STV_DEFAULT"
_Z49rwkv7_albatross_kernel_forward_w0_fp16_dither_seqI6__halfLi8EEviiiiPT_PKS1_S4_S4_S4_S4_S4_S2_PKi:
.text._Z49rwkv7_albatross_kernel_forward_w0_fp16_dither_seqI6__halfLi8EEviiiiPT_PKS1_S4_S4_S4_S4_S4_S2_PKi:
        /* <DEDUP_REMOVED lines=12> */
[----:B0-----:R-:W-:Y:S02]  /*00c0*/  HFMA2 R2, -RZ, RZ, 0, 0 ;  /* 0x00000000ff027431 */ /* 0x001fe400000001ff */
[----:B--2---:R-:W-:-:S04]  /*00d0*/  IMAD.MOV R4, RZ, RZ, -R3 ;  /* 0x000000ffff047224 */ /* 0x004fc800078e0a03 */
[----:B------:R-:W-:-:S04]  /*00e0*/  IMAD R5, R4, R9, RZ ;  /* 0x0000000904057224 */ /* 0x000fc800078e02ff */
[----:B------:R-:W-:-:S06]  /*00f0*/  IMAD.HI.U32 R3, R3, R5, R2 ;  /* 0x0000000503037227 */ /* 0x000fcc00078e0002 */
[----:B----4-:R-:W-:-:S04]  /*0100*/  IMAD.HI.U32 R21, R3, UR4, RZ ;  /* 0x0000000403157c27 */ /* 0x010fc8000f8e00ff */
        /* <DEDUP_REMOVED lines=8> */
[----:B------:R-:W-:Y:S02]  /*0190*/  IMAD.MOV R0, RZ, RZ, -R21 ;  /* 0x000000ffff007224 */ /* 0x000fe400078e0a15 */
[----:B------:R-:W-:Y:S02]  /*01a0*/  IMAD R8, R21, R8, RZ ;  /* 0x0000000815087224 */ /* 0x000fe400078e02ff */
[----:B------:R-:W-:-:S05]  /*01b0*/  IMAD R9, R9, R0, UR4 ;  /* 0x0000000409097e24 */ /* 0x000fca000f8e0200 */
[----:B------:R-:W-:-:S05]  /*01c0*/  LEA R3, R9, R8, 0x3 ;  /* 0x0000000809037211 */ /* 0x000fca00078e18ff */
[----:B------:R-:W-:-:S04]  /*01d0*/  IMAD.SHL.U32 R3, R3, 0x8, RZ ;  /* 0x0000000803037824 */ /* 0x000fc800078e00ff */
[----:B-----5:R-:W-:-:S04]  /*01e0*/  IMAD.WIDE R24, R3, 0x2, R24 ;  /* 0x0000000203187825 */ /* 0x020fc800078e0218 */
[----:B-1----:R-:W-:-:S05]  /*01f0*/  IMAD.WIDE.U32 R24, R16, 0x10, R24 ;  /* 0x0000001010187825 */ /* 0x002fca00078e0018 */
[----:B------:R-:W2:Y:S01]  /*0200*/  LDG.E.128 R4, desc[UR12][R24.64] ;  /* 0x0000000c18047981 */ /* 0x000ea2000c1e1d00 */
[----:B------:R-:W0:Y:S01]  /*0210*/  S2UR UR10, SR_CgaCtaId ;  /* 0x00000000000a79c3 */ /* 0x000e220000008800 */
[----:B------:R-:W-:Y:S01]  /*0220*/  UMOV UR4, 0x400 ;  /* 0x0000040000047882 */ /* 0x000fe20000000000 */
[----:B------:R-:W-:Y:S01]  /*0230*/  SHF.L.U32 R0, R16, 0x2, RZ ;  /* 0x0000000210007819 */ /* 0x000fe200000006ff */
[----:B---3--:R-:W-:-:S03]  /*0240*/  UISETP.GE.AND UP0, UPT, UR9, 0x1, UPT ;  /* 0x000000010900788c */ /* 0x008fc6000bf06270 */
[----:B------:R-:W-:-:S04]  /*0250*/  LOP3.LUT R3, R0, 0x7c, RZ, 0xc0, !PT ;  /* 0x0000007c00037812 */ /* 0x000fc800078ec0ff */
[C---:B------:R-:W-:Y:S02]  /*0260*/  LOP3.LUT R13, R3.reuse, 0x4, RZ, 0x3c, !PT ;  /* 0x00000004030d7812 */ /* 0x040fe400078e3cff */
[C---:B------:R-:W-:Y:S02]  /*0270*/  LOP3.LUT R15, R3.reuse, 0x8, RZ, 0x3c, !PT ;  /* 0x00000008030f7812 */ /* 0x040fe400078e3cff */
[----:B------:R-:W-:Y:S01]  /*0280*/  LOP3.LUT R17, R3, 0xc, RZ, 0x3c, !PT ;  /* 0x0000000c03117812 */ /* 0x000fe200078e3cff */
[----:B0-----:R-:W-:-:S06]  /*0290*/  ULEA UR5, UR10, UR4, 0x18 ;  /* 0x000000040a057291 */ /* 0x001fcc000f8ec0ff */
[----:B------:R-:W-:-:S04]  /*02a0*/  LEA R0, R16, UR5, 0x4 ;  /* 0x0000000510007c11 */ /* 0x000fc8000f8e20ff */
[C---:B------:R-:W-:Y:S01]  /*02b0*/  IADD3 R2, PT, PT, R0.reuse, R13, RZ ;  /* 0x0000000d00027210 */ /* 0x040fe20007ffe0ff */
[C---:B------:R-:W-:Y:S01]  /*02c0*/  IMAD.IADD R11, R0.reuse, 0x1, R3 ;  /* 0x00000001000b7824 */ /* 0x040fe200078e0203 */
[C---:B------:R-:W-:Y:S01]  /*02d0*/  IADD3 R8, PT, PT, R0.reuse, R17, RZ ;  /* 0x0000001100087210 */ /* 0x040fe20007ffe0ff */
[----:B------:R-:W-:-:S03]  /*02e0*/  IMAD.IADD R15, R0, 0x1, R15 ;  /* 0x00000001000f7824 */ /* 0x000fc600078e020f */
[----:B--2---:R0:W-:Y:S04]  /*02f0*/  STS [R11], R4 ;  /* 0x000000040b007388 */ /* 0x0041e80000000800 */
[----:B------:R0:W-:Y:S04]  /*0300*/  STS [R2], R5 ;  /* 0x0000000502007388 */ /* 0x0001e80000000800 */
[----:B------:R0:W-:Y:S04]  /*0310*/  STS [R15], R6 ;  /* 0x000000060f007388 */ /* 0x0001e80000000800 */
[----:B------:R0:W-:Y:S01]  /*0320*/  STS [R8], R7 ;  /* 0x0000000708007388 */ /* 0x0001e20000000800 */
[----:B------:R-:W-:Y:S06]  /*0330*/  BAR.SYNC.DEFER_BLOCKING 0x0 ;  /* 0x0000000000007b1d */ /* 0x000fec0000010000 */
[----:B------:R0:W1:Y:S04]  /*0340*/  LDS R19, [R11] ;  /* 0x000000000b137984 */ /* 0x0000680000000800 */
[----:B------:R0:W2:Y:S04]  /*0350*/  LDS R18, [R2] ;  /* 0x0000000002127984 */ /* 0x0000a80000000800 */
[----:B------:R0:W3:Y:S04]  /*0360*/  LDS R3, [R15] ;  /* 0x000000000f037984 */ /* 0x0000e80000000800 */
[----:B------:R0:W4:Y:S01]  /*0370*/  LDS R0, [R8] ;  /* 0x0000000008007984 */ /* 0x0001220000000800 */
[----:B------:R-:W-:Y:S05]  /*0380*/  BRA.U !UP0, `(.L_x_141) ;  /* 0x0000000508f07547 */ /* 0x000fea000b800000 */
[----:B------:R-:W5:Y:S01]  /*0390*/  LDC.64 R22, c[0x0][0x3d0] ;  /* 0x0000f400ff167b82 */ /* 0x000f620000000a00 */
[----:B------:R-:W-:Y:S01]  /*03a0*/  UIADD3 UR5, UPT, UPT, UR4, 0xa0, URZ ;  /* 0x000000a004057890 */ /* 0x000fe2000fffe0ff */
[----:B0-----:R-:W-:Y:S01]  /*03b0*/  IMAD R2, R9, 0x8, R16 ;  /* 0x0000000809027824 */ /* 0x001fe200078e0210 */
        /* <DEDUP_REMOVED lines=18> */
.L_x_144:
        /* <DEDUP_REMOVED lines=8> */
[----:B------:R-:W-:Y:S01]  /*0560*/  MOV R13, UR5 ;  /* 0x00000005000d7c02 */ /* 0x000fe20008000f00 */
        /* <DEDUP_REMOVED lines=17> */
[----:B-1234-:R-:W-:Y:S05]  /*0680*/  CALL.REL.NOINC `($__internal_9_$__cuda_sm3x_div_rn_noftz_f32_slowpath) ;  /* 0x0000000400947944 */ /* 0x01efea0003c00000 */
[----:B------:R-:W-:-:S07]  /*0690*/  MOV R20, R11 ;  /* 0x0000000b00147202 */ /* 0x000fce0000000f00 */
.L_x_143:
[----:B------:R-:W-:Y:S05]  /*06a0*/  BSYNC.RECONVERGENT B1 ;  /* 0x0000000000017941 */ /* 0x000fea0003800200 */
.L_x_142:
[----:B------:R-:W0:Y:S01]  /*06b0*/  LDC.64 R14, c[0x0][0x3a8] ;  /* 0x0000ea00ff0e7b82 */ /* 0x000e220000000a00 */
[----:B------:R-:W5:Y:S07]  /*06c0*/  LDG.E.CONSTANT R26, desc[UR12][R22.64] ;  /* 0x0000000c161a7981 */ /* 0x000f6e000c1e9900 */
[----:B------:R-:W1:Y:S08]  /*06d0*/  LDC.64 R12, c[0x0][0x3b8] ;  /* 0x0000ee00ff0c7b82 */ /* 0x000e700000000a00 */
[----:B------:R-:W2:Y:S08]  /*06e0*/  LDC.64 R10, c[0x0][0x3c0] ;  /* 0x0000f000ff0a7b82 */ /* 0x000eb00000000a00 */
[----:B------:R-:W3:Y:S01]  /*06f0*/  LDC.64 R8, c[0x0][0x398] ;  /* 0x0000e600ff087b82 */ /* 0x000ee20000000a00 */
[----:B0-----:R-:W-:-:S05]  /*0700*/  IMAD.WIDE R14, R17, 0x2, R14 ;  /* 0x00000002110e7825 */ /* 0x001fca00078e020e */
        /* <DEDUP_REMOVED lines=18> */
[----:B-----5:R-:W-:-:S04]  /*0830*/  VIADD R26, R26, UR4 ;  /* 0x000000041a1a7c36 */ /* 0x020fc80008000000 */
[----:B------:R-:W-:-:S05]  /*0840*/  IMAD R26, R26, -0x61c88647, RZ ;  /* 0x9e3779b91a1a7824 */ /* 0x000fca00078e02ff */
[----:B------:R-:W-:-:S05]  /*0850*/  I2FP.F32.S32 R13, R26 ;  /* 0x0000001a000d7245 */ /* 0x000fca0000201400 */
[----:B------:R-:W-:-:S05]  /*0860*/  FFMA R13, R13, 4.5474735088646411896e-13, R14 ;  /* 0x2b0000000d0d7823 */ /* 0x000fca000000000e */
[----:B------:R-:W-:-:S04]  /*0870*/  F2FP.F16.F32.PACK_AB R13, RZ, R13 ;  /* 0x0000000dff0d723e */ /* 0x000fc800000000ff */
[----:B------:R-:W-:-:S05]  /*0880*/  PRMT R20, R13, 0x7610, R20 ;  /* 0x000076100d147816 */ /* 0x000fca0000000014 */
[----:B------:R-:W-:Y:S04]  /*0890*/  STS.U16 [R4], R20 ;  /* 0x0000001404007388 */ /* 0x000fe80000000400 */
[----:B----4-:R-:W-:Y:S04]  /*08a0*/  STS.U16 [R5], R28 ;  /* 0x0000001c05007388 */ /* 0x010fe80000000400 */
[----:B------:R-:W-:Y:S04]  /*08b0*/  STS.U16 [R6], R29 ;  /* 0x0000001d06007388 */ /* 0x000fe80000000400 */
[----:B--2---:R-:W-:Y:S04]  /*08c0*/  STS.U16 [R7], R10 ;  /* 0x0000000a07007388 */ /* 0x004fe80000000400 */
[----:B---3--:R-:W-:Y:S01]  /*08d0*/  STS.U16 [R16], R11 ;  /* 0x0000000b10007388 */ /* 0x008fe20000000400 */
[----:B------:R-:W-:Y:S06]  /*08e0*/  BAR.SYNC.DEFER_BLOCKING 0x0 ;  /* 0x0000000000007b1d */ /* 0x000fec0000010000 */
[----:B------:R-:W1:Y:S04]  /*08f0*/  LDS.128 R12, [UR5+0x90] ;  /* 0x00009005ff0c7984 */ /* 0x000e680008000c00 */
[----:B0-----:R-:W0:Y:S01]  /*0900*/  LDS.128 R8, [UR5+0xa0] ;  /* 0x0000a005ff087984 */ /* 0x001e220008000c00 */
[----:B-1----:R-:W-:-:S02]  /*0910*/  HMUL2 R12, R12, R27.H0_H0 ;  /* 0x2000001b0c0c7232 */ /* 0x002fc40000000000 */
[-C--:B------:R-:W-:Y:S02]  /*0920*/  HMUL2 R13, R13, R27.reuse.H0_H0 ;  /* 0x2000001b0d0d7232 */ /* 0x080fe40000000000 */
[-C--:B------:R-:W-:Y:S02]  /*0930*/  HMUL2 R26, R14, R27.reuse.H0_H0 ;  /* 0x2000001b0e1a7232 */ /* 0x080fe40000000000 */
[----:B------:R-:W-:Y:S02]  /*0940*/  HMUL2 R20, R15, R27.H0_H0 ;  /* 0x2000001b0f147232 */ /* 0x000fe40000000000 */
[----:B0-----:R-:W-:Y:S02]  /*0950*/  HFMA2 R8, R19, R8, R12 ;  /* 0x0000000813087231 */ /* 0x001fe4000000000c */
[----:B------:R-:W-:Y:S02]  /*0960*/  HFMA2 R9, R18, R9, R13 ;  /* 0x0000000912097231 */ /* 0x000fe4000000000d */
[----:B------:R-:W0:Y:S01]  /*0970*/  LDS.128 R12, [UR5+0xb0] ;  /* 0x0000b005ff0c7984 */ /* 0x000e220008000c00 */
[----:B------:R-:W-:-:S02]  /*0980*/  HFMA2 R10, R3, R10, R26 ;  /* 0x0000000a030a7231 */ /* 0x000fc4000000001a */
[----:B0-----:R-:W-:-:S04]  /*0990*/  HFMA2 R12, R12, R19, RZ ;  /* 0x000000130c0c7231 */ /* 0x001fc800000000ff */
[----:B------:R-:W-:-:S04]  /*09a0*/  HFMA2 R12, R13, R18, R12 ;  /* 0x000000120d0c7231 */ /* 0x000fc8000000000c */
[----:B------:R-:W-:-:S04]  /*09b0*/  HFMA2 R12, R14, R3, R12 ;  /* 0x000000030e0c7231 */ /* 0x000fc8000000000c */
[----:B------:R-:W-:Y:S02]  /*09c0*/  HFMA2 R26, R15, R0, R12 ;  /* 0x000000000f1a7231 */ /* 0x000fe4000000000c */
[----:B------:R-:W0:Y:S01]  /*09d0*/  LDS.128 R12, [UR5+0xc0] ;  /* 0x0000c005ff0c7984 */ /* 0x000e220008000c00 */
[----:B------:R-:W-:Y:S02]  /*09e0*/  HFMA2 R20, R0, R11, R20 ;  /* 0x0000000b00147231 */ /* 0x000fe40000000014 */
[----:B------:R-:W-:-:S04]  /*09f0*/  HADD2 R26, R26.H0_H0, R26.H1_H1 ;  /* 0x3000001a1a1a7230 */ /* 0x000fc80000000800 */
[C---:B0-----:R-:W-:Y:S02]  /*0a00*/  HFMA2 R12, R26.reuse.H0_H0, R12, R8 ;  /* 0x0000000c1a0c7231 */ /* 0x041fe40000000808 */
[C---:B------:R-:W-:Y:S02]  /*0a10*/  HFMA2 R27, R26.reuse.H0_H0, R13, R9 ;  /* 0x0000000d1a1b7231 */ /* 0x040fe40000000809 */
[----:B------:R-:W-:Y:S02]  /*0a20*/  HFMA2 R14, R26.H0_H0, R14, R10 ;  /* 0x0000000e1a0e7231 */ /* 0x000fe4000000080a */
[----:B------:R-:W0:Y:S01]  /*0a30*/  LDS.128 R8, [UR5+0x80] ;  /* 0x00008005ff087984 */ /* 0x000e220008000c00 */
[----:B------:R-:W-:Y:S02]  /*0a40*/  HFMA2 R19, R19, 1, 1, R12 ;  /* 0x3c003c0013137831 */ /* 0x000fe4000000000c */
[----:B------:R-:W-:Y:S01]  /*0a50*/  HADD2 R18, R18, R27 ;  /* 0x0000001b12127230 */ /* 0x000fe20000000000 */
[----:B------:R-:W1:Y:S01]  /*0a60*/  LDC.64 R12, c[0x0][0x3c8] ;  /* 0x0000f200ff0c7b82 */ /* 0x000e620000000a00 */
[----:B------:R-:W-:-:S02]  /*0a70*/  HFMA2 R20, R26.H0_H0, R15, R20 ;  /* 0x0000000f1a147231 */ /* 0x000fc40000000814 */
[----:B------:R-:W-:Y:S02]  /*0a80*/  HADD2 R3, R3, R14 ;  /* 0x0000000e03037230 */ /* 0x000fe40000000000 */
[----:B------:R-:W-:Y:S02]  /*0a90*/  HFMA2 R0, R0, 1, 1, R20 ;  /* 0x3c003c0000007831 */ /* 0x000fe40000000014 */
[----:B0-----:R-:W-:-:S04]  /*0aa0*/  HFMA2 R8, R19, R8, RZ ;  /* 0x0000000813087231 */ /* 0x001fc800000000ff */
[----:B------:R-:W-:-:S04]  /*0ab0*/  HFMA2 R8, R18, R9, R8 ;  /* 0x0000000912087231 */ /* 0x000fc80000000008 */
[----:B------:R-:W-:Y:S02]  /*0ac0*/  HFMA2 R8, R3, R10, R8 ;  /* 0x0000000a03087231 */ /* 0x000fe40000000008 */
[----:B-1----:R-:W-:-:S04]  /*0ad0*/  IMAD.WIDE R12, R17, 0x2, R12 ;  /* 0x00000002110c7825 */ /* 0x002fc800078e020c */
[----:B------:R-:W-:-:S04]  /*0ae0*/  HFMA2 R8, R0, R11, R8 ;  /* 0x0000000b00087231 */ /* 0x000fc80000000008 */
[----:B------:R-:W-:-:S05]  /*0af0*/  HADD2 R8, R8.H0_H0, R8.H1_H1 ;  /* 0x3000000808087230 */ /* 0x000fca0000000800 */
[----:B------:R0:W-:Y:S01]  /*0b00*/  STG.E.U16 desc[UR12][R12.64], R8 ;  /* 0x000000080c007986 */ /* 0x0001e2000c10150c */
[----:B------:R-:W-:-:S04]  /*0b10*/  UIADD3 UR9, UPT, UPT, UR9, 0x1, URZ ;  /* 0x0000000109097890 */ /* 0x000fc8000fffe0ff */
[----:B------:R-:W-:Y:S02]  /*0b20*/  UISETP.NE.AND UP0, UPT, UR9, URZ, UPT ;  /* 0x000000ff0900728c */ /* 0x000fe4000bf05270 */
[----:B------:R-:W-:-:S07]  /*0b30*/  UIADD3 UR4, UPT, UPT, UR4, 0x1, URZ ;  /* 0x0000000104047890 */ /* 0x000fce000fffe0ff */
[----:B0-----:R-:W-:Y:S05]  /*0b40*/  BRA.U UP0, `(.L_x_144) ;  /* 0xfffffff900647547 */ /* 0x001fea000b83ffff */
.L_x_141:
[----:B0-----:R-:W0:Y:S01]  /*0b50*/  S2R R2, SR_TID.X ;  /* 0x0000000000027919 */ /* 0x001e220000002100 */
[----:B------:R-:W5:Y:S01]  /*0b60*/  S2UR UR6, SR_CgaCtaId ;  /* 0x00000000000679c3 */ /* 0x000f620000008800 */
[----:B------:R-:W-:Y:S02]  /*0b70*/  UMOV UR5, 0x400 ;  /* 0x0000040000057882 */ /* 0x000fe40000000000 */
[----:B-----5:R-:W-:Y:S01]  /*0b80*/  ULEA UR5, UR6, UR5, 0x18 ;  /* 0x0000000506057291 */ /* 0x020fe2000f8ec0ff */
[----:B0-----:R-:W-:-:S05]  /*0b90*/  SHF.L.U32 R4, R2, 0x2, RZ ;  /* 0x0000000202047819 */ /* 0x001fca00000006ff */
[----:B------:R-:W-:Y:S02]  /*0ba0*/  LEA R2, R2, UR5, 0x4 ;  /* 0x0000000502027c11 */ /* 0x000fe4000f8e20ff */
[----:B------:R-:W-:-:S04]  /*0bb0*/  LOP3.LUT R5, R4, 0x7c, RZ, 0xc0, !PT ;  /* 0x0000007c04057812 */ /* 0x000fc800078ec0ff */
[C---:B------:R-:W-:Y:S02]  /*0bc0*/  LOP3.LUT R7, R5.reuse, 0x4, RZ, 0x3c, !PT ;  /* 0x0000000405077812 */ /* 0x040fe400078e3cff */
[C---:B------:R-:W-:Y:S02]  /*0bd0*/  LOP3.LUT R11, R5.reuse, 0x8, RZ, 0x3c, !PT ;  /* 0x00000008050b7812 */ /* 0x040fe400078e3cff */
[----:B------:R-:W-:Y:S01]  /*0be0*/  LOP3.LUT R13, R5, 0xc, RZ, 0x3c, !PT ;  /* 0x0000000c050d7812 */ /* 0x000fe200078e3cff */
[C---:B------:R-:W-:Y:S01]  /*0bf0*/  IMAD.IADD R9, R2.reuse, 0x1, R7 ;  /* 0x0000000102097824 */ /* 0x040fe200078e0207 */
[C---:B------:R-:W-:Y:S02]  /*0c00*/  IADD3 R8, PT, PT, R2.reuse, R5, RZ ;  /* 0x0000000502087210 */ /* 0x040fe40007ffe0ff */
[C---:B------:R-:W-:Y:S02]  /*0c10*/  IADD3 R10, PT, PT, R2.reuse, R11, RZ ;  /* 0x0000000b020a7210 */ /* 0x040fe40007ffe0ff */
[----:B------:R-:W-:Y:S01]  /*0c20*/  IADD3 R13, PT, PT, R2, R13, RZ ;  /* 0x0000000d020d7210 */ /* 0x000fe20007ffe0ff */
[----:B-1----:R-:W-:Y:S04]  /*0c30*/  STS [R8], R19 ;  /* 0x0000001308007388 */ /* 0x002fe80000000800 */
[----:B--2---:R-:W-:Y:S04]  /*0c40*/  STS [R9], R18 ;  /* 0x0000001209007388 */ /* 0x004fe80000000800 */
[----:B---3--:R-:W-:Y:S04]  /*0c50*/  STS [R10], R3 ;  /* 0x000000030a007388 */ /* 0x008fe80000000800 */
[----:B----4-:R-:W-:Y:S01]  /*0c60*/  STS [R13], R0 ;  /* 0x000000000d007388 */ /* 0x010fe20000000800 */
[----:B------:R-:W-:Y:S06]  /*0c70*/  BAR.SYNC.DEFER_BLOCKING 0x0 ;  /* 0x0000000000007b1d */ /* 0x000fec0000010000 */
[----:B------:R-:W-:Y:S04]  /*0c80*/  LDS R4, [R8] ;  /* 0x0000000008047984 */ /* 0x000fe80000000800 */
[----:B------:R-:W-:Y:S04]  /*0c90*/  LDS R5, [R9] ;  /* 0x0000000009057984 */ /* 0x000fe80000000800 */
[----:B------:R-:W-:Y:S04]  /*0ca0*/  LDS R6, [R10] ;  /* 0x000000000a067984 */ /* 0x000fe80000000800 */
[----:B------:R-:W0:Y:S04]  /*0cb0*/  LDS R7, [R13] ;  /* 0x000000000d077984 */ /* 0x000e280000000800 */
[----:B0-----:R-:W-:Y:S01]  /*0cc0*/  STG.E.128 desc[UR12][R24.64], R4 ;  /* 0x0000000418007986 */ /* 0x001fe2000c101d0c */
[----:B------:R-:W-:Y:S05]  /*0cd0*/  EXIT ;  /* 0x000000000000794d */ /* 0x000fea0003800000 */
        .weak           $__internal_9_$__cuda_sm3x_div_rn_noftz_f32_slowpath
        .type           $__internal_9_$__cuda_sm3x_div_rn_noftz_f32_slowpath,@function
        .size           $__internal_9_$__cuda_sm3x_div_rn_noftz_f32_slowpath,(.L_x_218 - $__internal_9_$__cuda_sm3x_div_rn_noftz_f32_slowpath)
$__internal_9_$__cuda_sm3x_div_rn_noftz_f32_slowpath:
        /* <DEDUP_REMOVED lines=28> */
.L_x_147:
[----:B------:R-:W-:Y:S05]  /*0ea0*/  BSYNC.RELIABLE B2 ;  /* 0x0000000000027941 */ /* 0x000fea0003800100 */
.L_x_146:
        /* <DEDUP_REMOVED lines=30> */
[C---:B------:R-:W-:Y:S02]  /*1090*/  ISETP.NE.AND P1, PT, R9.reuse, RZ, PT ;  /* 0x000000ff0900720c */ /* 0x040fe40003f25270 */
        /* <DEDUP_REMOVED lines=19> */
.L_x_154:
[----:B------:R-:W-:-:S04]  /*11d0*/  LOP3.LUT R11, R11, 0x80000000, RZ, 0xc0, !PT ;  /* 0x800000000b0b7812 */ /* 0x000fc800078ec0ff */
[----:B------:R-:W-:Y:S01]  /*11e0*/  LOP3.LUT R11, R11, 0x7f800000, RZ, 0xfc, !PT ;  /* 0x7f8000000b0b7812 */ /* 0x000fe200078efcff */
[----:B------:R-:W-:Y:S06]  /*11f0*/  BRA `(.L_x_155) ;  /* 0x0000000000047947 */ /* 0x000fec0003800000 */
.L_x_153:
[----:B------:R-:W-:-:S07]  /*1200*/  IMAD R11, R12, 0x800000, R11 ;  /* 0x008000000c0b7824 */ /* 0x000fce00078e020b */
.L_x_155:
[----:B------:R-:W-:Y:S05]  /*1210*/  BSYNC.RECONVERGENT B2 ;  /* 0x0000000000027941 */ /* 0x000fea0003800200 */
.L_x_152:
[----:B------:R-:W-:Y:S05]  /*1220*/  BRA `(.L_x_156) ;  /* 0x0000000000207947 */ /* 0x000fea0003800000 */
.L_x_151:
[----:B------:R-:W-:-:S04]  /*1230*/  LOP3.LUT R11, R14, 0x80000000, R11, 0x48, !PT ;  /* 0x800000000e0b7812 */ /* 0x000fc800078e480b */
[----:B------:R-:W-:Y:S01]  /*1240*/  LOP3.LUT R11, R11, 0x7f800000, RZ, 0xfc, !PT ;  /* 0x7f8000000b0b7812 */ /* 0x000fe200078efcff */
[----:B------:R-:W-:Y:S06]  /*1250*/  BRA `(.L_x_156) ;  /* 0x0000000000147947 */ /* 0x000fec0003800000 */
.L_x_150:
[----:B------:R-:W-:Y:S01]  /*1260*/  LOP3.LUT R11, R14, 0x80000000, R11, 0x48, !PT ;  /* 0x800000000e0b7812 */ /* 0x000fe200078e480b */
[----:B------:R-:W-:Y:S06]  /*1270*/  BRA `(.L_x_156) ;  /* 0x00000000000c7947 */ /* 0x000fec0003800000 */
.L_x_149:
[----:B------:R-:W0:Y:S01]  /*1280*/  MUFU.RSQ R11, -QNAN ;  /* 0xffc00000000b7908 */ /* 0x000e220000001400 */
[----:B------:R-:W-:Y:S05]  /*1290*/  BRA `(.L_x_156) ;  /* 0x0000000000047947 */ /* 0x000fea0003800000 */
.L_x_148:
[----:B------:R-:W-:-:S07]  /*12a0*/  FADD.FTZ R11, R8, -0.8750388026237487793 ;  /* 0xbf60028b080b7421 */ /* 0x000fce0000010000 */
.L_x_156:
[----:B------:R-:W-:Y:S05]  /*12b0*/  BSYNC.RECONVERGENT B0 ;  /* 0x0000000000007941 */ /* 0x000fea0003800200 */
.L_x_145:
[----:B------:R-:W-:Y:S01]  /*12c0*/  HFMA2 R9, -RZ, RZ, 0, 0 ;  /* 0x00000000ff097431 */ /* 0x000fe200000001ff */
[----:B------:R-:W-:-:S04]  /*12d0*/  MOV R8, R10 ;  /* 0x0000000a00087202 */ /* 0x000fc80000000f00 */
[----:B0-----:R-:W-:Y:S05]  /*12e0*/  RET.REL.NODEC R8 `(_Z49rwkv7_albatross_kernel_forward_w0_fp16_dither_seqI6__halfLi8EEviiiiPT_PKS1_S4_S4_S4_S4_S4_S2_PKi) ;  /* 0xffffffec08447950 */ /* 0x001fea0003c3ffff */
.L_x_157:
        /* <DEDUP_REMOVED lines=9> */
.L_x_218:


//--------------------- .text._Z49rwkv7_albatross_kernel_forward_w0_fp16_dither_seqI6__halfLi4EEviiiiPT_PKS1_S4_S4_S4_S4_S4_S2_PKi --------------------------
	.section	.text._Z49rwkv7_albatross_kernel_forward_w0_fp16_dither_seqI6__halfLi4EEviiiiPT_PKS1_S4_S4_S4_S4_S4_S2_PKi,"ax",@progbits
	.align	128
        .global         _Z49rwkv7_albatross_kernel_forward_w0_fp16_dither_seqI6__halfLi4EEviiiiPT_PKS1_S4_S4_S4_S4_S4_S2_PKi
        .type           _Z49rwkv7_albatross_kernel_forward_w0_fp16_dither_seqI6__halfLi4EEviiiiPT_PKS1_S4_S4_S4_S4_S4_S2_PKi,@function
        .size           _Z49rwkv7_albatross_kernel_forward_w0_fp16_dither_seqI6__halfLi4EEviiiiPT_PKS1_S4_S4_S4_S4_S4_S2_PKi,(.L_x_219 - _Z49rwkv7_albatross_kernel_forward_w0_fp16_dither_seqI6__halfLi4EEviiiiPT_PKS1_S4_S4_S4_S4_S4_S2_PKi)
        .other          _Z49rwkv7_albatross_kernel_forward_w0_fp16_dither_seqI6__halfLi4EEviiiiPT_PKS1_S4_S4_S4_S4_S4_S2_PKi,@"STO_CUDA_ENTRY STV_DEFAULT"
_Z49rwkv7_albatross_kernel_forward_w0_fp16_dither_seqI6__halfLi4EEviiiiPT_PKS1_S4_S4_S4_S4_S4_S2_PKi:
.text._Z49rwkv7_albatross_kernel_forward_w0_fp16_dither_seqI6__halfLi4EEviiiiPT_PKS1_S4_S4_S4_S4_S4_S2_PKi:
[----:B------:R-:W-:Y:S01]  /*0000*/  LDC R1, c[0x0][0x37c] ;  /* 0x0000df00ff017b82 */ /* 0x000fe20000000800 */
[----:B------:R-:W0:Y:S07]  /*0010*/  S2R R8, SR_TID.X ;  /* 0x0000000000087919 */ /* 0x000e2e0000002100 */
[----:B------:R-:W1:Y:S01]  /*0020*/  S2UR UR9, SR_CgaCtaId ;  /* 0x00000000000979c3 */ /* 0x000e620000008800 */
[----:B------:R-:W-:Y:S01]  /*0030*/  UMOV UR4, 0x400 ;  /* 0x0000040000047882 */ /* 0x000fe20000000000 */
[----:B------:R-:W2:Y:S02]  /*0040*/  LDCU UR10, c[0x0][0x384] ;  /* 0x00007080ff0a77ac */ /* 0x000ea40008000800 */
[----:B--2---:R-:W-:-:S02]  /*0050*/  UISETP.GE.AND UP0, UPT, UR10, 0x1, UPT ;  /* 0x000000010a00788c */ /* 0x004fc4000bf06270 */
[----:B-1----:R-:W-:Y:S01]  /*0060*/  ULEA UR5, UR9, UR4, 0x18 ;  /* 0x0000000409057291 */ /* 0x002fe2000f8ec0ff */
[----:B0-----:R-:W-:-:S05]  /*0070*/  SHF.L.U32 R0, R8, 0x2, RZ ;  /* 0x0000000208007819 */ /* 0x001fca00000006ff */
[----:B------:R-:W-:Y:S02]  /*0080*/  LEA R9, R8, UR5, 0x3 ;  /* 0x0000000508097c11 */ /* 0x000fe4000f8e18ff */
[----:B------:R-:W-:-:S04]  /*0090*/  LOP3.LUT R0, R0, 0x7c, RZ, 0xc0, !PT ;  /* 0x0000007c00007812 */ /* 0x000fc800078ec0ff */
[----:B------:R-:W-:Y:S02]  /*00a0*/  LOP3.LUT R2, R0, 0x4, RZ, 0x3c, !PT ;  /* 0x0000000400027812 */ /* 0x000fe400078e3cff */
[C---:B------:R-:W-:Y:S01]  /*00b0*/  IADD3 R10, PT, PT, R9.reuse, R0, RZ ;  /* 0x00000000090a7210 */ /* 0x040fe20007ffe0ff */
[----:B------:R-:W-:Y:S01]  /*00c0*/  BAR.SYNC.DEFER_BLOCKING 0x0 ;  /* 0x0000000000007b1d */ /* 0x000fe20000010000 */
[----:B------:R-:W-:-:S05]  /*00d0*/  IADD3 R9, PT, PT, R9, R2, RZ ;  /* 0x0000000209097210 */ /* 0x000fca0007ffe0ff */
[----:B------:R0:W1:Y:S04]  /*00e0*/  LDS R23, [R10] ;  /* 0x000000000a177984 */ /* 0x0000680000000800 */
[----:B------:R0:W2:Y:S01]  /*00f0*/  LDS R36, [R9] ;  /* 0x0000000009247984 */ /* 0x0000a20000000800 */
[----:B------:R-:W-:Y:S05]  /*0100*/  BRA.U !UP0, `(.L_x_158) ;  /* 0x0000002508b87547 */ /* 0x000fea000b800000 */
[----:B------:R-:W3:Y:S01]  /*0110*/  LDC R6, c[0x0][0x38c] ;  /* 0x0000e300ff067b82 */ /* 0x000ee20000000800 */
[----:B------:R-:W-:Y:S02]  /*0120*/  UISETP.GE.U32.AND UP0, UPT, UR10, 0x4, UPT ;  /* 0x000000040a00788c */ /* 0x000fe4000bf06070 */
[----:B------:R-:W-:Y:S02]  /*0130*/  UIADD3 UR5, UPT, UPT, UR4, 0x30, URZ ;  /* 0x0000003004057890 */ /* 0x000fe4000fffe0ff */
[----:B------:R-:W-:Y:S02]  /*0140*/  UIADD3 UR6, UPT, UPT, UR4, 0x28, URZ ;  /* 0x0000002804067890 */ /* 0x000fe4000fffe0ff */
[----:B------:R-:W-:Y:S01]  /*0150*/  UIADD3 UR7, UPT, UPT, UR4, 0x38, URZ ;  /* 0x0000003804077890 */ /* 0x000fe2000fffe0ff */
[----:B------:R-:W4:Y:S01]  /*0160*/  S2UR UR11, SR_CTAID.X ;  /* 0x00000000000b79c3 */ /* 0x000f220000002500 */
[----:B------:R-:W-:Y:S02]  /*0170*/  UIADD3 UR8, UPT, UPT, UR4, 0x40, URZ ;  /* 0x0000004004087890 */ /* 0x000fe4000fffe0ff */
[----:B------:R-:W-:-:S02]  /*0180*/  UIADD3 UR4, UPT, UPT, UR4, 0x20, URZ ;  /* 0x0000002004047890 */ /* 0x000fc4000fffe0ff */
[----:B------:R-:W-:Y:S02]  /*0190*/  ULEA UR5, UR9, UR5, 0x18 ;  /* 0x0000000509057291 */ /* 0x000fe4000f8ec0ff */
[----:B------:R-:W-:Y:S01]  /*01a0*/  ULEA UR6, UR9, UR6, 0x18 ;  /* 0x0000000609067291 */ /* 0x000fe2000f8ec0ff */
[----:B------:R-:W5:Y:S01]  /*01b0*/  LDC.64 R20, c[0x0][0x3d0] ;  /* 0x0000f400ff147b82 */ /* 0x000f620000000a00 */
[----:B------:R-:W-:Y:S02]  /*01c0*/  ULEA UR7, UR9, UR7, 0x18 ;  /* 0x0000000709077291 */ /* 0x000fe4000f8ec0ff */
[----:B------:R-:W-:Y:S02]  /*01d0*/  ULEA UR8, UR9, UR8, 0x18 ;  /* 0x0000000809087291 */ /* 0x000fe4000f8ec0ff */
[----:B------:R-:W-:Y:S01]  /*01e0*/  ULEA UR4, UR9, UR4, 0x18 ;  /* 0x0000000409047291 */ /* 0x000fe2000f8ec0ff */
[----:B------:R-:W0:Y:S01]  /*01f0*/  LDCU.64 UR12, c[0x0][0x358] ;  /* 0x00006b00ff0c77ac */ /* 0x000e220008000a00 */
[----:B---3--:R-:W3:Y:S01]  /*0200*/  I2F.U32.RP R4, R6 ;  /* 0x0000000600047306 */ /* 0x008ee20000209000 */
[----:B------:R-:W-:-:S07]  /*0210*/  ISETP.NE.U32.AND P2, PT, R6, RZ, PT ;  /* 0x000000ff0600720c */ /* 0x000fce0003f45070 */
[----:B---3--:R-:W3:Y:S02]  /*0220*/  MUFU.RCP R4, R4 ;  /* 0x0000000400047308 */ /* 0x008ee40000001000 */
[----:B---3--:R-:W-:Y:S02]  /*0230*/  IADD3 R2, PT, PT, R4, 0xffffffe, RZ ;  /* 0x0ffffffe04027810 */ /* 0x008fe40007ffe0ff */
[----:B------:R-:W-:-:S04]  /*0240*/  LEA R4, R8, UR6, 0x1 ;  /* 0x0000000608047c11 */ /* 0x000fc8000f8e08ff */
[----:B------:R3:W1:Y:S02]  /*0250*/  F2I.FTZ.U32.TRUNC.NTZ R3, R2 ;  /* 0x0000000200037305 */ /* 0x000664000021f000 */
[----:B---3--:R-:W-:Y:S01]  /*0260*/  HFMA2 R2, -RZ, RZ, 0, 0 ;  /* 0x00000000ff027431 */ /* 0x008fe200000001ff */
[----:B-1----:R-:W-:-:S05]  /*0270*/  IADD3 R5, PT, PT, RZ, -R3, RZ ;  /* 0x80000003ff057210 */ /* 0x002fca0007ffe0ff */
[----:B------:R-:W-:-:S04]  /*0280*/  IMAD R5, R5, R6, RZ ;  /* 0x0000000605057224 */ /* 0x000fc800078e02ff */
[----:B------:R-:W-:Y:S01]  /*0290*/  IMAD.HI.U32 R0, R3, R5, R2 ;  /* 0x0000000503007227 */ /* 0x000fe200078e0002 */
[----:B------:R-:W-:Y:S02]  /*02a0*/  MOV R2, 0xbf60028b ;  /* 0xbf60028b00027802 */ /* 0x000fe40000000f00 */
[----:B------:R-:W-:-:S03]  /*02b0*/  LEA R5, R8, UR7, 0x1 ;  /* 0x0000000708057c11 */ /* 0x000fc6000f8e08ff */
[----:B----4-:R-:W-:-:S05]  /*02c0*/  IMAD.HI.U32 R0, R0, UR11, RZ ;  /* 0x0000000b00007c27 */ /* 0x010fca000f8e00ff */
[----:B------:R-:W-:-:S05]  /*02d0*/  IADD3 R3, PT, PT, RZ, -R0, RZ ;  /* 0x80000000ff037210 */ /* 0x000fca0007ffe0ff */
[----:B------:R-:W-:-:S05]  /*02e0*/  IMAD R3, R6, R3, UR11 ;  /* 0x0000000b06037e24 */ /* 0x000fca000f8e0203 */
[----:B------:R-:W-:-:S13]  /*02f0*/  ISETP.GE.U32.AND P0, PT, R3, R6, PT ;  /* 0x000000060300720c */ /* 0x000fda0003f06070 */
[-C--:B------:R-:W-:Y:S02]  /*0300*/  @P0 IADD3 R3, PT, PT, R3, -R6.reuse, RZ ;  /* 0x8000000603030210 */ /* 0x080fe40007ffe0ff */
[----:B------:R-:W-:Y:S02]  /*0310*/  @P0 IADD3 R0, PT, PT, R0, 0x1, RZ ;  /* 0x0000000100000810 */ /* 0x000fe40007ffe0ff */
[----:B------:R-:W-:Y:S02]  /*0320*/  ISETP.GE.U32.AND P1, PT, R3, R6, PT ;  /* 0x000000060300720c */ /* 0x000fe40003f26070 */
[----:B------:R-:W-:-:S11]  /*0330*/  LEA R3, R8, UR5, 0x1 ;  /* 0x0000000508037c11 */ /* 0x000fd6000f8e08ff */
[----:B------:R-:W-:Y:S02]  /*0340*/  @P1 IADD3 R0, PT, PT, R0, 0x1, RZ ;  /* 0x0000000100001810 */ /* 0x000fe40007ffe0ff */
[----:B------:R-:W-:-:S04]  /*0350*/  @!P2 LOP3.LUT R0, RZ, R6, RZ, 0x33, !PT ;  /* 0x00000006ff00a212 */ /* 0x000fc800078e33ff */
[----:B------:R-:W-:Y:S01]  /*0360*/  IADD3 R7, PT, PT, RZ, -R0, RZ ;  /* 0x80000000ff077210 */ /* 0x000fe20007ffe0ff */
[----:B-----5:R-:W-:-:S04]  /*0370*/  IMAD.WIDE.U32 R20, R0, 0x4, R20 ;  /* 0x0000000400147825 */ /* 0x020fc800078e0014 */
[----:B------:R-:W-:Y:S01]  /*0380*/  IMAD R7, R6, R7, UR11 ;  /* 0x0000000b06077e24 */ /* 0x000fe2000f8e0207 */
[----:B------:R-:W-:-:S04]  /*0390*/  LEA R6, R8, UR8, 0x1 ;  /* 0x0000000808067c11 */ /* 0x000fc8000f8e08ff */
[----:B------:R-:W-:Y:S02]  /*03a0*/  LEA R7, R7, R8, 0x2 ;  /* 0x0000000807077211 */ /* 0x000fe400078e10ff */
[----:B------:R-:W-:Y:S01]  /*03b0*/  LEA R8, R8, UR4, 0x1 ;  /* 0x0000000408087c11 */ /* 0x000fe2000f8e08ff */
[----:B------:R-:W-:Y:S01]  /*03c0*/  UMOV UR4, URZ ;  /* 0x000000ff00047c82 */ /* 0x000fe20008000000 */
[----:B0-----:R-:W-:Y:S05]  /*03d0*/  BRA.U !UP0, `(.L_x_159) ;  /* 0x0000001108f87547 */ /* 0x001fea000b800000 */
[----:B------:R-:W-:Y:S01]  /*03e0*/  ULOP3.LUT UR4, UR10, 0x7ffffffc, URZ, 0xc0, !UPT ;  /* 0x7ffffffc0a047892 */ /* 0x000fe2000f8ec0ff */
[----:B------:R-:W-:Y:S01]  /*03f0*/  MOV R11, RZ ;  /* 0x000000ff000b7202 */ /* 0x000fe20000000f00 */
[----:B------:R-:W0:Y:S01]  /*0400*/  LDCU UR8, c[0x0][0x388] ;  /* 0x00007100ff0877ac */ /* 0x000e220008000800 */
[----:B------:R-:W1:Y:S01]  /*0410*/  LDCU UR9, c[0x0][0x384] ;  /* 0x00007080ff0977ac */ /* 0x000e620008000800 */
[----:B------:R-:W-:-:S12]  /*0420*/  UIADD3 UR5, UPT, UPT, URZ, -UR4, URZ ;  /* 0x80000004ff057290 */ /* 0x000fd8000fffe0ff */
.L_x_168:
[----:B---3--:R-:W3:Y:S01]  /*0430*/  LDC.64 R28, c[0x0][0x3a0] ;  /* 0x0000e800ff1c7b82 */ /* 0x008ee20000000a00 */
[----:B-1----:R-:W-:-:S04]  /*0440*/  IMAD R12, R0, UR9, R11 ;  /* 0x00000009000c7c24 */ /* 0x002fc8000f8e020b */
[----:B0-----:R-:W-:-:S04]  /*0450*/  IMAD R37, R12, UR8, R7 ;  /* 0x000000080c257c24 */ /* 0x001fc8000f8e0207 */
[----:B---3--:R-:W-:-:S05]  /*0460*/  IMAD.WIDE R28, R37, 0x2, R28 ;  /* 0x00000002251c7825 */ /* 0x008fca00078e021c */
[----:B------:R-:W3:Y:S01]  /*0470*/  LDG.E.U16.CONSTANT R12, desc[UR12][R28.64] ;  /* 0x0000000c1c0c7981 */ /* 0x000ee2000c1e9500 */
[----:B------:R-:W-:Y:S01]  /*0480*/  UMOV UR4, 0x3f60028b ;  /* 0x3f60028b00047882 */ /* 0x000fe20000000000 */
[----:B------:R-:W-:Y:S01]  /*0490*/  BSSY.RECONVERGENT B0, `(.L_x_160) ;  /* 0x0000017000007945 */ /* 0x000fe20003800200 */
[----:B------:R-:W-:Y:S01]  /*04a0*/  MOV R17, UR4 ;  /* 0x0000000400117c02 */ /* 0x000fe20008000f00 */
[----:B------:R-:W-:Y:S01]  /*04b0*/  ULOP3.LUT UR4, UR9, 0x7ffffffc, URZ, 0xc0, !UPT ;  /* 0x7ffffffc09047892 */ /* 0x000fe2000f8ec0ff */
[----:B------:R-:W-:Y:S01]  /*04c0*/  BAR.SYNC.DEFER_BLOCKING 0x0 ;  /* 0x0000000000007b1d */ /* 0x000fe20000010000 */
[----:B---3--:R-:W-:-:S05]  /*04d0*/  HADD2.F32 R12, -RZ, R12.H0_H0 ;  /* 0x2000000cff0c7230 */ /* 0x008fca0000004100 */
        /* <DEDUP_REMOVED lines=14> */
[----:B------:R-:W-:Y:S02]  /*05c0*/  MOV R13, R16 ;  /* 0x00000010000d7202 */ /* 0x000fe40000000f00 */
[----:B------:R-:W-:-:S07]  /*05d0*/  MOV R14, 0x5f0 ;  /* 0x000005f0000e7802 */ /* 0x000fce0000000f00 */
[----:B--2---:R-:W-:Y:S05]  /*05e0*/  CALL.REL.NOINC `($__internal_10_$__cuda_sm3x_div_rn_noftz_f32_slowpath) ;  /* 0x0000002000907944 */ /* 0x004fea0003c00000 */
[----:B------:R-:W-:-:S07]  /*05f0*/  MOV R13, R12 ;  /* 0x0000000c000d7202 */ /* 0x000fce0000000f00 */
.L_x_161:
[----:B------:R-:W-:Y:S05]  /*0600*/  BSYNC.RECONVERGENT B0 ;  /* 0x0000000000007941 */ /* 0x000fea0003800200 */
.L_x_160:
[----:B------:R-:W0:Y:S01]  /*0610*/  LDC.64 R38, c[0x0][0x3a8] ;  /* 0x0000ea00ff267b82 */ /* 0x000e220000000a00 */
[----:B------:R-:W3:Y:S07]  /*0620*/  LDG.E.CONSTANT R12, desc[UR12][R20.64] ;  /* 0x0000000c140c7981 */ /* 0x000eee000c1e9900 */
[----:B------:R-:W1:Y:S08]  /*0630*/  LDC.64 R34, c[0x0][0x3b8] ;  /* 0x0000ee00ff227b82 */ /* 0x000e700000000a00 */
[----:B------:R-:W4:Y:S08]  /*0640*/  LDC.64 R24, c[0x0][0x3c0] ;  /* 0x0000f000ff187b82 */ /* 0x000f300000000a00 */
[----:B------:R-:W5:Y:S01]  /*0650*/  LDC.64 R26, c[0x0][0x398] ;  /* 0x0000e600ff1a7b82 */ /* 0x000f620000000a00 */
[----:B0-----:R-:W-:-:S05]  /*0660*/  IMAD.WIDE R38, R37, 0x2, R38 ;  /* 0x0000000225267825 */ /* 0x001fca00078e0226 */
[----:B------:R-:W2:Y:S01]  /*0670*/  LDG.E.U16.CONSTANT R45, desc[UR12][R38.64] ;  /* 0x0000000c262d7981 */ /* 0x000ea2000c1e9500 */
[C---:B-1----:R-:W-:Y:S01]  /*0680*/  IMAD.WIDE R34, R37.reuse, 0x2, R34 ;  /* 0x0000000225227825 */ /* 0x042fe200078e0222 */
[----:B------:R-:W0:Y:S04]  /*0690*/  LDC R15, c[0x0][0x388] ;  /* 0x0000e200ff0f7b82 */ /* 0x000e280000000800 */
[----:B------:R-:W2:Y:S01]  /*06a0*/  LDG.E.U16.CONSTANT R42, desc[UR12][R34.64] ;  /* 0x0000000c222a7981 */ /* 0x000ea2000c1e9500 */
[----:B----4-:R-:W-:-:S03]  /*06b0*/  IMAD.WIDE R24, R37, 0x2, R24 ;  /* 0x0000000225187825 */ /* 0x010fc600078e0218 */
[----:B------:R-:W1:Y:S02]  /*06c0*/  LDC.64 R30, c[0x0][0x3b0] ;  /* 0x0000ec00ff1e7b82 */ /* 0x000e640000000a00 */
[----:B------:R-:W4:Y:S01]  /*06d0*/  LDG.E.U16.CONSTANT R43, desc[UR12][R24.64] ;  /* 0x0000000c182b7981 */ /* 0x000f22000c1e9500 */
[----:B-----5:R-:W-:-:S05]  /*06e0*/  IMAD.WIDE R26, R37, 0x2, R26 ;  /* 0x00000002251a7825 */ /* 0x020fca00078e021a */
[----:B------:R-:W5:Y:S01]  /*06f0*/  LDG.E.U16.CONSTANT R41, desc[UR12][R26.64] ;  /* 0x0000000c1a297981 */ /* 0x000f62000c1e9500 */
[----:B0-----:R-:W-:-:S05]  /*0700*/  IMAD.WIDE R28, R15, 0x2, R28 ;  /* 0x000000020f1c7825 */ /* 0x001fca00078e021c */
[----:B------:R-:W5:Y:S01]  /*0710*/  LDG.E.U16.CONSTANT R32, desc[UR12][R28.64] ;  /* 0x0000000c1c207981 */ /* 0x000f62000c1e9500 */
[----:B-1----:R-:W-:-:S05]  /*0720*/  IMAD.WIDE R30, R37, 0x2, R30 ;  /* 0x00000002251e7825 */ /* 0x002fca00078e021e */
[----:B------:R-:W5:Y:S01]  /*0730*/  LDG.E.U16.CONSTANT R40, desc[UR12][R30.64] ;  /* 0x0000000c1e287981 */ /* 0x000f62000c1e9500 */
[----:B------:R-:W-:-:S04]  /*0740*/  MOV R14, R13 ;  /* 0x0000000d000e7202 */ /* 0x000fc80000000f00 */
[----:B------:R-:W-:-:S13]  /*0750*/  FSETP.GEU.AND P0, PT, R14, -126, PT ;  /* 0xc2fc00000e00780b */ /* 0x000fda0003f0e000 */
[----:B------:R-:W-:-:S04]  /*0760*/  @!P0 FMUL R14, R14, 0.5 ;  /* 0x3f0000000e0e8820 */ /* 0x000fc80000400000 */
[----:B------:R-:W0:Y:S01]  /*0770*/  MUFU.EX2 R13, R14 ;  /* 0x0000000e000d7308 */ /* 0x000e220000000800 */
[----:B------:R-:W1:Y:S01]  /*0780*/  S2UR UR7, SR_CgaCtaId ;  /* 0x00000000000779c3 */ /* 0x000e620000008800 */
[----:B0-----:R-:W-:-:S04]  /*0790*/  @!P0 FMUL R13, R13, R13 ;  /* 0x0000000d0d0d8220 */ /* 0x001fc80000400000 */
[----:B------:R-:W-:Y:S01]  /*07a0*/  FADD R13, R13, -1 ;  /* 0xbf8000000d0d7421 */ /* 0x000fe20000000000 */
[----:B------:R-:W-:Y:S02]  /*07b0*/  UMOV UR6, 0x400 ;  /* 0x0000040000067882 */ /* 0x000fe40000000000 */
[----:B-1----:R-:W-:Y:S01]  /*07c0*/  ULEA UR6, UR7, UR6, 0x18 ;  /* 0x0000000607067291 */ /* 0x002fe2000f8ec0ff */
[----:B------:R-:W-:Y:S01]  /*07d0*/  BSSY.RECONVERGENT B0, `(.L_x_162) ;  /* 0x0000035000007945 */ /* 0x000fe20003800200 */
[----:B---3--:R-:W-:-:S05]  /*07e0*/  IADD3 R12, PT, PT, R12, R11, RZ ;  /* 0x0000000b0c0c7210 */ /* 0x008fca0007ffe0ff */
[----:B------:R-:W-:-:S05]  /*07f0*/  IMAD R22, R12, -0x61c88647, RZ ;  /* 0x9e3779b90c167824 */ /* 0x000fca00078e02ff */
[----:B------:R-:W-:-:S05]  /*0800*/  I2FP.F32.S32 R12, R22 ;  /* 0x00000016000c7245 */ /* 0x000fca0000201400 */
[----:B------:R-:W-:-:S05]  /*0810*/  FFMA R12, R12, 4.5474735088646411896e-13, R13 ;  /* 0x2b0000000c0c7823 */ /* 0x000fca000000000d */
[----:B------:R-:W-:-:S05]  /*0820*/  F2FP.F16.F32.PACK_AB R12, RZ, R12 ;  /* 0x0000000cff0c723e */ /* 0x000fca00000000ff */
[----:B------:R-:W-:Y:S04]  /*0830*/  STS.U16 [R3], R12 ;  /* 0x0000000c03007388 */ /* 0x000fe80000000400 */
[----:B--2---:R-:W-:Y:S04]  /*0840*/  STS.U16 [R4], R45 ;  /* 0x0000002d04007388 */ /* 0x004fe80000000400 */
[----:B------:R-:W-:Y:S04]  /*0850*/  STS.U16 [R5], R42 ;  /* 0x0000002a05007388 */ /* 0x000fe80000000400 */
[----:B----4-:R-:W-:Y:S04]  /*0860*/  STS.U16 [R6], R43 ;  /* 0x0000002b06007388 */ /* 0x010fe80000000400 */
[----:B-----5:R-:W-:Y:S01]  /*0870*/  STS.U16 [R8], R41 ;  /* 0x0000002908007388 */ /* 0x020fe20000000400 */
[----:B------:R-:W-:Y:S01]  /*0880*/  BAR.SYNC.DEFER_BLOCKING 0x0 ;  /* 0x0000000000007b1d */ /* 0x000fe20000010000 */
[----:B------:R-:W-:-:S05]  /*0890*/  HADD2.F32 R44, -RZ, R32.H0_H0 ;  /* 0x20000020ff2c7230 */ /* 0x000fca0000004100 */
[----:B------:R-:W0:Y:S04]  /*08a0*/  LDS.128 R12, [UR6+0x30] ;  /* 0x00003006ff0c7984 */ /* 0x000e280008000c00 */
[----:B------:R-:W1:Y:S01]  /*08b0*/  LDS.128 R16, [UR6+0x20] ;  /* 0x00002006ff107984 */ /* 0x000e620008000c00 */
[----:B------:R-:W-:-:S03]  /*08c0*/  FMUL R44, R44, -1.4426950216293334961 ;  /* 0xbfb8aa3b2c2c7820 */ /* 0x000fc60000400000 */
[----:B------:R-:W2:Y:S02]  /*08d0*/  LDS.64 R32, [UR6+0x40] ;  /* 0x00004006ff207984 */ /* 0x000ea40008000a00 */
[----:B------:R-:W-:-:S13]  /*08e0*/  FSETP.GEU.AND P0, PT, R44, -126, PT ;  /* 0xc2fc00002c00780b */ /* 0x000fda0003f0e000 */
[----:B------:R-:W-:Y:S01]  /*08f0*/  @!P0 FMUL R44, R44, 0.5 ;  /* 0x3f0000002c2c8820 */ /* 0x000fe20000400000 */
[----:B0-----:R-:W-:-:S03]  /*0900*/  HFMA2 R42, R14, R23, RZ ;  /* 0x000000170e2a7231 */ /* 0x001fc600000000ff */
[----:B------:R-:W0:Y:S01]  /*0910*/  MUFU.EX2 R14, R44 ;  /* 0x0000002c000e7308 */ /* 0x000e220000000800 */
[----:B-1----:R-:W-:-:S04]  /*0920*/  HMUL2 R18, R18, R40.H0_H0 ;  /* 0x2000002812127232 */ /* 0x002fc80000000000 */
[----:B------:R-:W-:Y:S02]  /*0930*/  HFMA2 R18, R23, R12, R18 ;  /* 0x0000000c17127231 */ /* 0x000fe40000000012 */
[----:B------:R-:W-:Y:S02]  /*0940*/  HFMA2 R42, R15, R36, R42 ;  /* 0x000000240f2a7231 */ /* 0x000fe4000000002a */
[----:B------:R-:W-:Y:S02]  /*0950*/  HMUL2 R19, R19, R40.H0_H0 ;  /* 0x2000002813137232 */ /* 0x000fe40000000000 */
[----:B------:R-:W-:Y:S02]  /*0960*/  HADD2 R42, R42.H0_H0, R42.H1_H1 ;  /* 0x3000002a2a2a7230 */ /* 0x000fe40000000800 */
[----:B------:R-:W-:Y:S02]  /*0970*/  HFMA2 R19, R36, R13, R19 ;  /* 0x0000000d24137231 */ /* 0x000fe40000000013 */
[----:B------:R-:W1:Y:S01]  /*0980*/  LDC.64 R12, c[0x0][0x3c8] ;  /* 0x0000f200ff0c7b82 */ /* 0x000e620000000a00 */
[----:B--2---:R-:W-:-:S02]  /*0990*/  HFMA2 R18, R42.H0_H0, R32, R18 ;  /* 0x000000202a127231 */ /* 0x004fc40000000812 */
[----:B0-----:R-:W-:Y:S01]  /*09a0*/  @!P0 FMUL R14, R14, R14 ;  /* 0x0000000e0e0e8220 */ /* 0x001fe20000400000 */
[----:B------:R-:W-:Y:S02]  /*09b0*/  HFMA2 R19, R42.H0_H0, R33, R19 ;  /* 0x000000212a137231 */ /* 0x000fe40000000813 */
[----:B------:R-:W-:Y:S02]  /*09c0*/  HADD2 R23, R23, R18 ;  /* 0x0000001217177230 */ /* 0x000fe40000000000 */
[----:B------:R-:W-:Y:S01]  /*09d0*/  FADD R14, R14, 1 ;  /* 0x3f8000000e0e7421 */ /* 0x000fe20000000000 */
[----:B------:R-:W-:-:S03]  /*09e0*/  HFMA2 R36, R36, 1, 1, R19 ;  /* 0x3c003c0024247831 */ /* 0x000fc60000000013 */
[----:B------:R-:W0:Y:S01]  /*09f0*/  MUFU.RCP R15, R14 ;  /* 0x0000000e000f7308 */ /* 0x000e220000001000 */
[----:B------:R-:W-:Y:S01]  /*0a00*/  HFMA2 R16, R23, R16, RZ ;  /* 0x0000001017107231 */ /* 0x000fe200000000ff */
[----:B------:R-:W-:-:S03]  /*0a10*/  UMOV UR6, 0x3f60028b ;  /* 0x3f60028b00067882 */ /* 0x000fc60000000000 */
[----:B------:R-:W-:Y:S01]  /*0a20*/  HFMA2 R16, R36, R17, R16 ;  /* 0x0000001124107231 */ /* 0x000fe20000000010 */
[----:B------:R-:W-:Y:S01]  /*0a30*/  MOV R17, UR6 ;  /* 0x0000000600117c02 */ /* 0x000fe20008000f00 */
[----:B-1----:R-:W-:-:S03]  /*0a40*/  IMAD.WIDE R32, R37, 0x2, R12 ;  /* 0x0000000225207825 */ /* 0x002fc600078e020c */
[----:B------:R-:W1:Y:S01]  /*0a50*/  FCHK P0, -R17, R14 ;  /* 0x0000000e11007302 */ /* 0x000e620000000100 */
[----:B0-----:R-:W-:Y:S01]  /*0a60*/  FFMA R12, -R14, R15, 1 ;  /* 0x3f8000000e0c7423 */ /* 0x001fe2000000010f */
[----:B------:R-:W-:-:S03]  /*0a70*/  HADD2 R16, R16.H0_H0, R16.H1_H1 ;  /* 0x3000001010107230 */ /* 0x000fc60000000800 */
[----:B------:R-:W-:-:S04]  /*0a80*/  FFMA R12, R15, R12, R15 ;  /* 0x0000000c0f0c7223 */ /* 0x000fc8000000000f */
[----:B------:R-:W-:Y:S01]  /*0a90*/  FFMA R13, R12, -0.8750388026237487793, RZ ;  /* 0xbf60028b0c0d7823 */ /* 0x000fe200000000ff */
[----:B------:R0:W-:Y:S03]  /*0aa0*/  STG.E.U16 desc[UR12][R32.64], R16 ;  /* 0x0000001020007986 */ /* 0x0001e6000c10150c */
[----:B0-----:R-:W-:-:S04]  /*0ab0*/  FFMA R16, -R14, R13, -0.8750388026237487793 ;  /* 0xbf60028b0e107423 */ /* 0x001fc8000000010d */
[----:B------:R-:W-:Y:S01]  /*0ac0*/  FFMA R12, R12, R16, R13 ;  /* 0x000000100c0c7223 */ /* 0x000fe2000000000d */
[----:B------:R-:W-:Y:S06]  /*0ad0*/  BAR.SYNC.DEFER_BLOCKING 0x0 ;  /* 0x0000000000007b1d */ /* 0x000fec0000010000 */
[----:B-1----:R-:W-:Y:S05]  /*0ae0*/  @!P0 BRA `(.L_x_163) ;  /* 0x00000000000c8947 */ /* 0x002fea0003800000 */
[----:B------:R-:W-:Y:S02]  /*0af0*/  MOV R13, R14 ;  /* 0x0000000e000d7202 */ /* 0x000fe40000000f00 */
[----:B------:R-:W-:-:S07]  /*0b00*/  MOV R14, 0xb20 ;  /* 0x00000b20000e7802 */ /* 0x000fce0000000f00 */
[----:B------:R-:W-:Y:S05]  /*0b10*/  CALL.REL.NOINC `($__internal_10_$__cuda_sm3x_div_rn_noftz_f32_slowpath) ;  /* 0x0000001c00447944 */ /* 0x000fea0003c00000 */
.L_x_163:
[----:B------:R-:W-:Y:S05]  /*0b20*/  BSYNC.RECONVERGENT B0 ;  /* 0x0000000000007941 */ /* 0x000fea0003800200 */
.L_x_162:
[----:B------:R-:W0:Y:S02]  /*0b30*/  LDC R37, c[0x0][0x388] ;  /* 0x0000e200ff257b82 */ /* 0x000e240000000800 */
[----:B0-----:R-:W-:-:S04]  /*0b40*/  IMAD.WIDE R38, R37, 0x2, R38 ;  /* 0x0000000225267825 */ /* 0x001fc800078e0226 */
[C---:B------:R-:W-:Y:S01]  /*0b50*/  IMAD.WIDE R34, R37.reuse, 0x2, R34 ;  /* 0x0000000225227825 */ /* 0x040fe200078e0222 */
[----:B------:R-:W2:Y:S03]  /*0b60*/  LDG.E.U16.CONSTANT R44, desc[UR12][R38.64] ;  /* 0x0000000c262c7981 */ /* 0x000ea6000c1e9500 */
[C---:B------:R-:W-:Y:S01]  /*0b70*/  IMAD.WIDE R42, R37.reuse, 0x2, R24 ;  /* 0x00000002252a7825 */ /* 0x040fe200078e0218 */
[----:B------:R-:W3:Y:S03]  /*0b80*/  LDG.E.U16.CONSTANT R40, desc[UR12][R34.64] ;  /* 0x0000000c22287981 */ /* 0x000ee6000c1e9500 */
[C---:B------:R-:W-:Y:S01]  /*0b90*/  IMAD.WIDE R26, R37.reuse, 0x2, R26 ;  /* 0x00000002251a7825 */ /* 0x040fe200078e021a */
[----:B------:R-:W4:Y:S04]  /*0ba0*/  LDG.E.U16.CONSTANT R45, desc[UR12][R42.64] ;  /* 0x0000000c2a2d7981 */ /* 0x000f28000c1e9500 */
[----:B------:R-:W5:Y:S01]  /*0bb0*/  LDG.E.U16.CONSTANT R41, desc[UR12][R26.64] ;  /* 0x0000000c1a297981 */ /* 0x000f62000c1e9500 */
[----:B------:R-:W-:-:S05]  /*0bc0*/  IMAD.WIDE R28, R37, 0x2, R28 ;  /* 0x00000002251c7825 */ /* 0x000fca00078e021c */
[----:B------:R-:W5:Y:S01]  /*0bd0*/  LDG.E.U16.CONSTANT R24, desc[UR12][R28.64] ;  /* 0x0000000c1c187981 */ /* 0x000f62000c1e9500 */
[----:B------:R-:W-:-:S05]  /*0be0*/  IMAD.WIDE R30, R37, 0x2, R30 ;  /* 0x00000002251e7825 */ /* 0x000fca00078e021e */
[----:B------:R-:W5:Y:S01]  /*0bf0*/  LDG.E.U16.CONSTANT R25, desc[UR12][R30.64] ;  /* 0x0000000c1e197981 */ /* 0x000f62000c1e9500 */
[----:B------:R-:W-:-:S04]  /*0c00*/  MOV R14, R12 ;  /* 0x0000000c000e7202 */ /* 0x000fc80000000f00 */
[----:B------:R-:W-:-:S13]  /*0c10*/  FSETP.GEU.AND P0, PT, R14, -126, PT ;  /* 0xc2fc00000e00780b */ /* 0x000fda0003f0e000 */
[----:B------:R-:W-:-:S04]  /*0c20*/  @!P0 FMUL R14, R14, 0.5 ;  /* 0x3f0000000e0e8820 */ /* 0x000fc80000400000 */
[----:B------:R-:W0:Y:S01]  /*0c30*/  MUFU.EX2 R12, R14 ;  /* 0x0000000e000c7308 */ /* 0x000e220000000800 */
[----:B------:R-:W-:-:S04]  /*0c40*/  IADD3 R13, PT, PT, R22, -0x61c88647, RZ ;  /* 0x9e3779b9160d7810 */ /* 0x000fc80007ffe0ff */
[----:B------:R-:W-:Y:S01]  /*0c50*/  I2FP.F32.S32 R13, R13 ;  /* 0x0000000d000d7245 */ /* 0x000fe20000201400 */
[----:B0-----:R-:W-:-:S04]  /*0c60*/  @!P0 FMUL R12, R12, R12 ;  /* 0x0000000c0c0c8220 */ /* 0x001fc80000400000 */
[----:B------:R-:W-:-:S04]  /*0c70*/  FADD R12, R12, -1 ;  /* 0xbf8000000c0c7421 */ /* 0x000fc80000000000 */
[----:B------:R-:W-:Y:S01]  /*0c80*/  FFMA R12, R13, 4.5474735088646411896e-13, R12 ;  /* 0x2b0000000d0c7823 */ /* 0x000fe2000000000c */
[----:B------:R-:W0:Y:S04]  /*0c90*/  S2UR UR7, SR_CgaCtaId ;  /* 0x00000000000779c3 */ /* 0x000e280000008800 */
[----:B------:R-:W-:-:S05]  /*0ca0*/  F2FP.F16.F32.PACK_AB R12, RZ, R12 ;  /* 0x0000000cff0c723e */ /* 0x000fca00000000ff */
[----:B------:R-:W-:Y:S01]  /*0cb0*/  STS.U16 [R3], R12 ;  /* 0x0000000c03007388 */ /* 0x000fe20000000400 */
[----:B------:R-:W-:Y:S02]  /*0cc0*/  UMOV UR6, 0x400 ;  /* 0x0000040000067882 */ /* 0x000fe40000000000 */
[----:B0-----:R-:W-:Y:S01]  /*0cd0*/  ULEA UR6, UR7, UR6, 0x18 ;  /* 0x0000000607067291 */ /* 0x001fe2000f8ec0ff */
[----:B------:R-:W-:Y:S01]  /*0ce0*/  IMAD.WIDE R32, R37, 0x2, R32 ;  /* 0x0000000225207825 */ /* 0x000fe200078e0220 */
[----:B------:R-:W-:Y:S01]  /*0cf0*/  BSSY.RECONVERGENT B0, `(.L_x_164) ;  /* 0x000002c000007945 */ /* 0x000fe20003800200 */
[----:B--2---:R0:W-:Y:S04]  /*0d00*/  STS.U16 [R4], R44 ;  /* 0x0000002c04007388 */ /* 0x0041e80000000400 */
[----:B---3--:R-:W-:Y:S04]  /*0d10*/  STS.U16 [R5], R40 ;  /* 0x0000002805007388 */ /* 0x008fe80000000400 */
[----:B----4-:R-:W-:Y:S04]  /*0d20*/  STS.U16 [R6], R45 ;  /* 0x0000002d06007388 */ /* 0x010fe80000000400 */
[----:B-----5:R-:W-:Y:S01]  /*0d30*/  STS.U16 [R8], R41 ;  /* 0x0000002908007388 */ /* 0x020fe20000000400 */
[----:B------:R-:W-:Y:S06]  /*0d40*/  BAR.SYNC.DEFER_BLOCKING 0x0 ;  /* 0x0000000000007b1d */ /* 0x000fec0000010000 */
[----:B------:R-:W1:Y:S04]  /*0d50*/  LDS.128 R12, [UR6+0x30] ;  /* 0x00003006ff0c7984 */ /* 0x000e680008000c00 */
[----:B------:R-:W2:Y:S01]  /*0d60*/  LDS.128 R16, [UR6+0x20] ;  /* 0x00002006ff107984 */ /* 0x000ea20008000c00 */
[----:B------:R-:W-:-:S05]  /*0d70*/  HADD2.F32 R24, -RZ, R24.H0_H0 ;  /* 0x20000018ff187230 */ /* 0x000fca0000004100 */
[----:B0-----:R-:W-:Y:S01]  /*0d80*/  FMUL R44, R24, -1.4426950216293334961 ;  /* 0xbfb8aa3b182c7820 */ /* 0x001fe20000400000 */
[----:B-1----:R-:W-:-:S04]  /*0d90*/  HFMA2 R14, R14, R23, RZ ;  /* 0x000000170e0e7231 */ /* 0x002fc800000000ff */
[----:B------:R-:W-:Y:S02]  /*0da0*/  HFMA2 R41, R15, R36, R14 ;  /* 0x000000240f297231 */ /* 0x000fe4000000000e */
[----:B------:R-:W0:Y:S01]  /*0db0*/  LDS.64 R14, [UR6+0x40] ;  /* 0x00004006ff0e7984 */ /* 0x000e220008000a00 */
[----:B------:R-:W-:Y:S01]  /*0dc0*/  FSETP.GEU.AND P0, PT, R44, -126, PT ;  /* 0xc2fc00002c00780b */ /* 0x000fe20003f0e000 */
[----:B--2---:R-:W-:-:S04]  /*0dd0*/  HMUL2 R18, R18, R25.H0_H0 ;  /* 0x2000001912127232 */ /* 0x004fc80000000000 */
[----:B------:R-:W-:Y:S02]  /*0de0*/  HFMA2 R18, R23, R12, R18 ;  /* 0x0000000c17127231 */ /* 0x000fe40000000012 */
[----:B------:R-:W-:-:S06]  /*0df0*/  HADD2 R41, R41.H0_H0, R41.H1_H1 ;  /* 0x3000002929297230 */ /* 0x000fcc0000000800 */
[----:B------:R-:W-:-:S04]  /*0e00*/  @!P0 FMUL R44, R44, 0.5 ;  /* 0x3f0000002c2c8820 */ /* 0x000fc80000400000 */
[----:B------:R-:W1:Y:S01]  /*0e10*/  MUFU.EX2 R40, R44 ;  /* 0x0000002c00287308 */ /* 0x000e620000000800 */
[----:B------:R-:W-:-:S04]  /*0e20*/  HMUL2 R19, R19, R25.H0_H0 ;  /* 0x2000001913137232 */ /* 0x000fc80000000000 */
[----:B------:R-:W-:Y:S02]  /*0e30*/  HFMA2 R19, R36, R13, R19 ;  /* 0x0000000d24137231 */ /* 0x000fe40000000013 */
[----:B0-----:R-:W-:-:S04]  /*0e40*/  HFMA2 R18, R41.H0_H0, R14, R18 ;  /* 0x0000000e29127231 */ /* 0x001fc80000000812 */
[----:B------:R-:W-:Y:S02]  /*0e50*/  HFMA2 R24, R23, 1, 1, R18 ;  /* 0x3c003c0017187831 */ /* 0x000fe40000000012 */
[----:B-1----:R-:W-:Y:S01]  /*0e60*/  @!P0 FMUL R40, R40, R40 ;  /* 0x0000002828288220 */ /* 0x002fe20000400000 */
[----:B------:R-:W-:Y:S02]  /*0e70*/  HFMA2 R19, R41.H0_H0, R15, R19 ;  /* 0x0000000f29137231 */ /* 0x000fe40000000813 */
[----:B------:R-:W-:Y:S02]  /*0e80*/  HFMA2 R16, R24, R16, RZ ;  /* 0x0000001018107231 */ /* 0x000fe400000000ff */
[----:B------:R-:W-:Y:S01]  /*0e90*/  FADD R13, R40, 1 ;  /* 0x3f800000280d7421 */ /* 0x000fe20000000000 */
[----:B------:R-:W-:-:S03]  /*0ea0*/  HADD2 R23, R36, R19 ;  /* 0x0000001324177230 */ /* 0x000fc60000000000 */
[----:B------:R-:W0:Y:S01]  /*0eb0*/  MUFU.RCP R12, R13 ;  /* 0x0000000d000c7308 */ /* 0x000e220000001000 */
[----:B------:R-:W-:-:S04]  /*0ec0*/  HFMA2 R16, R23, R17, R16 ;  /* 0x0000001117107231 */ /* 0x000fc80000000010 */
[----:B------:R-:W-:Y:S01]  /*0ed0*/  HADD2 R16, R16.H0_H0, R16.H1_H1 ;  /* 0x3000001010107230 */ /* 0x000fe20000000800 */
[----:B------:R-:W-:-:S04]  /*0ee0*/  UMOV UR6, 0x3f60028b ;  /* 0x3f60028b00067882 */ /* 0x000fc80000000000 */
[----:B------:R1:W-:Y:S01]  /*0ef0*/  STG.E.U16 desc[UR12][R32.64], R16 ;  /* 0x0000001020007986 */ /* 0x0003e2000c10150c */
[----:B0-----:R-:W-:Y:S01]  /*0f00*/  FFMA R15, -R13, R12, 1 ;  /* 0x3f8000000d0f7423 */ /* 0x001fe2000000010c */
[----:B-1----:R-:W-:Y:S01]  /*0f10*/  MOV R16, UR6 ;  /* 0x0000000600107c02 */ /* 0x002fe20008000f00 */
[----:B------:R-:W-:Y:S02]  /*0f20*/  BAR.SYNC.DEFER_BLOCKING 0x0 ;  /* 0x0000000000007b1d */ /* 0x000fe40000010000 */
[----:B------:R-:W-:-:S04]  /*0f30*/  FFMA R12, R12, R15, R12 ;  /* 0x0000000f0c0c7223 */ /* 0x000fc8000000000c */
[----:B------:R-:W0:Y:S01]  /*0f40*/  FCHK P0, -R16, R13 ;  /* 0x0000000d10007302 */ /* 0x000e220000000100 */
[----:B------:R-:W-:-:S04]  /*0f50*/  FFMA R14, R12, -0.8750388026237487793, RZ ;  /* 0xbf60028b0c0e7823 */ /* 0x000fc800000000ff */
[----:B------:R-:W-:-:S04]  /*0f60*/  FFMA R15, -R13, R14, -0.8750388026237487793 ;  /* 0xbf60028b0d0f7423 */ /* 0x000fc8000000010e */
[----:B------:R-:W-:Y:S01]  /*0f70*/  FFMA R12, R12, R15, R14 ;  /* 0x0000000f0c0c7223 */ /* 0x000fe2000000000e */
[----:B0-----:R-:W-:Y:S06]  /*0f80*/  @!P0 BRA `(.L_x_165) ;  /* 0x0000000000088947 */ /* 0x001fec0003800000 */
[----:B------:R-:W-:-:S07]  /*0f90*/  MOV R14, 0xfb0 ;  /* 0x00000fb0000e7802 */ /* 0x000fce0000000f00 */
[----:B------:R-:W-:Y:S05]  /*0fa0*/  CALL.REL.NOINC `($__internal_10_$__cuda_sm3x_div_rn_noftz_f32_slowpath) ;  /* 0x0000001800207944 */ /* 0x000fea0003c00000 */
.L_x_165:
[----:B------:R-:W-:Y:S05]  /*0fb0*/  BSYNC.RECONVERGENT B0 ;  /* 0x0000000000007941 */ /* 0x000fea0003800200 */
.L_x_164:
        /* <DEDUP_REMOVED lines=9> */
[----:B------:R-:W-:-:S06]  /*1050*/  IMAD.WIDE R28, R25, 0x2, R28 ;  /* 0x00000002191c7825 */ /* 0x000fcc00078e021c */
[----:B------:R-:W5:Y:S01]  /*1060*/  LDG.E.U16.CONSTANT R28, desc[UR12][R28.64] ;  /* 0x0000000c1c1c7981 */ /* 0x000f62000c1e9500 */
[----:B------:R-:W-:-:S05]  /*1070*/  IMAD.WIDE R30, R25, 0x2, R30 ;  /* 0x00000002191e7825 */ /* 0x000fca00078e021e */
[----:B------:R-:W5:Y:S01]  /*1080*/  LDG.E.U16.CONSTANT R40, desc[UR12][R30.64] ;  /* 0x0000000c1e287981 */ /* 0x000f62000c1e9500 */
[----:B------:R-:W-:-:S04]  /*1090*/  MOV R16, R12 ;  /* 0x0000000c00107202 */ /* 0x000fc80000000f00 */
[----:B------:R-:W-:-:S13]  /*10a0*/  FSETP.GEU.AND P0, PT, R16, -126, PT ;  /* 0xc2fc00001000780b */ /* 0x000fda0003f0e000 */
[----:B------:R-:W-:-:S04]  /*10b0*/  @!P0 FMUL R16, R16, 0.5 ;  /* 0x3f00000010108820 */ /* 0x000fc80000400000 */
[----:B------:R-:W0:Y:S01]  /*10c0*/  MUFU.EX2 R12, R16 ;  /* 0x00000010000c7308 */ /* 0x000e220000000800 */
[----:B------:R-:W-:-:S04]  /*10d0*/  IADD3 R14, PT, PT, R22, 0x3c6ef372, RZ ;  /* 0x3c6ef372160e7810 */ /* 0x000fc80007ffe0ff */
        /* <DEDUP_REMOVED lines=11> */
[----:B--2---:R-:W-:Y:S04]  /*1190*/  STS.U16 [R4], R13 ;  /* 0x0000000d04007388 */ /* 0x004fe80000000400 */
[----:B---3--:R-:W-:Y:S04]  /*11a0*/  STS.U16 [R5], R44 ;  /* 0x0000002c05007388 */ /* 0x008fe80000000400 */
[----:B----4-:R-:W-:Y:S04]  /*11b0*/  STS.U16 [R6], R45 ;  /* 0x0000002d06007388 */ /* 0x010fe80000000400 */
[----:B-----5:R-:W-:Y:S01]  /*11c0*/  STS.U16 [R8], R41 ;  /* 0x0000002908007388 */ /* 0x020fe20000000400 */
[----:B------:R-:W-:Y:S06]  /*11d0*/  BAR.SYNC.DEFER_BLOCKING 0x0 ;  /* 0x0000000000007b1d */ /* 0x000fec0000010000 */
[----:B------:R-:W0:Y:S04]  /*11e0*/  LDS.128 R12, [UR6+0x30] ;  /* 0x00003006ff0c7984 */ /* 0x000e280008000c00 */
[----:B------:R-:W1:Y:S04]  /*11f0*/  LDS.128 R16, [UR6+0x20] ;  /* 0x00002006ff107984 */ /* 0x000e680008000c00 */
[----:B------:R-:W2:Y:S01]  /*1200*/  LDS.64 R26, [UR6+0x40] ;  /* 0x00004006ff1a7984 */ /* 0x000ea20008000a00 */
[----:B------:R-:W-:-:S05]  /*1210*/  HADD2.F32 R28, -RZ, R28.H0_H0 ;  /* 0x2000001cff1c7230 */ /* 0x000fca0000004100 */
[----:B------:R-:W-:-:S05]  /*1220*/  FMUL R29, R28, -1.4426950216293334961 ;  /* 0xbfb8aa3b1c1d7820 */ /* 0x000fca0000400000 */
[----:B------:R-:W-:-:S13]  /*1230*/  FSETP.GEU.AND P0, PT, R29, -126, PT ;  /* 0xc2fc00001d00780b */ /* 0x000fda0003f0e000 */
[----:B------:R-:W-:Y:S01]  /*1240*/  @!P0 FMUL R29, R29, 0.5 ;  /* 0x3f0000001d1d8820 */ /* 0x000fe20000400000 */
[----:B0-----:R-:W-:Y:S02]  /*1250*/  HFMA2 R28, R14, R24, RZ ;  /* 0x000000180e1c7231 */ /* 0x001fe400000000ff */
[----:B-1----:R-:W-:Y:S01]  /*1260*/  HMUL2 R18, R18, R40.H0_H0 ;  /* 0x2000002812127232 */ /* 0x002fe20000000000 */
[----:B------:R-:W0:Y:S03]  /*1270*/  MUFU.EX2 R14, R29 ;  /* 0x0000001d000e7308 */ /* 0x000e260000000800 */
[----:B------:R-:W-:Y:S02]  /*1280*/  HFMA2 R18, R24, R12, R18 ;  /* 0x0000000c18127231 */ /* 0x000fe40000000012 */
[----:B------:R-:W-:Y:S02]  /*1290*/  HFMA2 R28, R15, R23, R28 ;  /* 0x000000170f1c7231 */ /* 0x000fe4000000001c */
[----:B------:R-:W-:-:S02]  /*12a0*/  HMUL2 R19, R19, R40.H0_H0 ;  /* 0x2000002813137232 */ /* 0x000fc40000000000 */
[----:B------:R-:W-:Y:S02]  /*12b0*/  HADD2 R28, R28.H0_H0, R28.H1_H1 ;  /* 0x3000001c1c1c7230 */ /* 0x000fe40000000800 */
[C---:B------:R-:W-:Y:S02]  /*12c0*/  HFMA2 R19, R23.reuse, R13, R19 ;  /* 0x0000000d17137231 */ /* 0x040fe40000000013 */
[C---:B--2---:R-:W-:Y:S02]  /*12d0*/  HFMA2 R12, R28.reuse.H0_H0, R26, R18 ;  /* 0x0000001a1c0c7231 */ /* 0x044fe40000000812 */
[----:B------:R-:W-:Y:S02]  /*12e0*/  HFMA2 R19, R28.H0_H0, R27, R19 ;  /* 0x0000001b1c137231 */ /* 0x000fe40000000813 */
[----:B------:R-:W-:Y:S02]  /*12f0*/  HADD2 R24, R24, R12 ;  /* 0x0000000c18187230 */ /* 0x000fe40000000000 */
[----:B0-----:R-:W-:Y:S01]  /*1300*/  @!P0 FMUL R14, R14, R14 ;  /* 0x0000000e0e0e8220 */ /* 0x001fe20000400000 */
[----:B------:R-:W-:-:S02]  /*1310*/  HFMA2 R23, R23, 1, 1, R19 ;  /* 0x3c003c0017177831 */ /* 0x000fc40000000013 */
[----:B------:R-:W-:Y:S02]  /*1320*/  HFMA2 R16, R24, R16, RZ ;  /* 0x0000001018107231 */ /* 0x000fe400000000ff */
[----:B------:R-:W-:-:S04]  /*1330*/  FADD R13, R14, 1 ;  /* 0x3f8000000e0d7421 */ /* 0x000fc80000000000 */
        /* <DEDUP_REMOVED lines=16> */
.L_x_167:
[----:B------:R-:W-:Y:S05]  /*1440*/  BSYNC.RECONVERGENT B0 ;  /* 0x0000000000007941 */ /* 0x000fea0003800200 */
.L_x_166:
[----:B------:R-:W0:Y:S02]  /*1450*/  LDC R25, c[0x0][0x388] ;  /* 0x0000e200ff197b82 */ /* 0x000e240000000800 */
[----:B0-----:R-:W-:-:S04]  /*1460*/  IMAD.WIDE R38, R25, 0x2, R38 ;  /* 0x0000000219267825 */ /* 0x001fc800078e0226 */
[C---:B------:R-:W-:Y:S02]  /*1470*/  IMAD.WIDE R34, R25.reuse, 0x2, R34 ;  /* 0x0000000219227825 */ /* 0x040fe400078e0222 */
[----:B------:R-:W2:Y:S02]  /*1480*/  LDG.E.U16.CONSTANT R39, desc[UR12][R38.64] ;  /* 0x0000000c26277981 */ /* 0x000ea4000c1e9500 */
[C---:B------:R-:W-:Y:S02]  /*1490*/  IMAD.WIDE R42, R25.reuse, 0x2, R42 ;  /* 0x00000002192a7825 */ /* 0x040fe400078e022a */
[----:B------:R-:W3:Y:S02]  /*14a0*/  LDG.E.U16.CONSTANT R34, desc[UR12][R34.64] ;  /* 0x0000000c22227981 */ /* 0x000ee4000c1e9500 */
[C---:B------:R-:W-:Y:S02]  /*14b0*/  IMAD.WIDE R36, R25.reuse, 0x2, R36 ;  /* 0x0000000219247825 */ /* 0x040fe400078e0224 */
[----:B------:R-:W4:Y:S04]  /*14c0*/  LDG.E.U16.CONSTANT R43, desc[UR12][R42.64] ;  /* 0x0000000c2a2b7981 */ /* 0x000f28000c1e9500 */
[----:B------:R0:W5:Y:S01]  /*14d0*/  LDG.E.U16.CONSTANT R37, desc[UR12][R36.64] ;  /* 0x0000000c24257981 */ /* 0x000162000c1e9500 */
[----:B------:R-:W-:-:S06]  /*14e0*/  IMAD.WIDE R30, R25, 0x2, R30 ;  /* 0x00000002191e7825 */ /* 0x000fcc00078e021e */
[----:B------:R-:W5:Y:S01]  /*14f0*/  LDG.E.U16.CONSTANT R30, desc[UR12][R30.64] ;  /* 0x0000000c1e1e7981 */ /* 0x000f62000c1e9500 */
[----:B------:R-:W-:-:S04]  /*1500*/  MOV R14, R12 ;  /* 0x0000000c000e7202 */ /* 0x000fc80000000f00 */
[----:B------:R-:W-:-:S13]  /*1510*/  FSETP.GEU.AND P0, PT, R14, -126, PT ;  /* 0xc2fc00000e00780b */ /* 0x000fda0003f0e000 */
[----:B------:R-:W-:-:S04]  /*1520*/  @!P0 FMUL R14, R14, 0.5 ;  /* 0x3f0000000e0e8820 */ /* 0x000fc80000400000 */
[----:B------:R-:W1:Y:S01]  /*1530*/  MUFU.EX2 R12, R14 ;  /* 0x0000000e000c7308 */ /* 0x000e620000000800 */
[----:B------:R-:W-:-:S04]  /*1540*/  IADD3 R22, PT, PT, R22, -0x255992d5, RZ ;  /* 0xdaa66d2b16167810 */ /* 0x000fc80007ffe0ff */
[----:B------:R-:W-:Y:S01]  /*1550*/  I2FP.F32.S32 R13, R22 ;  /* 0x00000016000d7245 */ /* 0x000fe20000201400 */
[----:B-1----:R-:W-:-:S04]  /*1560*/  @!P0 FMUL R12, R12, R12 ;  /* 0x0000000c0c0c8220 */ /* 0x002fc80000400000 */
[----:B------:R-:W-:-:S04]  /*1570*/  FADD R12, R12, -1 ;  /* 0xbf8000000c0c7421 */ /* 0x000fc80000000000 */
[----:B------:R-:W-:-:S05]  /*1580*/  FFMA R12, R13, 4.5474735088646411896e-13, R12 ;  /* 0x2b0000000d0c7823 */ /* 0x000fca000000000c */
[----:B------:R-:W-:Y:S01]  /*1590*/  F2FP.F16.F32.PACK_AB R12, RZ, R12 ;  /* 0x0000000cff0c723e */ /* 0x000fe200000000ff */
[----:B------:R-:W1:Y:S03]  /*15a0*/  S2UR UR7, SR_CgaCtaId ;  /* 0x00000000000779c3 */ /* 0x000e660000008800 */
[----:B------:R-:W-:-:S05]  /*15b0*/  PRMT R22, R12, 0x7610, R22 ;  /* 0x000076100c167816 */ /* 0x000fca0000000016 */
[----:B------:R-:W-:Y:S01]  /*15c0*/  STS.U16 [R3], R22 ;  /* 0x0000001603007388 */ /* 0x000fe20000000400 */
[----:B------:R-:W-:Y:S02]  /*15d0*/  UMOV UR6, 0x400 ;  /* 0x0000040000067882 */ /* 0x000fe40000000000 */
[----:B-1----:R-:W-:Y:S01]  /*15e0*/  ULEA UR6, UR7, UR6, 0x18 ;  /* 0x0000000607067291 */ /* 0x002fe2000f8ec0ff */
[----:B0-----:R-:W-:Y:S01]  /*15f0*/  MOV R36, R23 ;  /* 0x0000001700247202 */ /* 0x001fe20000000f00 */
[----:B------:R-:W-:Y:S01]  /*1600*/  IMAD.WIDE R32, R25, 0x2, R32 ;  /* 0x0000000219207825 */ /* 0x000fe200078e0220 */
[----:B------:R-:W-:-:S04]  /*1610*/  UIADD3 UR5, UPT, UPT, UR5, 0x4, URZ ;  /* 0x0000000405057890 */ /* 0x000fc8000fffe0ff */
[----:B------:R-:W-:Y:S01]  /*1620*/  UISETP.NE.AND UP0, UPT, UR5, URZ, UPT ;  /* 0x000000ff0500728c */ /* 0x000fe2000bf05270 */
[----:B------:R-:W-:Y:S01]  /*1630*/  IADD3 R11, PT, PT, R11, 0x4, RZ ;  /* 0x000000040b0b7810 */ /* 0x000fe20007ffe0ff */
        /* <DEDUP_REMOVED lines=8> */
[----:B0-----:R-:W-:-:S02]  /*16c0*/  HFMA2 R14, R14, R24, RZ ;  /* 0x000000180e0e7231 */ /* 0x001fc400000000ff */
[----:B-1----:R-:W-:-:S04]  /*16d0*/  HMUL2 R18, R18, R30.H0_H0 ;  /* 0x2000001e12127232 */ /* 0x002fc80000000000 */
[----:B------:R-:W-:Y:S02]  /*16e0*/  HFMA2 R18, R24, R12, R18 ;  /* 0x0000000c18127231 */ /* 0x000fe40000000012 */
[----:B------:R-:W-:Y:S02]  /*16f0*/  HFMA2 R14, R15, R36, R14 ;  /* 0x000000240f0e7231 */ /* 0x000fe4000000000e */
[----:B------:R-:W-:Y:S02]  /*1700*/  HMUL2 R19, R19, R30.H0_H0 ;  /* 0x2000001e13137232 */ /* 0x000fe40000000000 */
[----:B------:R-:W-:Y:S02]  /*1710*/  HADD2 R14, R14.H0_H0, R14.H1_H1 ;  /* 0x3000000e0e0e7230 */ /* 0x000fe40000000800 */
[----:B------:R-:W-:Y:S02]  /*1720*/  HFMA2 R19, R36, R13, R19 ;  /* 0x0000000d24137231 */ /* 0x000fe40000000013 */
[----:B--2---:R-:W-:-:S02]  /*1730*/  HFMA2 R18, R14.H0_H0, R26, R18 ;  /* 0x0000001a0e127231 */ /* 0x004fc40000000812 */
[----:B------:R-:W-:Y:S02]  /*1740*/  HFMA2 R19, R14.H0_H0, R27, R19 ;  /* 0x0000001b0e137231 */ /* 0x000fe40000000813 */
[----:B------:R-:W-:Y:S02]  /*1750*/  HADD2 R23, R24, R18 ;  /* 0x0000001218177230 */ /* 0x000fe40000000000 */
[----:B------:R-:W-:Y:S02]  /*1760*/  HFMA2 R36, R36, 1, 1, R19 ;  /* 0x3c003c0024247831 */ /* 0x000fe40000000013 */
[----:B------:R-:W-:-:S04]  /*1770*/  HFMA2 R16, R23, R16, RZ ;  /* 0x0000001017107231 */ /* 0x000fc800000000ff */
[----:B------:R-:W-:-:S04]  /*1780*/  HFMA2 R16, R36, R17, R16 ;  /* 0x0000001124107231 */ /* 0x000fc80000000010 */
[----:B------:R-:W-:-:S05]  /*1790*/  HADD2 R16, R16.H0_H0, R16.H1_H1 ;  /* 0x3000001010107230 */ /* 0x000fca0000000800 */
[----:B------:R3:W-:Y:S01]  /*17a0*/  STG.E.U16 desc[UR12][R32.64], R16 ;  /* 0x0000001020007986 */ /* 0x0007e2000c10150c */
[----:B------:R-:W-:Y:S05]  /*17b0*/  BRA.U UP0, `(.L_x_168) ;  /* 0xffffffed001c7547 */ /* 0x000fea000b83ffff */
.L_x_159:
[----:B------:R-:W0:Y:S02]  /*17c0*/  LDC R11, c[0x0][0x384] ;  /* 0x0000e100ff0b7b82 */ /* 0x000e240000000800 */
[----:B0-----:R-:W-:-:S13]  /*17d0*/  LOP3.LUT P0, R12, R11, 0x3, RZ, 0xc0, !PT ;  /* 0x000000030b0c7812 */ /* 0x001fda000780c0ff */
[----:B------:R-:W-:Y:S05]  /*17e0*/  @!P0 BRA `(.L_x_158) ;  /* 0x0000001000008947 */ /* 0x000fea0003800000 */
[----:B------:R-:W-:-:S13]  /*17f0*/  ISETP.NE.AND P0, PT, R12, 0x1, PT ;  /* 0x000000010c00780c */ /* 0x000fda0003f05270 */
[----:B------:R-:W-:Y:S05]  /*1800*/  @!P0 BRA `(.L_x_169) ;  /* 0x0000000800908947 */ /* 0x000fea0003800000 */
[----:B------:R-:W0:Y:S01]  /*1810*/  LDC.64 R24, c[0x0][0x3a0] ;  /* 0x0000e800ff187b82 */ /* 0x000e220000000a00 */
[----:B------:R-:W1:Y:S01]  /*1820*/  LDCU UR5, c[0x0][0x388] ;  /* 0x00007100ff0577ac */ /* 0x000e620008000800 */
[----:B------:R-:W-:-:S04]  /*1830*/  IMAD R22, R0, R11, UR4 ;  /* 0x0000000400167e24 */ /* 0x000fc8000f8e020b */
[----:B-1----:R-:W-:-:S04]  /*1840*/  IMAD R22, R22, UR5, R7 ;  /* 0x0000000516167c24 */ /* 0x002fc8000f8e0207 */
[----:B0-----:R-:W-:-:S05]  /*1850*/  IMAD.WIDE R24, R22, 0x2, R24 ;  /* 0x0000000216187825 */ /* 0x001fca00078e0218 */
[----:B------:R-:W4:Y:S01]  /*1860*/  LDG.E.U16.CONSTANT R11, desc[UR12][R24.64] ;  /* 0x0000000c180b7981 */ /* 0x000f22000c1e9500 */
[----:B------:R-:W-:Y:S01]  /*1870*/  UMOV UR5, 0x3f60028b ;  /* 0x3f60028b00057882 */ /* 0x000fe20000000000 */
[----:B------:R-:W-:Y:S01]  /*1880*/  BSSY.RECONVERGENT B0, `(.L_x_170) ;  /* 0x0000016000007945 */ /* 0x000fe20003800200 */
[----:B---3--:R-:W-:Y:S01]  /*1890*/  MOV R16, UR5 ;  /* 0x0000000500107c02 */ /* 0x008fe20008000f00 */
[----:B------:R-:W-:Y:S01]  /*18a0*/  BAR.SYNC.DEFER_BLOCKING 0x0 ;  /* 0x0000000000007b1d */ /* 0x000fe20000010000 */
[----:B----4-:R-:W-:-:S05]  /*18b0*/  HADD2.F32 R11, -RZ, R11.H0_H0 ;  /* 0x2000000bff0b7230 */ /* 0x010fca0000004100 */
        /* <DEDUP_REMOVED lines=18> */
.L_x_171:
[----:B------:R-:W-:Y:S05]  /*19e0*/  BSYNC.RECONVERGENT B0 ;  /* 0x0000000000007941 */ /* 0x000fea0003800200 */
.L_x_170:
[----:B------:R-:W3:Y:S01]  /*19f0*/  LDG.E.CONSTANT R14, desc[UR12][R20.64] ;  /* 0x0000000c140e7981 */ /* 0x000ee2000c1e9900 */
[----:B------:R-:W0:Y:S08]  /*1a00*/  LDC.64 R34, c[0x0][0x3a8] ;  /* 0x0000ea00ff227b82 */ /* 0x000e300000000a00 */
        /* <DEDUP_REMOVED lines=8> */
[----:B----4-:R-:W-:-:S05]  /*1a90*/  IMAD.WIDE R30, R22, 0x2, R30 ;  /* 0x00000002161e7825 */ /* 0x010fca00078e021e */
[----:B------:R-:W4:Y:S01]  /*1aa0*/  LDG.E.U16.CONSTANT R41, desc[UR12][R30.64] ;  /* 0x0000000c1e297981 */ /* 0x000f22000c1e9500 */
[----:B-----5:R-:W-:-:S05]  /*1ab0*/  IMAD.WIDE R26, R22, 0x2, R26 ;  /* 0x00000002161a7825 */ /* 0x020fca00078e021a */
[----:B------:R-:W5:Y:S01]  /*1ac0*/  LDG.E.U16.CONSTANT R39, desc[UR12][R26.64] ;  /* 0x0000000c1a277981 */ /* 0x000f62000c1e9500 */
[----:B0-----:R-:W-:Y:S02]  /*1ad0*/  IMAD.WIDE R12, R13, 0x2, R24 ;  /* 0x000000020d0c7825 */ /* 0x001fe400078e0218 */
[----:B------:R-:W0:Y:S03]  /*1ae0*/  LDC.64 R24, c[0x0][0x3b0] ;  /* 0x0000ec00ff187b82 */ /* 0x000e260000000a00 */
[----:B------:R1:W5:Y:S01]  /*1af0*/  LDG.E.U16.CONSTANT R37, desc[UR12][R12.64] ;  /* 0x0000000c0c257981 */ /* 0x000362000c1e9500 */
[----:B0-----:R-:W-:-:S05]  /*1b00*/  IMAD.WIDE R24, R22, 0x2, R24 ;  /* 0x0000000216187825 */ /* 0x001fca00078e0218 */
[----:B------:R-:W5:Y:S01]  /*1b10*/  LDG.E.U16.CONSTANT R38, desc[UR12][R24.64] ;  /* 0x0000000c18267981 */ /* 0x000f62000c1e9500 */
[----:B------:R-:W-:-:S04]  /*1b20*/  MOV R16, R11 ;  /* 0x0000000b00107202 */ /* 0x000fc80000000f00 */
[----:B------:R-:W-:-:S13]  /*1b30*/  FSETP.GEU.AND P0, PT, R16, -126, PT ;  /* 0xc2fc00001000780b */ /* 0x000fda0003f0e000 */
[----:B------:R-:W-:-:S04]  /*1b40*/  @!P0 FMUL R16, R16, 0.5 ;  /* 0x3f00000010108820 */ /* 0x000fc80000400000 */
[----:B------:R-:W0:Y:S02]  /*1b50*/  MUFU.EX2 R15, R16 ;  /* 0x00000010000f7308 */ /* 0x000e240000000800 */
[----:B0-----:R-:W-:-:S04]  /*1b60*/  @!P0 FMUL R15, R15, R15 ;  /* 0x0000000f0f0f8220 */ /* 0x001fc80000400000 */
[----:B------:R-:W-:Y:S01]  /*1b70*/  FADD R15, R15, -1 ;  /* 0xbf8000000f0f7421 */ /* 0x000fe20000000000 */
[----:B------:R-:W0:Y:S01]  /*1b80*/  S2UR UR6, SR_CgaCtaId ;  /* 0x00000000000679c3 */ /* 0x000e220000008800 */
[----:B------:R-:W-:Y:S02]  /*1b90*/  UMOV UR5, 0x400 ;  /* 0x0000040000057882 */ /* 0x000fe40000000000 */
[----:B0-----:R-:W-:Y:S01]  /*1ba0*/  ULEA UR5, UR6, UR5, 0x18 ;  /* 0x0000000506057291 */ /* 0x001fe2000f8ec0ff */
[----:B---3--:R-:W-:-:S05]  /*1bb0*/  IADD3 R11, PT, PT, R14, UR4, RZ ;  /* 0x000000040e0b7c10 */ /* 0x008fca000fffe0ff */
[----:B------:R-:W-:-:S05]  /*1bc0*/  IMAD R11, R11, -0x61c88647, RZ ;  /* 0x9e3779b90b0b7824 */ /* 0x000fca00078e02ff */
[----:B-1----:R-:W-:-:S05]  /*1bd0*/  I2FP.F32.S32 R12, R11 ;  /* 0x0000000b000c7245 */ /* 0x002fca0000201400 */
[----:B------:R-:W-:-:S05]  /*1be0*/  FFMA R12, R12, 4.5474735088646411896e-13, R15 ;  /* 0x2b0000000c0c7823 */ /* 0x000fca000000000f */
[----:B------:R-:W-:-:S04]  /*1bf0*/  F2FP.F16.F32.PACK_AB R12, RZ, R12 ;  /* 0x0000000cff0c723e */ /* 0x000fc800000000ff */
[----:B------:R-:W-:-:S05]  /*1c00*/  PRMT R44, R12, 0x7610, R44 ;  /* 0x000076100c2c7816 */ /* 0x000fca000000002c */
        /* <DEDUP_REMOVED lines=37> */
[----:B------:R-:W-:Y:S02]  /*1e60*/  FFMA R12, R15, R12, R15 ;  /* 0x0000000c0f0c7223 */ /* 0x000fe4000000000f */
[----:B------:R-:W-:Y:S02]  /*1e70*/  PRMT R18, R16, 0x7610, R18 ;  /* 0x0000761010127816 */ /* 0x000fe40000000012 */
[----:B------:R-:W-:Y:S01]  /*1e80*/  FFMA R13, R12, -0.8750388026237487793, RZ ;  /* 0xbf60028b0c0d7823 */ /* 0x000fe200000000ff */
[----:B------:R-:W-:Y:S02]  /*1e90*/  BSSY.RECONVERGENT B0, `(.L_x_172) ;  /* 0x0000009000007945 */ /* 0x000fe40003800200 */
[----:B------:R0:W-:Y:S01]  /*1ea0*/  STG.E.U16 desc[UR12][R28.64], R18 ;  /* 0x000000121c007986 */ /* 0x0001e2000c10150c */
[----:B------:R-:W-:-:S04]  /*1eb0*/  FFMA R16, -R14, R13, -0.8750388026237487793 ;  /* 0xbf60028b0e107423 */ /* 0x000fc8000000010d */
[----:B------:R-:W-:Y:S01]  /*1ec0*/  FFMA R12, R12, R16, R13 ;  /* 0x000000100c0c7223 */ /* 0x000fe2000000000d */
[----:B------:R-:W-:Y:S06]  /*1ed0*/  BAR.SYNC.DEFER_BLOCKING 0x0 ;  /* 0x0000000000007b1d */ /* 0x000fec0000010000 */
[----:B-1----:R-:W-:Y:S05]  /*1ee0*/  @!P0 BRA `(.L_x_173) ;  /* 0x00000000000c8947 */ /* 0x002fea0003800000 */
[----:B------:R-:W-:Y:S02]  /*1ef0*/  MOV R13, R14 ;  /* 0x0000000e000d7202 */ /* 0x000fe40000000f00 */
[----:B------:R-:W-:-:S07]  /*1f00*/  MOV R14, 0x1f20 ;  /* 0x00001f20000e7802 */ /* 0x000fce0000000f00 */
[----:B0-----:R-:W-:Y:S05]  /*1f10*/  CALL.REL.NOINC `($__internal_10_$__cuda_sm3x_div_rn_noftz_f32_slowpath) ;  /* 0x0000000800447944 */ /* 0x001fea0003c00000 */
.L_x_173:
[----:B------:R-:W-:Y:S05]  /*1f20*/  BSYNC.RECONVERGENT B0 ;  /* 0x0000000000007941 */ /* 0x000fea0003800200 */
.L_x_172:
[----:B------:R-:W1:Y:S02]  /*1f30*/  LDC R37, c[0x0][0x388] ;  /* 0x0000e200ff257b82 */ /* 0x000e640000000800 */
[----:B-1----:R-:W-:-:S04]  /*1f40*/  IMAD.WIDE R34, R37, 0x2, R34 ;  /* 0x0000000225227825 */ /* 0x002fc800078e0222 */
[C---:B------:R-:W-:Y:S02]  /*1f50*/  IMAD.WIDE R32, R37.reuse, 0x2, R32 ;  /* 0x0000000225207825 */ /* 0x040fe400078e0220 */
[----:B------:R-:W2:Y:S02]  /*1f60*/  LDG.E.U16.CONSTANT R35, desc[UR12][R34.64] ;  /* 0x0000000c22237981 */ /* 0x000ea4000c1e9500 */
[C---:B------:R-:W-:Y:S02]  /*1f70*/  IMAD.WIDE R30, R37.reuse, 0x2, R30 ;  /* 0x00000002251e7825 */ /* 0x040fe400078e021e */
[----:B------:R-:W3:Y:S02]  /*1f80*/  LDG.E.U16.CONSTANT R32, desc[UR12][R32.64] ;  /* 0x0000000c20207981 */ /* 0x000ee4000c1e9500 */
[C---:B------:R-:W-:Y:S02]  /*1f90*/  IMAD.WIDE R26, R37.reuse, 0x2, R26 ;  /* 0x00000002251a7825 */ /* 0x040fe400078e021a */
[----:B------:R-:W4:Y:S04]  /*1fa0*/  LDG.E.U16.CONSTANT R31, desc[UR12][R30.64] ;  /* 0x0000000c1e1f7981 */ /* 0x000f28000c1e9500 */
[----:B------:R-:W5:Y:S01]  /*1fb0*/  LDG.E.U16.CONSTANT R27, desc[UR12][R26.64] ;  /* 0x0000000c1a1b7981 */ /* 0x000f62000c1e9500 */
[----:B------:R-:W-:-:S05]  /*1fc0*/  IMAD.WIDE R24, R37, 0x2, R24 ;  /* 0x0000000225187825 */ /* 0x000fca00078e0218 */
[----:B------:R1:W5:Y:S01]  /*1fd0*/  LDG.E.U16.CONSTANT R22, desc[UR12][R24.64] ;  /* 0x0000000c18167981 */ /* 0x000362000c1e9500 */
        /* <DEDUP_REMOVED lines=15> */
[----:B------:R-:W-:Y:S01]  /*20d0*/  UIADD3 UR4, UPT, UPT, UR4, 0x2, URZ ;  /* 0x0000000204047890 */ /* 0x000fe2000fffe0ff */
[----:B--2---:R-:W-:Y:S04]  /*20e0*/  STS.U16 [R4], R35 ;  /* 0x0000002304007388 */ /* 0x004fe80000000400 */
[----:B---3--:R-:W-:Y:S04]  /*20f0*/  STS.U16 [R5], R32 ;  /* 0x0000002005007388 */ /* 0x008fe80000000400 */
[----:B----4-:R-:W-:Y:S04]  /*2100*/  STS.U16 [R6], R31 ;  /* 0x0000001f06007388 */ /* 0x010fe80000000400 */
[----:B-----5:R-:W-:Y:S01]  /*2110*/  STS.U16 [R8], R27 ;  /* 0x0000001b08007388 */ /* 0x020fe20000000400 */
[----:B------:R-:W-:Y:S06]  /*2120*/  BAR.SYNC.DEFER_BLOCKING 0x0 ;  /* 0x0000000000007b1d */ /* 0x000fec0000010000 */
[----:B------:R-:W0:Y:S04]  /*2130*/  LDS.128 R12, [UR5+0x30] ;  /* 0x00003005ff0c7984 */ /* 0x000e280008000c00 */
[----:B------:R-:W2:Y:S04]  /*2140*/  LDS.128 R16, [UR5+0x20] ;  /* 0x00002005ff107984 */ /* 0x000ea80008000c00 */
[----:B-1----:R-:W1:Y:S01]  /*2150*/  LDS.64 R24, [UR5+0x40] ;  /* 0x00004005ff187984 */ /* 0x002e620008000a00 */
[----:B0-----:R-:W-:-:S02]  /*2160*/  HFMA2 R14, R14, R23, RZ ;  /* 0x000000170e0e7231 */ /* 0x001fc400000000ff */
[----:B--2---:R-:W-:-:S04]  /*2170*/  HMUL2 R18, R18, R22.H0_H0 ;  /* 0x2000001612127232 */ /* 0x004fc80000000000 */
[----:B------:R-:W-:Y:S02]  /*2180*/  HFMA2 R12, R23, R12, R18 ;  /* 0x0000000c170c7231 */ /* 0x000fe40000000012 */
[----:B------:R-:W-:Y:S02]  /*2190*/  HFMA2 R14, R15, R36, R14 ;  /* 0x000000240f0e7231 */ /* 0x000fe4000000000e */
[----:B------:R-:W-:Y:S02]  /*21a0*/  HMUL2 R19, R19, R22.H0_H0 ;  /* 0x2000001613137232 */ /* 0x000fe40000000000 */
[----:B------:R-:W-:Y:S02]  /*21b0*/  HADD2 R14, R14.H0_H0, R14.H1_H1 ;  /* 0x3000000e0e0e7230 */ /* 0x000fe40000000800 */
[----:B------:R-:W-:Y:S02]  /*21c0*/  HFMA2 R19, R36, R13, R19 ;  /* 0x0000000d24137231 */ /* 0x000fe40000000013 */
[----:B-1----:R-:W-:-:S02]  /*21d0*/  HFMA2 R12, R14.H0_H0, R24, R12 ;  /* 0x000000180e0c7231 */ /* 0x002fc4000000080c */
[----:B------:R-:W-:Y:S02]  /*21e0*/  HFMA2 R19, R14.H0_H0, R25, R19 ;  /* 0x000000190e137231 */ /* 0x000fe40000000813 */
[----:B------:R-:W-:Y:S02]  /*21f0*/  HADD2 R23, R23, R12 ;  /* 0x0000000c17177230 */ /* 0x000fe40000000000 */
[----:B------:R-:W-:Y:S02]  /*2200*/  HFMA2 R36, R36, 1, 1, R19 ;  /* 0x3c003c0024247831 */ /* 0x000fe40000000013 */
[----:B------:R-:W-:-:S04]  /*2210*/  HFMA2 R16, R23, R16, RZ ;  /* 0x0000001017107231 */ /* 0x000fc800000000ff */
[----:B------:R-:W-:-:S04]  /*2220*/  HFMA2 R16, R36, R17, R16 ;  /* 0x0000001124107231 */ /* 0x000fc80000000010 */
[----:B------:R-:W-:-:S05]  /*2230*/  HADD2 R16, R16.H0_H0, R16.H1_H1 ;  /* 0x3000001010107230 */ /* 0x000fca0000000800 */
[----:B------:R0:W-:Y:S02]  /*2240*/  STG.E.U16 desc[UR12][R28.64], R16 ;  /* 0x000000101c007986 */ /* 0x0001e4000c10150c */
.L_x_169:
[----:B------:R-:W1:Y:S02]  /*2250*/  LDC R11, c[0x0][0x384] ;  /* 0x0000e100ff0b7b82 */ /* 0x000e640000000800 */
[----:B-1----:R-:W-:-:S04]  /*2260*/  LOP3.LUT R12, R11, 0x1, RZ, 0xc0, !PT ;  /* 0x000000010b0c7812 */ /* 0x002fc800078ec0ff */
[----:B------:R-:W-:-:S13]  /*2270*/  ISETP.NE.U32.AND P0, PT, R12, 0x1, PT ;  /* 0x000000010c00780c */ /* 0x000fda0003f05070 */
[----:B------:R-:W-:Y:S05]  /*2280*/  @P0 BRA `(.L_x_158) ;  /* 0x0000000400580947 */ /* 0x000fea0003800000 */
[----:B------:R-:W1:Y:S01]  /*2290*/  LDC.64 R12, c[0x0][0x3a0] ;  /* 0x0000e800ff0c7b82 */ /* 0x000e620000000a00 */
[----:B------:R-:W4:Y:S01]  /*22a0*/  LDCU UR5, c[0x0][0x388] ;  /* 0x00007100ff0577ac */ /* 0x000f220008000800 */
[----:B------:R-:W-:-:S04]  /*22b0*/  IMAD R0, R0, R11, UR4 ;  /* 0x0000000400007e24 */ /* 0x000fc8000f8e020b */
[----:B----4-:R-:W-:-:S04]  /*22c0*/  IMAD R7, R0, UR5, R7 ;  /* 0x0000000500077c24 */ /* 0x010fc8000f8e0207 */
[----:B-1----:R-:W-:-:S06]  /*22d0*/  IMAD.WIDE R12, R7, 0x2, R12 ;  /* 0x00000002070c7825 */ /* 0x002fcc00078e020c */
[----:B------:R-:W4:Y:S01]  /*22e0*/  LDG.E.U16.CONSTANT R12, desc[UR12][R12.64] ;  /* 0x0000000c0c0c7981 */ /* 0x000f22000c1e9500 */
[----:B------:R-:W-:Y:S01]  /*22f0*/  UMOV UR5, 0x3f60028b ;  /* 0x3f60028b00057882 */ /* 0x000fe20000000000 */
[----:B------:R-:W-:Y:S01]  /*2300*/  BSSY.RECONVERGENT B0, `(.L_x_174) ;  /* 0x0000016000007945 */ /* 0x000fe20003800200 */
[----:B------:R-:W-:Y:S01]  /*2310*/  MOV R17, UR5 ;  /* 0x0000000500117c02 */ /* 0x000fe20008000f00 */
[----:B------:R-:W-:Y:S01]  /*2320*/  BAR.SYNC.DEFER_BLOCKING 0x0 ;  /* 0x0000000000007b1d */ /* 0x000fe20000010000 */
[----:B----4-:R-:W-:-:S05]  /*2330*/  HADD2.F32 R0, -RZ, R12.H0_H0 ;  /* 0x2000000cff007230 */ /* 0x010fca0000004100 */
[----:B------:R-:W-:-:S05]  /*2340*/  FMUL R11, R0, -1.4426950216293334961 ;  /* 0xbfb8aa3b000b7820 */ /* 0x000fca0000400000 */
[----:B------:R-:W-:-:S13]  /*2350*/  FSETP.GEU.AND P0, PT, R11, -126, PT ;  /* 0xc2fc00000b00780b */ /* 0x000fda0003f0e000 */
[----:B------:R-:W-:-:S04]  /*2360*/  @!P0 FMUL R11, R11, 0.5 ;  /* 0x3f0000000b0b8820 */ /* 0x000fc80000400000 */
[----:B------:R-:W1:Y:S02]  /*2370*/  MUFU.EX2 R0, R11 ;  /* 0x0000000b00007308 */ /* 0x000e640000000800 */
[----:B-1----:R-:W-:-:S04]  /*2380*/  @!P0 FMUL R0, R0, R0 ;  /* 0x0000000000008220 */ /* 0x002fc80000400000 */
[----:B------:R-:W-:-:S04]  /*2390*/  FADD R14, R0, 1 ;  /* 0x3f800000000e7421 */ /* 0x000fc80000000000 */
[----:B------:R-:W1:Y:S08]  /*23a0*/  MUFU.RCP R0, R14 ;  /* 0x0000000e00007308 */ /* 0x000e700000001000 */
[----:B------:R-:W4:Y:S01]  /*23b0*/  FCHK P0, -R17, R14 ;  /* 0x0000000e11007302 */ /* 0x000f220000000100 */
[----:B-1----:R-:W-:-:S04]  /*23c0*/  FFMA R15, -R14, R0, 1 ;  /* 0x3f8000000e0f7423 */ /* 0x002fc80000000100 */
[----:B------:R-:W-:-:S04]  /*23d0*/  FFMA R0, R0, R15, R0 ;  /* 0x0000000f00007223 */ /* 0x000fc80000000000 */
[----:B------:R-:W-:-:S04]  /*23e0*/  FFMA R13, R0, -0.8750388026237487793, RZ ;  /* 0xbf60028b000d7823 */ /* 0x000fc800000000ff */
[----:B------:R-:W-:-:S04]  /*23f0*/  FFMA R12, -R14, R13, -0.8750388026237487793 ;  /* 0xbf60028b0e0c7423 */ /* 0x000fc8000000010d */
[----:B------:R-:W-:Y:S01]  /*2400*/  FFMA R0, R0, R12, R13 ;  /* 0x0000000c00007223 */ /* 0x000fe2000000000d */
[----:B----4-:R-:W-:Y:S06]  /*2410*/  @!P0 BRA `(.L_x_175) ;  /* 0x0000000000108947 */ /* 0x010fec0003800000 */
[----:B------:R-:W-:Y:S02]  /*2420*/  MOV R13, R14 ;  /* 0x0000000e000d7202 */ /* 0x000fe40000000f00 */
[----:B------:R-:W-:-:S07]  /*2430*/  MOV R14, 0x2450 ;  /* 0x00002450000e7802 */ /* 0x000fce0000000f00 */
[----:B0-23--:R-:W-:Y:S05]  /*2440*/  CALL.REL.NOINC `($__internal_10_$__cuda_sm3x_div_rn_noftz_f32_slowpath) ;  /* 0x0000000000f87944 */ /* 0x00dfea0003c00000 */
[----:B------:R-:W-:-:S07]  /*2450*/  MOV R0, R12 ;  /* 0x0000000c00007202 */ /* 0x000fce0000000f00 */
.L_x_175:
[----:B------:R-:W-:Y:S05]  /*2460*/  BSYNC.RECONVERGENT B0 ;  /* 0x0000000000007941 */ /* 0x000fea0003800200 */
.L_x_174:
[----:B------:R-:W1:Y:S01]  /*2470*/  LDC.64 R12, c[0x0][0x3a8] ;  /* 0x0000ea00ff0c7b82 */ /* 0x000e620000000a00 */
[----:B------:R4:W5:Y:S07]  /*2480*/  LDG.E.CONSTANT R2, desc[UR12][R20.64] ;  /* 0x0000000c14027981 */ /* 0x00096e000c1e9900 */
[----:B------:R-:W2:Y:S08]  /*2490*/  LDC.64 R14, c[0x0][0x3b8] ;  /* 0x0000ee00ff0e7b82 */ /* 0x000eb00000000a00 */
[----:B0--3--:R-:W0:Y:S08]  /*24a0*/  LDC.64 R16, c[0x0][0x3c0] ;  /* 0x0000f000ff107b82 */ /* 0x009e300000000a00 */
[----:B------:R-:W3:Y:S01]  /*24b0*/  LDC.64 R18, c[0x0][0x398] ;  /* 0x0000e600ff127b82 */ /* 0x000ee20000000a00 */
[----:B-1----:R-:W-:-:S05]  /*24c0*/  IMAD.WIDE R12, R7, 0x2, R12 ;  /* 0x00000002070c7825 */ /* 0x002fca00078e020c */
[----:B------:R-:W5:Y:S01]  /*24d0*/  LDG.E.U16.CONSTANT R25, desc[UR12][R12.64] ;  /* 0x0000000c0c197981 */ /* 0x000f62000c1e9500 */
[C---:B--2---:R-:W-:Y:S01]  /*24e0*/  IMAD.WIDE R14, R7.reuse, 0x2, R14 ;  /* 0x00000002070e7825 */ /* 0x044fe200078e020e */
[----:B----4-:R-:W1:Y:S04]  /*24f0*/  LDC.64 R20, c[0x0][0x3b0] ;  /* 0x0000ec00ff147b82 */ /* 0x010e680000000a00 */
[----:B------:R-:W2:Y:S01]  /*2500*/  LDG.E.U16.CONSTANT R22, desc[UR12][R14.64] ;  /* 0x0000000c0e167981 */ /* 0x000ea2000c1e9500 */
[----:B0-----:R-:W-:-:S05]  /*2510*/  IMAD.WIDE R16, R7, 0x2, R16 ;  /* 0x0000000207107825 */ /* 0x001fca00078e0210 */
[----:B------:R-:W4:Y:S01]  /*2520*/  LDG.E.U16.CONSTANT R27, desc[UR12][R16.64] ;  /* 0x0000000c101b7981 */ /* 0x000f22000c1e9500 */
[----:B---3--:R-:W-:-:S05]  /*2530*/  IMAD.WIDE R18, R7, 0x2, R18 ;  /* 0x0000000207127825 */ /* 0x008fca00078e0212 */
[----:B------:R-:W3:Y:S01]  /*2540*/  LDG.E.U16.CONSTANT R29, desc[UR12][R18.64] ;  /* 0x0000000c121d7981 */ /* 0x000ee2000c1e9500 */
[----:B-1----:R-:W-:-:S06]  /*2550*/  IMAD.WIDE R20, R7, 0x2, R20 ;  /* 0x0000000207147825 */ /* 0x002fcc00078e0214 */
[----:B------:R-:W3:Y:S01]  /*2560*/  LDG.E.U16.CONSTANT R20, desc[UR12][R20.64] ;  /* 0x0000000c14147981 */ /* 0x000ee2000c1e9500 */
        /* <DEDUP_REMOVED lines=9> */
[----:B-----5:R-:W-:-:S05]  /*2600*/  IADD3 R2, PT, PT, R2, UR4, RZ ;  /* 0x0000000402027c10 */ /* 0x020fca000fffe0ff */
[----:B------:R-:W-:-:S05]  /*2610*/  IMAD R2, R2, -0x61c88647, RZ ;  /* 0x9e3779b902027824 */ /* 0x000fca00078e02ff */
[----:B------:R-:W-:-:S05]  /*2620*/  I2FP.F32.S32 R11, R2 ;  /* 0x00000002000b7245 */ /* 0x000fca0000201400 */
[----:B------:R-:W-:-:S05]  /*2630*/  FFMA R0, R11, 4.5474735088646411896e-13, R0 ;  /* 0x2b0000000b007823 */ /* 0x000fca0000000000 */
[----:B------:R-:W-:-:S05]  /*2640*/  F2FP.F16.F32.PACK_AB R0, RZ, R0 ;  /* 0x00000000ff00723e */ /* 0x000fca00000000ff */
[----:B------:R0:W-:Y:S04]  /*2650*/  STS.U16 [R3], R0 ;  /* 0x0000000003007388 */ /* 0x0001e80000000400 */
[----:B------:R-:W-:Y:S01]  /*2660*/  STS.U16 [R4], R25 ;  /* 0x0000001904007388 */ /* 0x000fe20000000400 */
[----:B0-----:R-:W0:Y:S03]  /*2670*/  LDC.64 R2, c[0x0][0x3c8] ;  /* 0x0000f200ff027b82 */ /* 0x001e260000000a00 */
[----:B--2---:R-:W-:Y:S04]  /*2680*/  STS.U16 [R5], R22 ;  /* 0x0000001605007388 */ /* 0x004fe80000000400 */
[----:B----4-:R-:W-:Y:S04]  /*2690*/  STS.U16 [R6], R27 ;  /* 0x0000001b06007388 */ /* 0x010fe80000000400 */
[----:B---3--:R-:W-:Y:S01]  /*26a0*/  STS.U16 [R8], R29 ;  /* 0x0000001d08007388 */ /* 0x008fe20000000400 */
[----:B------:R-:W-:Y:S06]  /*26b0*/  BAR.SYNC.DEFER_BLOCKING 0x0 ;  /* 0x0000000000007b1d */ /* 0x000fec0000010000 */
[----:B------:R-:W1:Y:S04]  /*26c0*/  LDS.128 R12, [UR5+0x30] ;  /* 0x00003005ff0c7984 */ /* 0x000e680008000c00 */
[----:B------:R-:W2:Y:S04]  /*26d0*/  LDS.128 R16, [UR5+0x20] ;  /* 0x00002005ff107984 */ /* 0x000ea80008000c00 */
[----:B------:R-:W3:Y:S01]  /*26e0*/  LDS.64 R30, [UR5+0x40] ;  /* 0x00004005ff1e7984 */ /* 0x000ee20008000a00 */
[----:B-1----:R-:W-:-:S02]  /*26f0*/  HFMA2 R14, R14, R23, RZ ;  /* 0x000000170e0e7231 */ /* 0x002fc400000000ff */
[----:B--2---:R-:W-:-:S04]  /*2700*/  HMUL2 R18, R18, R20.H0_H0 ;  /* 0x2000001412127232 */ /* 0x004fc80000000000 */
[----:B------:R-:W-:Y:S02]  /*2710*/  HFMA2 R18, R23, R12, R18 ;  /* 0x0000000c17127231 */ /* 0x000fe40000000012 */
[----:B------:R-:W-:Y:S02]  /*2720*/  HFMA2 R14, R15, R36, R14 ;  /* 0x000000240f0e7231 */ /* 0x000fe4000000000e */
[----:B------:R-:W-:Y:S02]  /*2730*/  HMUL2 R19, R19, R20.H0_H0 ;  /* 0x2000001413137232 */ /* 0x000fe40000000000 */
[----:B------:R-:W-:Y:S02]  /*2740*/  HADD2 R14, R14.H0_H0, R14.H1_H1 ;  /* 0x3000000e0e0e7230 */ /* 0x000fe40000000800 */
[----:B------:R-:W-:Y:S02]  /*2750*/  HFMA2 R19, R36, R13, R19 ;  /* 0x0000000d24137231 */ /* 0x000fe40000000013 */
[----:B---3--:R-:W-:-:S02]  /*2760*/  HFMA2 R18, R14.H0_H0, R30, R18 ;  /* 0x0000001e0e127231 */ /* 0x008fc40000000812 */
[----:B------:R-:W-:Y:S02]  /*2770*/  HFMA2 R19, R14.H0_H0, R31, R19 ;  /* 0x0000001f0e137231 */ /* 0x000fe40000000813 */
[----:B------:R-:W-:Y:S02]  /*2780*/  HADD2 R23, R23, R18 ;  /* 0x0000001217177230 */ /* 0x000fe40000000000 */
[----:B------:R-:W-:Y:S02]  /*2790*/  HFMA2 R36, R36, 1, 1, R19 ;  /* 0x3c003c0024247831 */ /* 0x000fe40000000013 */
[----:B------:R-:W-:Y:S02]  /*27a0*/  HFMA2 R16, R23, R16, RZ ;  /* 0x0000001017107231 */ /* 0x000fe400000000ff */
[----:B0-----:R-:W-:-:S04]  /*27b0*/  IMAD.WIDE R2, R7, 0x2, R2 ;  /* 0x0000000207027825 */ /* 0x001fc800078e0202 */
[----:B------:R-:W-:-:S04]  /*27c0*/  HFMA2 R16, R36, R17, R16 ;  /* 0x0000001124107231 */ /* 0x000fc80000000010 */
[----:B------:R-:W-:-:S05]  /*27d0*/  HADD2 R16, R16.H0_H0, R16.H1_H1 ;  /* 0x3000001010107230 */ /* 0x000fca0000000800 */
[----:B------:R4:W-:Y:S02]  /*27e0*/  STG.E.U16 desc[UR12][R2.64], R16 ;  /* 0x0000001002007986 */ /* 0x0009e4000c10150c */
.L_x_158:
[----:B-1----:R-:W-:Y:S04]  /*27f0*/  STS [R10], R23 ;  /* 0x000000170a007388 */ /* 0x002fe80000000800 */
[----:B--2---:R-:W-:Y:S01]  /*2800*/  STS [R9], R36 ;  /* 0x0000002409007388 */ /* 0x004fe20000000800 */
[----:B------:R-:W-:Y:S06]  /*2810*/  BAR.SYNC.DEFER_BLOCKING 0x0 ;  /* 0x0000000000007b1d */ /* 0x000fec0000010000 */
[----:B------:R-:W-:Y:S05]  /*2820*/  EXIT ;  /* 0x000000000000794d */ /* 0x000fea0003800000 */
        .weak           $__internal_10_$__cuda_sm3x_div_rn_noftz_f32_slowpath
        .type           $__internal_10_$__cuda_sm3x_div_rn_noftz_f32_slowpath,@function
        .size           $__internal_10_$__cuda_sm3x_div_rn_noftz_f32_slowpath,(.L_x_219 - $__internal_10_$__cuda_sm3x_div_rn_noftz_f32_slowpath)
$__internal_10_$__cuda_sm3x_div_rn_noftz_f32_slowpath:
[----:B------:R-:W-:Y:S01]  /*2830*/  SHF.R.U32.HI R15, RZ, 0x17, R13 ;  /* 0x00000017ff0f7819 */ /* 0x000fe2000001160d */
[----:B------:R-:W-:Y:S01]  /*2840*/  BSSY.RECONVERGENT B1, `(.L_x_176) ;  /* 0x0000066000017945 */ /* 0x000fe20003800200 */
[----:B------:R-:W-:Y:S02]  /*2850*/  SHF.R.U32.HI R18, RZ, 0x17, R2 ;  /* 0x00000017ff127819 */ /* 0x000fe40000011602 */
[----:B------:R-:W-:Y:S02]  /*2860*/  LOP3.LUT R15, R15, 0xff, RZ, 0xc0, !PT ;  /* 0x000000ff0f0f7812 */ /* 0x000fe400078ec0ff */
[----:B------:R-:W-:Y:S02]  /*2870*/  LOP3.LUT R18, R18, 0xff, RZ, 0xc0, !PT ;  /* 0x000000ff12127812 */ /* 0x000fe400078ec0ff */
[----:B------:R-:W-:Y:S02]  /*2880*/  IADD3 R12, PT, PT, R15, -0x1, RZ ;  /* 0xffffffff0f0c7810 */ /* 0x000fe40007ffe0ff */
[----:B------:R-:W-:-:S02]  /*2890*/  IADD3 R16, PT, PT, R18, -0x1, RZ ;  /* 0xffffffff12107810 */ /* 0x000fc40007ffe0ff */
[----:B------:R-:W-:Y:S02]  /*28a0*/  ISETP.GT.U32.AND P0, PT, R12, 0xfd, PT ;  /* 0x000000fd0c00780c */ /* 0x000fe40003f04070 */
[----:B------:R-:W-:Y:S02]  /*28b0*/  MOV R17, 0xbf60028b ;  /* 0xbf60028b00117802 */ /* 0x000fe40000000f00 */
[----:B------:R-:W-:-:S13]  /*28c0*/  ISETP.GT.U32.OR P0, PT, R16, 0xfd, P0 ;  /* 0x000000fd1000780c */ /* 0x000fda0000704470 */
[----:B------:R-:W-:Y:S01]  /*28d0*/  @!P0 MOV R16, RZ ;  /* 0x000000ff00108202 */ /* 0x000fe20000000f00 */
[----:B------:R-:W-:Y:S06]  /*28e0*/  @!P0 BRA `(.L_x_177) ;  /* 0x0000000000688947 */ /* 0x000fec0003800000 */
[----:B------:R-:W-:Y:S01]  /*28f0*/  HFMA2 R12, -RZ, RZ, -1.84375, 3.8802623748779296875e-05 ;  /* 0xbf60028bff0c7431 */ /* 0x000fe200000001ff */
[----:B------:R-:W-:-:S04]  /*2900*/  FSETP.GTU.FTZ.AND P1, PT, |R13|, +INF , PT ;  /* 0x7f8000000d00780b */ /* 0x000fc80003f3c200 */
[----:B------:R-:W-:-:S04]  /*2910*/  FSETP.GTU.FTZ.AND P0, PT, |R12|, +INF , PT ;  /* 0x7f8000000c00780b */ /* 0x000fc80003f1c200 */
[----:B------:R-:W-:-:S13]  /*2920*/  PLOP3.LUT P0, PT, P0, P1, PT, 0xf8, 0x8f ;  /* 0x00000000008f781c */ /* 0x000fda0000703f70 */
[----:B------:R-:W-:Y:S05]  /*2930*/  @P0 BRA `(.L_x_178) ;  /* 0x0000000400540947 */ /* 0x000fea0003800000 */
[----:B------:R-:W-:-:S13]  /*2940*/  LOP3.LUT P0, RZ, R13, 0x7fffffff, R17, 0xc8, !PT ;  /* 0x7fffffff0dff7812 */ /* 0x000fda000780c811 */
[----:B------:R-:W-:Y:S05]  /*2950*/  @!P0 BRA `(.L_x_179) ;  /* 0x0000000400448947 */ /* 0x000fea0003800000 */
[C---:B------:R-:W-:Y:S02]  /*2960*/  FSETP.NEU.FTZ.AND P2, PT, |R12|.reuse, +INF , PT ;  /* 0x7f8000000c00780b */ /* 0x040fe40003f5d200 */
[----:B------:R-:W-:Y:S02]  /*2970*/  FSETP.NEU.FTZ.AND P1, PT, |R13|, +INF , PT ;  /* 0x7f8000000d00780b */ /* 0x000fe40003f3d200 */
[----:B------:R-:W-:-:S11]  /*2980*/  FSETP.NEU.FTZ.AND P0, PT, |R12|, +INF , PT ;  /* 0x7f8000000c00780b */ /* 0x000fd60003f1d200 */
[----:B------:R-:W-:Y:S05]  /*2990*/  @!P1 BRA !P2, `(.L_x_179) ;  /* 0x0000000400349947 */ /* 0x000fea0005000000 */
[----:B------:R-:W-:-:S04]  /*29a0*/  LOP3.LUT P2, RZ, R17, 0x7fffffff, RZ, 0xc0, !PT ;  /* 0x7fffffff11ff7812 */ /* 0x000fc8000784c0ff */
[----:B------:R-:W-:-:S13]  /*29b0*/  PLOP3.LUT P1, PT, P1, P2, PT, 0x2f, 0xf2 ;  /* 0x0000000000f2781c */ /* 0x000fda0000f24577 */
[----:B------:R-:W-:Y:S05]  /*29c0*/  @P1 BRA `(.L_x_180) ;  /* 0x0000000400201947 */ /* 0x000fea0003800000 */
[----:B------:R-:W-:-:S04]  /*29d0*/  LOP3.LUT P1, RZ, R13, 0x7fffffff, RZ, 0xc0, !PT ;  /* 0x7fffffff0dff7812 */ /* 0x000fc8000782c0ff */
[----:B------:R-:W-:-:S13]  /*29e0*/  PLOP3.LUT P0, PT, P0, P1, PT, 0x2f, 0xf2 ;  /* 0x0000000000f2781c */ /* 0x000fda0000702577 */
[----:B------:R-:W-:Y:S05]  /*29f0*/  @P0 BRA `(.L_x_181) ;  /* 0x0000000400080947 */ /* 0x000fea0003800000 */
[----:B------:R-:W-:-:S04]  /*2a00*/  IADD3 R16, PT, PT, R18, -0x1, RZ ;  /* 0xffffffff12107810 */ /* 0x000fc80007ffe0ff */
[----:B------:R-:W-:Y:S02]  /*2a10*/  ISETP.GE.AND P0, PT, R16, RZ, PT ;  /* 0x000000ff1000720c */ /* 0x000fe40003f06270 */
[----:B------:R-:W-:-:S04]  /*2a20*/  IADD3 R16, PT, PT, R15, -0x1, RZ ;  /* 0xffffffff0f107810 */ /* 0x000fc80007ffe0ff */
[----:B------:R-:W-:-:S07]  /*2a30*/  ISETP.GE.AND P1, PT, R16, RZ, PT ;  /* 0x000000ff1000720c */ /* 0x000fce0003f26270 */
[----:B------:R-:W-:Y:S01]  /*2a40*/  @P0 MOV R16, RZ ;  /* 0x000000ff00100202 */ /* 0x000fe20000000f00 */
[----:B------:R-:W-:Y:S01]  /*2a50*/  @!P0 FFMA R17, R12, 1.84467440737095516160e+19, RZ ;  /* 0x5f8000000c118823 */ /* 0x000fe200000000ff */
[----:B------:R-:W-:-:S04]  /*2a60*/  @!P0 MOV R16, 0xffffffc0 ;  /* 0xffffffc000108802 */ /* 0x000fc80000000f00 */
[----:B------:R-:W-:Y:S01]  /*2a70*/  @!P1 FFMA R13, R13, 1.84467440737095516160e+19, RZ ;  /* 0x5f8000000d0d9823 */ /* 0x000fe200000000ff */
[----:B------:R-:W-:-:S07]  /*2a80*/  @!P1 IADD3 R16, PT, PT, R16, 0x40, RZ ;  /* 0x0000004010109810 */ /* 0x000fce0007ffe0ff */
.L_x_177:
[----:B------:R-:W-:Y:S01]  /*2a90*/  LEA R12, R15, 0xc0800000, 0x17 ;  /* 0xc08000000f0c7811 */ /* 0x000fe200078eb8ff */
[----:B------:R-:W-:Y:S01]  /*2aa0*/  BSSY.RECONVERGENT B2, `(.L_x_182) ;  /* 0x0000036000027945 */ /* 0x000fe20003800200 */
[----:B------:R-:W-:Y:S02]  /*2ab0*/  IADD3 R18, PT, PT, R18, -0x7f, RZ ;  /* 0xffffff8112127810 */ /* 0x000fe40007ffe0ff */
[----:B------:R-:W-:-:S03]  /*2ac0*/  IADD3 R41, PT, PT, -R12, R13, RZ ;  /* 0x0000000d0c297210 */ /* 0x000fc60007ffe1ff */
[----:B------:R-:W-:Y:S01]  /*2ad0*/  IMAD R12, R18, -0x800000, R17 ;  /* 0xff800000120c7824 */ /* 0x000fe200078e0211 */
[----:B------:R-:W0:Y:S01]  /*2ae0*/  MUFU.RCP R40, R41 ;  /* 0x0000002900287308 */ /* 0x000e220000001000 */
[----:B------:R-:W-:-:S04]  /*2af0*/  FADD.FTZ R13, -RZ, -R41 ;  /* 0x80000029ff0d7221 */ /* 0x000fc80000010100 */
[----:B0-----:R-:W-:-:S04]  /*2b00*/  FFMA R19, R40, R13, 1 ;  /* 0x3f80000028137423 */ /* 0x001fc8000000000d */
[----:B------:R-:W-:-:S04]  /*2b10*/  FFMA R19, R40, R19, R40 ;  /* 0x0000001328137223 */ /* 0x000fc80000000028 */
[----:B------:R-:W-:-:S04]  /*2b20*/  FFMA R40, R12, R19, RZ ;  /* 0x000000130c287223 */ /* 0x000fc800000000ff */
[----:B------:R-:W-:-:S04]  /*2b30*/  FFMA R17, R13, R40, R12 ;  /* 0x000000280d117223 */ /* 0x000fc8000000000c */
[----:B------:R-:W-:Y:S01]  /*2b40*/  FFMA R40, R19, R17, R40 ;  /* 0x0000001113287223 */ /* 0x000fe20000000028 */
[----:B------:R-:W-:-:S03]  /*2b50*/  IADD3 R17, PT, PT, R18, 0x7f, -R15 ;  /* 0x0000007f12117810 */ /* 0x000fc60007ffe80f */
[----:B------:R-:W-:Y:S01]  /*2b60*/  FFMA R13, R13, R40, R12 ;  /* 0x000000280d0d7223 */ /* 0x000fe2000000000c */
[----:B------:R-:W-:-:S03]  /*2b70*/  IADD3 R17, PT, PT, R17, R16, RZ ;  /* 0x0000001011117210 */ /* 0x000fc60007ffe0ff */
        /* <DEDUP_REMOVED lines=15> */
[CCC-:B------:R-:W-:Y:S01]  /*2c70*/  FFMA.RP R17, R19.reuse, R13.reuse, R40.reuse ;  /* 0x0000000d13117223 */ /* 0x1c0fe20000008028 */
[----:B------:R-:W-:Y:S01]  /*2c80*/  FFMA.RM R40, R19, R13, R40 ;  /* 0x0000000d13287223 */ /* 0x000fe20000004028 */
[C---:B------:R-:W-:Y:S02]  /*2c90*/  IADD3 R13, PT, PT, R15.reuse, 0x20, RZ ;  /* 0x000000200f0d7810 */ /* 0x040fe40007ffe0ff */
[----:B------:R-:W-:Y:S02]  /*2ca0*/  LOP3.LUT R16, R16, 0x7fffff, RZ, 0xc0, !PT ;  /* 0x007fffff10107812 */ /* 0x000fe400078ec0ff */
[C---:B------:R-:W-:Y:S02]  /*2cb0*/  ISETP.NE.AND P2, PT, R15.reuse, RZ, PT ;  /* 0x000000ff0f00720c */ /* 0x040fe40003f45270 */
[----:B------:R-:W-:Y:S02]  /*2cc0*/  LOP3.LUT R16, R16, 0x800000, RZ, 0xfc, !PT ;  /* 0x0080000010107812 */ /* 0x000fe400078efcff */
[----:B------:R-:W-:-:S02]  /*2cd0*/  ISETP.NE.AND P1, PT, R15, RZ, PT ;  /* 0x000000ff0f00720c */ /* 0x000fc40003f25270 */
[----:B------:R-:W-:Y:S02]  /*2ce0*/  IADD3 R15, PT, PT, RZ, -R15, RZ ;  /* 0x8000000fff0f7210 */ /* 0x000fe40007ffe0ff */
        /* <DEDUP_REMOVED lines=13> */
.L_x_184:
[----:B------:R-:W-:-:S04]  /*2dc0*/  LOP3.LUT R12, R12, 0x80000000, RZ, 0xc0, !PT ;  /* 0x800000000c0c7812 */ /* 0x000fc800078ec0ff */
[----:B------:R-:W-:Y:S01]  /*2dd0*/  LOP3.LUT R12, R12, 0x7f800000, RZ, 0xfc, !PT ;  /* 0x7f8000000c0c7812 */ /* 0x000fe200078efcff */
[----:B------:R-:W-:Y:S06]  /*2de0*/  BRA `(.L_x_185) ;  /* 0x0000000000047947 */ /* 0x000fec0003800000 */
.L_x_183:
[----:B------:R-:W-:-:S07]  /*2df0*/  LEA R12, R17, R12, 0x17 ;  /* 0x0000000c110c7211 */ /* 0x000fce00078eb8ff */
.L_x_185:
[----:B------:R-:W-:Y:S05]  /*2e00*/  BSYNC.RECONVERGENT B2 ;  /* 0x0000000000027941 */ /* 0x000fea0003800200 */
.L_x_182:
[----:B------:R-:W-:Y:S05]  /*2e10*/  BRA `(.L_x_186) ;  /* 0x0000000000207947 */ /* 0x000fea0003800000 */
.L_x_181:
[----:B------:R-:W-:-:S04]  /*2e20*/  LOP3.LUT R13, R13, 0x80000000, R17, 0x48, !PT ;  /* 0x800000000d0d7812 */ /* 0x000fc800078e4811 */
[----:B------:R-:W-:Y:S01]  /*2e30*/  LOP3.LUT R12, R13, 0x7f800000, RZ, 0xfc, !PT ;  /* 0x7f8000000d0c7812 */ /* 0x000fe200078efcff */
[----:B------:R-:W-:Y:S06]  /*2e40*/  BRA `(.L_x_186) ;  /* 0x0000000000147947 */ /* 0x000fec0003800000 */
.L_x_180:
[----:B------:R-:W-:Y:S01]  /*2e50*/  LOP3.LUT R12, R13, 0x80000000, R17, 0x48, !PT ;  /* 0x800000000d0c7812 */ /* 0x000fe200078e4811 */
[----:B------:R-:W-:Y:S06]  /*2e60*/  BRA `(.L_x_186) ;  /* 0x00000000000c7947 */ /* 0x000fec0003800000 */
.L_x_179:
[----:B------:R-:W0:Y:S01]  /*2e70*/  MUFU.RSQ R12, -QNAN ;  /* 0xffc00000000c7908 */ /* 0x000e220000001400 */
[----:B------:R-:W-:Y:S05]  /*2e80*/  BRA `(.L_x_186) ;  /* 0x0000000000047947 */ /* 0x000fea0003800000 */
.L_x_178:
[----:B------:R-:W-:-:S07]  /*2e90*/  FADD.FTZ R12, R12, R13 ;  /* 0x0000000d0c0c7221 */ /* 0x000fce0000010000 */
.L_x_186:
[----:B------:R-:W-:Y:S05]  /*2ea0*/  BSYNC.RECONVERGENT B1 ;  /* 0x0000000000017941 */ /* 0x000fea0003800200 */
.L_x_176:
[----:B------:R-:W-:-:S04]  /*2eb0*/  HFMA2 R15, -RZ, RZ, 0, 0 ;  /* 0x00000000ff0f7431 */ /* 0x000fc800000001ff */
[----:B0-----:R-:W-:Y:S05]  /*2ec0*/  RET.REL.NODEC R14 `(_Z49rwkv7_albatross_kernel_forward_w0_fp16_dither_seqI6__halfLi4EEviiiiPT_PKS1_S4_S4_S4_S4_S4_S2_PKi) ;  /* 0xffffffd00e4c7950 */ /* 0x001fea0003c3ffff */
.L_x_187:
        /* <DEDUP_REMOVED lines=11> */
.L_x_219:


//--------------------- .text._Z49rwkv7_albatross_kernel_forward_w0_fp16_dither_seqI6__halfLi2EEviiiiPT_PKS1_S4_S4_S4_S4_S4_S2_PKi --------------------------
	.section	.text._Z49rwkv7_albatross_kernel_forward_w0_fp16_dither_seqI6__halfLi2EEviiiiPT_PKS1_S4_S4_S4_S4_S4_S2_PKi,"ax",@progbits
	.align	128
        .global         _Z49rwkv7_albatross_kernel_forward_w0_fp16_dither_seqI6__halfLi2EEviiiiPT_PKS1_S4_S4_S4_S4_S4_S2_PKi
        .type           _Z49rwkv7_albatross_kernel_forward_w0_fp16_dither_seqI6__halfLi2EEviiiiPT_PKS1_S4_S4_S4_S4_S4_S2_PKi,@function
        .size           _Z49rwkv7_albatross_kernel_forward_w0_fp16_dither_seqI6__halfLi2EEviiiiPT_PKS1_S4_S4_S4_S4_S4_S2_PKi,(.L_x_220 - _Z49rwkv7_albatross_kernel_forward_w0_fp16_dither_seqI6__halfLi2EEviiiiPT_PKS1_S4_S4_S4_S4_S4_S2_PKi)
        .other          _Z49rwkv7_albatross_kernel_forward_w0_fp16_dither_seqI6__halfLi2EEviiiiPT_PKS1_S4_S4_S4_S4_S4_S2_PKi,@"STO_CUDA_ENTRY STV_DEFAULT"
_Z49rwkv7_albatross_kernel_forward_w0_fp16_dither_seqI6__halfLi2EEviiiiPT_PKS1_S4_S4_S4_S4_S4_S2_PKi:
.text._Z49rwkv7_albatross_kernel_forward_w0_fp16_dither_seqI6__halfLi2EEviiiiPT_PKS1_S4_S4_S4_S4_S4_S2_PKi:
[----:B------:R-:W-:Y:S01]  /*0000*/  LDC R1, c[0x0][0x37c] ;  /* 0x0000df00ff017b82 */ /* 0x000fe20000000800 */
[----:B------:R-:W0:Y:S07]  /*0010*/  S2R R4, SR_TID.X ;  /* 0x0000000000047919 */ /* 0x000e2e0000002100 */
[----:B------:R-:W1:Y:S01]  /*0020*/  S2UR UR9, SR_CgaCtaId ;  /* 0x00000000000979c3 */ /* 0x000e620000008800 */
[----:B------:R-:W-:Y:S01]  /*0030*/  UMOV UR4, 0x400 ;  /* 0x0000040000047882 */ /* 0x000fe20000000000 */
[----:B------:R-:W2:Y:S02]  /*0040*/  LDCU UR10, c[0x0][0x384] ;  /* 0x00007080ff0a77ac */ /* 0x000ea40008000800 */
[----:B--2---:R-:W-:-:S02]  /*0050*/  UISETP.GE.AND UP0, UPT, UR10, 0x1, UPT ;  /* 0x000000010a00788c */ /* 0x004fc4000bf06270 */
[----:B-1----:R-:W-:Y:S01]  /*0060*/  ULEA UR5, UR9, UR4, 0x18 ;  /* 0x0000000409057291 */ /* 0x002fe2000f8ec0ff */
[----:B0-----:R-:W-:-:S04]  /*0070*/  SHF.L.U32 R30, R4, 0x2, RZ ;  /* 0x00000002041e7819 */ /* 0x001fc800000006ff */
[----:B------:R-:W-:-:S04]  /*0080*/  LOP3.LUT R3, R30, 0x7c, RZ, 0xc0, !PT ;  /* 0x0000007c1e037812 */ /* 0x000fc800078ec0ff */
[----:B------:R-:W-:Y:S01]  /*0090*/  IADD3 R30, PT, PT, R3, UR5, R30 ;  /* 0x00000005031e7c10 */ /* 0x000fe2000fffe01e */
[----:B------:R-:W-:Y:S06]  /*00a0*/  BAR.SYNC.DEFER_BLOCKING 0x0 ;  /* 0x0000000000007b1d */ /* 0x000fec0000010000 */
[----:B------:R0:W1:Y:S01]  /*00b0*/  LDS R32, [R30] ;  /* 0x000000001e207984 */ /* 0x0000620000000800 */
[----:B------:R-:W-:Y:S05]  /*00c0*/  BRA.U !UP0, `(.L_x_188) ;  /* 0x0000001108707547 */ /* 0x000fea000b800000 */
[----:B------:R-:W2:Y:S01]  /*00d0*/  LDC R5, c[0x0][0x38c] ;  /* 0x0000e300ff057b82 */ /* 0x000ea20000000800 */
[----:B------:R-:W-:Y:S01]  /*00e0*/  UISETP.NE.AND UP0, UPT, UR10, 0x1, UPT ;  /* 0x000000010a00788c */ /* 0x000fe2000bf05270 */
[----:B------:R-:W-:Y:S01]  /*00f0*/  MOV R28, 0xbf60028b ;  /* 0xbf60028b001c7802 */ /* 0x000fe20000000f00 */
[----:B------:R-:W-:Y:S02]  /*0100*/  UIADD3 UR5, UPT, UPT, UR4, 0x10, URZ ;  /* 0x0000001004057890 */ /* 0x000fe4000fffe0ff */
[----:B------:R-:W-:Y:S02]  /*0110*/  UIADD3 UR6, UPT, UPT, UR4, 0xc, URZ ;  /* 0x0000000c04067890 */ /* 0x000fe4000fffe0ff */
[----:B------:R-:W-:Y:S01]  /*0120*/  UIADD3 UR7, UPT, UPT, UR4, 0x14, URZ ;  /* 0x0000001404077890 */ /* 0x000fe2000fffe0ff */
[----:B------:R-:W3:Y:S01]  /*0130*/  S2UR UR11, SR_CTAID.X ;  /* 0x00000000000b79c3 */ /* 0x000ee20000002500 */
[----:B------:R-:W-:Y:S02]  /*0140*/  UIADD3 UR8, UPT, UPT, UR4, 0x18, URZ ;  /* 0x0000001804087890 */ /* 0x000fe4000fffe0ff */
[----:B------:R-:W-:-:S02]  /*0150*/  UIADD3 UR4, UPT, UPT, UR4, 0x8, URZ ;  /* 0x0000000804047890 */ /* 0x000fc4000fffe0ff */
[----:B------:R-:W-:Y:S02]  /*0160*/  ULEA UR5, UR9, UR5, 0x18 ;  /* 0x0000000509057291 */ /* 0x000fe4000f8ec0ff */
[----:B------:R-:W-:Y:S01]  /*0170*/  ULEA UR6, UR9, UR6, 0x18 ;  /* 0x0000000609067291 */ /* 0x000fe2000f8ec0ff */
[----:B------:R-:W4:Y:S01]  /*0180*/  LDC.64 R10, c[0x0][0x3d0] ;  /* 0x0000f400ff0a7b82 */ /* 0x000f220000000a00 */
[----:B------:R-:W-:Y:S02]  /*0190*/  ULEA UR7, UR9, UR7, 0x18 ;  /* 0x0000000709077291 */ /* 0x000fe4000f8ec0ff */
[----:B------:R-:W-:Y:S01]  /*01a0*/  ULEA UR8, UR9, UR8, 0x18 ;  /* 0x0000000809087291 */ /* 0x000fe2000f8ec0ff */
[C---:B------:R-:W-:Y:S01]  /*01b0*/  LEA R9, R4.reuse, UR5, 0x1 ;  /* 0x0000000504097c11 */ /* 0x040fe2000f8e08ff */
[----:B------:R-:W-:Y:S01]  /*01c0*/  ULEA UR4, UR9, UR4, 0x18 ;  /* 0x0000000409047291 */ /* 0x000fe2000f8ec0ff */
[----:B------:R-:W-:Y:S01]  /*01d0*/  LEA R8, R4, UR6, 0x1 ;  /* 0x0000000604087c11 */ /* 0x000fe2000f8e08ff */
[----:B------:R-:W0:Y:S01]  /*01e0*/  LDCU.64 UR12, c[0x0][0x358] ;  /* 0x00006b00ff0c77ac */ /* 0x000e220008000a00 */
[----:B--2---:R-:W2:Y:S01]  /*01f0*/  I2F.U32.RP R0, R5 ;  /* 0x0000000500007306 */ /* 0x004ea20000209000 */
[----:B------:R-:W-:-:S07]  /*0200*/  ISETP.NE.U32.AND P2, PT, R5, RZ, PT ;  /* 0x000000ff0500720c */ /* 0x000fce0003f45070 */
[----:B--2---:R-:W2:Y:S02]  /*0210*/  MUFU.RCP R0, R0 ;  /* 0x0000000000007308 */ /* 0x004ea40000001000 */
[----:B--2---:R-:W-:-:S06]  /*0220*/  IADD3 R2, PT, PT, R0, 0xffffffe, RZ ;  /* 0x0ffffffe00027810 */ /* 0x004fcc0007ffe0ff */
[----:B------:R2:W5:Y:S02]  /*0230*/  F2I.FTZ.U32.TRUNC.NTZ R3, R2 ;  /* 0x0000000200037305 */ /* 0x000564000021f000 */
[----:B--2---:R-:W-:Y:S01]  /*0240*/  HFMA2 R2, -RZ, RZ, 0, 0 ;  /* 0x00000000ff027431 */ /* 0x004fe200000001ff */
[----:B-----5:R-:W-:-:S05]  /*0250*/  IADD3 R6, PT, PT, RZ, -R3, RZ ;  /* 0x80000003ff067210 */ /* 0x020fca0007ffe0ff */
[----:B------:R-:W-:-:S04]  /*0260*/  IMAD R7, R6, R5, RZ ;  /* 0x0000000506077224 */ /* 0x000fc800078e02ff */
[----:B------:R-:W-:Y:S01]  /*0270*/  IMAD.HI.U32 R3, R3, R7, R2 ;  /* 0x0000000703037227 */ /* 0x000fe200078e0002 */
[----:B------:R-:W-:-:S05]  /*0280*/  LEA R7, R4, UR7, 0x1 ;  /* 0x0000000704077c11 */ /* 0x000fca000f8e08ff */
[----:B---3--:R-:W-:-:S05]  /*0290*/  IMAD.HI.U32 R29, R3, UR11, RZ ;  /* 0x0000000b031d7c27 */ /* 0x008fca000f8e00ff */
[----:B------:R-:W-:-:S05]  /*02a0*/  IADD3 R6, PT, PT, RZ, -R29, RZ ;  /* 0x8000001dff067210 */ /* 0x000fca0007ffe0ff */
[----:B------:R-:W-:Y:S01]  /*02b0*/  IMAD R0, R5, R6, UR11 ;  /* 0x0000000b05007e24 */ /* 0x000fe2000f8e0206 */
[----:B------:R-:W-:-:S04]  /*02c0*/  LEA R6, R4, UR8, 0x1 ;  /* 0x0000000804067c11 */ /* 0x000fc8000f8e08ff */
[----:B------:R-:W-:-:S13]  /*02d0*/  ISETP.GE.U32.AND P0, PT, R0, R5, PT ;  /* 0x000000050000720c */ /* 0x000fda0003f06070 */
[-C--:B------:R-:W-:Y:S02]  /*02e0*/  @P0 IADD3 R0, PT, PT, R0, -R5.reuse, RZ ;  /* 0x8000000500000210 */ /* 0x080fe40007ffe0ff */
[----:B------:R-:W-:Y:S02]  /*02f0*/  @P0 IADD3 R29, PT, PT, R29, 0x1, RZ ;  /* 0x000000011d1d0810 */ /* 0x000fe40007ffe0ff */
[----:B------:R-:W-:-:S13]  /*0300*/  ISETP.GE.U32.AND P1, PT, R0, R5, PT ;  /* 0x000000050000720c */ /* 0x000fda0003f26070 */
[----:B------:R-:W-:Y:S02]  /*0310*/  @P1 IADD3 R29, PT, PT, R29, 0x1, RZ ;  /* 0x000000011d1d1810 */ /* 0x000fe40007ffe0ff */
[----:B------:R-:W-:-:S04]  /*0320*/  @!P2 LOP3.LUT R29, RZ, R5, RZ, 0x33, !PT ;  /* 0x00000005ff1da212 */ /* 0x000fc800078e33ff */
[----:B------:R-:W-:Y:S01]  /*0330*/  IADD3 R0, PT, PT, RZ, -R29, RZ ;  /* 0x8000001dff007210 */ /* 0x000fe20007ffe0ff */
[----:B----4-:R-:W-:-:S04]  /*0340*/  IMAD.WIDE.U32 R10, R29, 0x4, R10 ;  /* 0x000000041d0a7825 */ /* 0x010fc800078e000a */
[----:B------:R-:W-:-:S04]  /*0350*/  IMAD R5, R5, R0, UR11 ;  /* 0x0000000b05057e24 */ /* 0x000fc8000f8e0200 */
[----:B------:R-:W-:Y:S01]  /*0360*/  IMAD R5, R5, 0x2, R4 ;  /* 0x0000000205057824 */ /* 0x000fe200078e0204 */
[----:B------:R-:W-:Y:S01]  /*0370*/  LEA R4, R4, UR4, 0x1 ;  /* 0x0000000404047c11 */ /* 0x000fe2000f8e08ff */
[----:B------:R-:W-:Y:S01]  /*0380*/  UMOV UR4, URZ ;  /* 0x000000ff00047c82 */ /* 0x000fe20008000000 */
[----:B0-----:R-:W-:Y:S05]  /*0390*/  BRA.U !UP0, `(.L_x_189) ;  /* 0x0000000908747547 */ /* 0x001fea000b800000 */
[----:B------:R-:W-:Y:S01]  /*03a0*/  ULOP3.LUT UR4, UR10, 0x7ffffffe, URZ, 0xc0, !UPT ;  /* 0x7ffffffe0a047892 */ /* 0x000fe2000f8ec0ff */
[----:B------:R-:W-:Y:S01]  /*03b0*/  MOV R2, RZ ;  /* 0x000000ff00027202 */ /* 0x000fe20000000f00 */
[----:B------:R-:W0:Y:S01]  /*03c0*/  LDCU UR8, c[0x0][0x388] ;  /* 0x00007100ff0877ac */ /* 0x000e220008000800 */
[----:B------:R-:W2:Y:S01]  /*03d0*/  LDCU UR9, c[0x0][0x384] ;  /* 0x00007080ff0977ac */ /* 0x000ea20008000800 */
[----:B------:R-:W-:-:S12]  /*03e0*/  UIADD3 UR5, UPT, UPT, URZ, -UR4, URZ ;  /* 0x80000004ff057290 */ /* 0x000fd8000fffe0ff */
.L_x_194:
[----:B---3--:R-:W3:Y:S01]  /*03f0*/  LDC.64 R24, c[0x0][0x3a0] ;  /* 0x0000e800ff187b82 */ /* 0x008ee20000000a00 */
[----:B--2---:R-:W-:-:S04]  /*0400*/  IMAD R0, R29, UR9, R2 ;  /* 0x000000091d007c24 */ /* 0x004fc8000f8e0202 */
[----:B0-----:R-:W-:-:S04]  /*0410*/  IMAD R33, R0, UR8, R5 ;  /* 0x0000000800217c24 */ /* 0x001fc8000f8e0205 */
[----:B---3--:R-:W-:-:S05]  /*0420*/  IMAD.WIDE R24, R33, 0x2, R24 ;  /* 0x0000000221187825 */ /* 0x008fca00078e0218 */
[----:B------:R-:W2:Y:S01]  /*0430*/  LDG.E.U16.CONSTANT R0, desc[UR12][R24.64] ;  /* 0x0000000c18007981 */ /* 0x000ea2000c1e9500 */
[----:B------:R-:W-:Y:S01]  /*0440*/  UMOV UR4, 0x3f60028b ;  /* 0x3f60028b00047882 */ /* 0x000fe20000000000 */
[----:B------:R-:W-:Y:S01]  /*0450*/  BSSY.RECONVERGENT B0, `(.L_x_190) ;  /* 0x0000017000007945 */ /* 0x000fe20003800200 */
[----:B------:R-:W-:Y:S01]  /*0460*/  MOV R14, UR4 ;  /* 0x00000004000e7c02 */ /* 0x000fe20008000f00 */
[----:B------:R-:W-:Y:S01]  /*0470*/  ULOP3.LUT UR4, UR9, 0x7ffffffe, URZ, 0xc0, !UPT ;  /* 0x7ffffffe09047892 */ /* 0x000fe2000f8ec0ff */
        /* <DEDUP_REMOVED lines=9> */
[----:B------:R-:W2:Y:S01]  /*0510*/  FCHK P0, -R14, R13 ;  /* 0x0000000d0e007302 */ /* 0x000ea20000000100 */
[----:B0-----:R-:W-:-:S04]  /*0520*/  FFMA R3, -R13, R12, 1 ;  /* 0x3f8000000d037423 */ /* 0x001fc8000000010c */
[----:B------:R-:W-:-:S04]  /*0530*/  FFMA R12, R12, R3, R12 ;  /* 0x000000030c0c7223 */ /* 0x000fc8000000000c */
[----:B------:R-:W-:-:S04]  /*0540*/  FFMA R3, R12, -0.8750388026237487793, RZ ;  /* 0xbf60028b0c037823 */ /* 0x000fc800000000ff */
[----:B------:R-:W-:-:S04]  /*0550*/  FFMA R0, -R13, R3, -0.8750388026237487793 ;  /* 0xbf60028b0d007423 */ /* 0x000fc80000000103 */
[----:B------:R-:W-:Y:S01]  /*0560*/  FFMA R12, R12, R0, R3 ;  /* 0x000000000c0c7223 */ /* 0x000fe20000000003 */
[----:B--2---:R-:W-:Y:S06]  /*0570*/  @!P0 BRA `(.L_x_191) ;  /* 0x0000000000108947 */ /* 0x004fec0003800000 */
[----:B------:R-:W-:Y:S02]  /*0580*/  MOV R0, R13 ;  /* 0x0000000d00007202 */ /* 0x000fe40000000f00 */
[----:B------:R-:W-:-:S07]  /*0590*/  MOV R12, 0x5b0 ;  /* 0x000005b0000c7802 */ /* 0x000fce0000000f00 */
[----:B-1----:R-:W-:Y:S05]  /*05a0*/  CALL.REL.NOINC `($__internal_11_$__cuda_sm3x_div_rn_noftz_f32_slowpath) ;  /* 0x0000000c00447944 */ /* 0x002fea0003c00000 */
[----:B------:R-:W-:-:S07]  /*05b0*/  MOV R12, R0 ;  /* 0x00000000000c7202 */ /* 0x000fce0000000f00 */
.L_x_191:
[----:B------:R-:W-:Y:S05]  /*05c0*/  BSYNC.RECONVERGENT B0 ;  /* 0x0000000000007941 */ /* 0x000fea0003800200 */
.L_x_190:
[----:B------:R-:W0:Y:S01]  /*05d0*/  LDC.64 R16, c[0x0][0x3a8] ;  /* 0x0000ea00ff107b82 */ /* 0x000e220000000a00 */
[----:B------:R-:W2:Y:S07]  /*05e0*/  LDG.E.CONSTANT R13, desc[UR12][R10.64] ;  /* 0x0000000c0a0d7981 */ /* 0x000eae000c1e9900 */
[----:B------:R-:W3:Y:S08]  /*05f0*/  LDC.64 R18, c[0x0][0x3b8] ;  /* 0x0000ee00ff127b82 */ /* 0x000ef00000000a00 */
[----:B------:R-:W4:Y:S08]  /*0600*/  LDC.64 R20, c[0x0][0x3c0] ;  /* 0x0000f000ff147b82 */ /* 0x000f300000000a00 */
[----:B------:R-:W5:Y:S01]  /*0610*/  LDC.64 R22, c[0x0][0x398] ;  /* 0x0000e600ff167b82 */ /* 0x000f620000000a00 */
[----:B0-----:R-:W-:-:S05]  /*0620*/  IMAD.WIDE R16, R33, 0x2, R16 ;  /* 0x0000000221107825 */ /* 0x001fca00078e0210 */
[----:B------:R-:W2:Y:S01]  /*0630*/  LDG.E.U16.CONSTANT R3, desc[UR12][R16.64] ;  /* 0x0000000c10037981 */ /* 0x000ea2000c1e9500 */
[C---:B---3--:R-:W-:Y:S01]  /*0640*/  IMAD.WIDE R18, R33.reuse, 0x2, R18 ;  /* 0x0000000221127825 */ /* 0x048fe200078e0212 */
[----:B------:R-:W0:Y:S04]  /*0650*/  LDC R15, c[0x0][0x388] ;  /* 0x0000e200ff0f7b82 */ /* 0x000e280000000800 */
[----:B------:R-:W3:Y:S01]  /*0660*/  LDG.E.U16.CONSTANT R36, desc[UR12][R18.64] ;  /* 0x0000000c12247981 */ /* 0x000ee2000c1e9500 */
[----:B----4-:R-:W-:-:S05]  /*0670*/  IMAD.WIDE R20, R33, 0x2, R20 ;  /* 0x0000000221147825 */ /* 0x010fca00078e0214 */
[----:B------:R-:W4:Y:S01]  /*0680*/  LDG.E.U16.CONSTANT R37, desc[UR12][R20.64] ;  /* 0x0000000c14257981 */ /* 0x000f22000c1e9500 */
[----:B-----5:R-:W-:-:S05]  /*0690*/  IMAD.WIDE R22, R33, 0x2, R22 ;  /* 0x0000000221167825 */ /* 0x020fca00078e0216 */
[----:B------:R-:W5:Y:S01]  /*06a0*/  LDG.E.U16.CONSTANT R35, desc[UR12][R22.64] ;  /* 0x0000000c16237981 */ /* 0x000f62000c1e9500 */
[----:B0-----:R-:W-:Y:S02]  /*06b0*/  IMAD.WIDE R14, R15, 0x2, R24 ;  /* 0x000000020f0e7825 */ /* 0x001fe400078e0218 */
[----:B------:R-:W0:Y:S03]  /*06c0*/  LDC.64 R24, c[0x0][0x3b0] ;  /* 0x0000ec00ff187b82 */ /* 0x000e260000000a00 */
[----:B------:R-:W5:Y:S01]  /*06d0*/  LDG.E.U16.CONSTANT R0, desc[UR12][R14.64] ;  /* 0x0000000c0e007981 */ /* 0x000f62000c1e9500 */
[----:B0-----:R-:W-:-:S05]  /*06e0*/  IMAD.WIDE R24, R33, 0x2, R24 ;  /* 0x0000000221187825 */ /* 0x001fca00078e0218 */
        /* <DEDUP_REMOVED lines=11> */
[----:B--2---:R-:W-:-:S05]  /*07a0*/  IADD3 R13, PT, PT, R13, R2, RZ ;  /* 0x000000020d0d7210 */ /* 0x004fca0007ffe0ff */
[----:B------:R-:W-:-:S05]  /*07b0*/  IMAD R31, R13, -0x61c88647, RZ ;  /* 0x9e3779b90d1f7824 */ /* 0x000fca00078e02ff */
[----:B------:R-:W-:-:S05]  /*07c0*/  I2FP.F32.S32 R13, R31 ;  /* 0x0000001f000d7245 */ /* 0x000fca0000201400 */
[----:B------:R-:W-:-:S05]  /*07d0*/  FFMA R12, R13, 4.5474735088646411896e-13, R12 ;  /* 0x2b0000000d0c7823 */ /* 0x000fca000000000c */
[----:B------:R-:W-:-:S05]  /*07e0*/  F2FP.F16.F32.PACK_AB R12, RZ, R12 ;  /* 0x0000000cff0c723e */ /* 0x000fca00000000ff */
[----:B------:R-:W-:Y:S04]  /*07f0*/  STS.U16 [R9], R12 ;  /* 0x0000000c09007388 */ /* 0x000fe80000000400 */
[----:B------:R-:W-:Y:S04]  /*0800*/  STS.U16 [R8], R3 ;  /* 0x0000000308007388 */ /* 0x000fe80000000400 */
[----:B---3--:R-:W-:Y:S04]  /*0810*/  STS.U16 [R7], R36 ;  /* 0x0000002407007388 */ /* 0x008fe80000000400 */
[----:B----4-:R-:W-:Y:S04]  /*0820*/  STS.U16 [R6], R37 ;  /* 0x0000002506007388 */ /* 0x010fe80000000400 */
[----:B-----5:R-:W-:Y:S01]  /*0830*/  STS.U16 [R4], R35 ;  /* 0x0000002304007388 */ /* 0x020fe20000000400 */
[----:B------:R-:W-:Y:S01]  /*0840*/  BAR.SYNC.DEFER_BLOCKING 0x0 ;  /* 0x0000000000007b1d */ /* 0x000fe20000010000 */
[----:B------:R-:W-:-:S05]  /*0850*/  HADD2.F32 R0, -RZ, R0.H0_H0 ;  /* 0x20000000ff007230 */ /* 0x000fca0000004100 */
[----:B------:R-:W0:Y:S04]  /*0860*/  LDS.128 R12, [UR6+0x10] ;  /* 0x00001006ff0c7984 */ /* 0x000e280008000c00 */
[----:B------:R-:W1:Y:S01]  /*0870*/  LDS.64 R26, [UR6+0x8] ;  /* 0x00000806ff1a7984 */ /* 0x000e620008000a00 */
[----:B------:R-:W-:-:S05]  /*0880*/  FMUL R0, R0, -1.4426950216293334961 ;  /* 0xbfb8aa3b00007820 */ /* 0x000fca0000400000 */
[----:B------:R-:W-:-:S13]  /*0890*/  FSETP.GEU.AND P0, PT, R0, -126, PT ;  /* 0xc2fc00000000780b */ /* 0x000fda0003f0e000 */
[----:B------:R-:W-:-:S06]  /*08a0*/  @!P0 FMUL R0, R0, 0.5 ;  /* 0x3f00000000008820 */ /* 0x000fcc0000400000 */
[----:B------:R-:W2:Y:S01]  /*08b0*/  MUFU.EX2 R0, R0 ;  /* 0x0000000000007308 */ /* 0x000ea20000000800 */
[----:B0-----:R-:W-:Y:S02]  /*08c0*/  HFMA2 R13, R13, R32, RZ ;  /* 0x000000200d0d7231 */ /* 0x001fe400000000ff */
[----:B-1----:R-:W-:-:S04]  /*08d0*/  HMUL2 R34, R27, R34.H0_H0 ;  /* 0x200000221b227232 */ /* 0x002fc80000000000 */
[----:B------:R-:W-:Y:S02]  /*08e0*/  HFMA2 R34, R32, R12, R34 ;  /* 0x0000000c20227231 */ /* 0x000fe40000000022 */
[----:B------:R-:W-:Y:S02]  /*08f0*/  HADD2 R3, R13.H0_H0, R13.H1_H1 ;  /* 0x3000000d0d037230 */ /* 0x000fe40000000800 */
[----:B--2---:R-:W-:Y:S01]  /*0900*/  @!P0 FMUL R0, R0, R0 ;  /* 0x0000000000008220 */ /* 0x004fe20000400000 */
[----:B------:R-:W0:Y:S01]  /*0910*/  LDC.64 R12, c[0x0][0x3c8] ;  /* 0x0000f200ff0c7b82 */ /* 0x000e220000000a00 */
[----:B------:R-:W-:-:S04]  /*0920*/  HFMA2 R3, R3.H0_H0, R14, R34 ;  /* 0x0000000e03037231 */ /* 0x000fc80000000822 */
[----:B------:R-:W-:Y:S02]  /*0930*/  HFMA2 R32, R32, 1, 1, R3 ;  /* 0x3c003c0020207831 */ /* 0x000fe40000000003 */
[----:B------:R-:W-:Y:S02]  /*0940*/  FADD R3, R0, 1 ;  /* 0x3f80000000037421 */ /* 0x000fe40000000000 */
[----:B------:R-:W-:Y:S02]  /*0950*/  HFMA2 R26, R32, R26, RZ ;  /* 0x0000001a201a7231 */ /* 0x000fe400000000ff */
[----:B------:R-:W1:Y:S01]  /*0960*/  MUFU.RCP R0, R3 ;  /* 0x0000000300007308 */ /* 0x000e620000001000 */
[----:B------:R-:W-:Y:S01]  /*0970*/  UMOV UR6, 0x3f60028b ;  /* 0x3f60028b00067882 */ /* 0x000fe20000000000 */
[----:B------:R-:W-:-:S05]  /*0980*/  HADD2 R14, R26.H0_H0, R26.H1_H1 ;  /* 0x3000001a1a0e7230 */ /* 0x000fca0000000800 */
[----:B------:R-:W-:Y:S02]  /*0990*/  PRMT R15, R14, 0x7610, R15 ;  /* 0x000076100e0f7816 */ /* 0x000fe4000000000f */
[----:B------:R-:W-:Y:S01]  /*09a0*/  MOV R14, UR6 ;  /* 0x00000006000e7c02 */ /* 0x000fe20008000f00 */
[----:B0-----:R-:W-:-:S04]  /*09b0*/  IMAD.WIDE R26, R33, 0x2, R12 ;  /* 0x00000002211a7825 */ /* 0x001fc800078e020c */
[----:B-1----:R-:W-:Y:S01]  /*09c0*/  FFMA R13, -R3, R0, 1 ;  /* 0x3f800000030d7423 */ /* 0x002fe20000000100 */
[----:B------:R-:W0:Y:S03]  /*09d0*/  FCHK P0, -R14, R3 ;  /* 0x000000030e007302 */ /* 0x000e260000000100 */
[----:B------:R-:W-:-:S04]  /*09e0*/  FFMA R0, R0, R13, R0 ;  /* 0x0000000d00007223 */ /* 0x000fc80000000000 */
[----:B------:R-:W-:Y:S01]  /*09f0*/  FFMA R12, R0, -0.8750388026237487793, RZ ;  /* 0xbf60028b000c7823 */ /* 0x000fe200000000ff */
[----:B------:R1:W-:Y:S03]  /*0a00*/  STG.E.U16 desc[UR12][R26.64], R15 ;  /* 0x0000000f1a007986 */ /* 0x0003e6000c10150c */
[----:B------:R-:W-:-:S04]  /*0a10*/  FFMA R13, -R3, R12, -0.8750388026237487793 ;  /* 0xbf60028b030d7423 */ /* 0x000fc8000000010c */
[----:B------:R-:W-:Y:S01]  /*0a20*/  FFMA R0, R0, R13, R12 ;  /* 0x0000000d00007223 */ /* 0x000fe2000000000c */
[----:B------:R-:W-:Y:S06]  /*0a30*/  BAR.SYNC.DEFER_BLOCKING 0x0 ;  /* 0x0000000000007b1d */ /* 0x000fec0000010000 */
[----:B0-----:R-:W-:Y:S05]  /*0a40*/  @!P0 BRA `(.L_x_193) ;  /* 0x00000000000c8947 */ /* 0x001fea0003800000 */
[----:B------:R-:W-:Y:S02]  /*0a50*/  MOV R0, R3 ;  /* 0x0000000300007202 */ /* 0x000fe40000000f00 */
[----:B------:R-:W-:-:S07]  /*0a60*/  MOV R12, 0xa80 ;  /* 0x00000a80000c7802 */ /* 0x000fce0000000f00 */
[----:B-1----:R-:W-:Y:S05]  /*0a70*/  CALL.REL.NOINC `($__internal_11_$__cuda_sm3x_div_rn_noftz_f32_slowpath) ;  /* 0x0000000800107944 */ /* 0x002fea0003c00000 */
.L_x_193:
[----:B------:R-:W-:Y:S05]  /*0a80*/  BSYNC.RECONVERGENT B0 ;  /* 0x0000000000007941 */ /* 0x000fea0003800200 */
.L_x_192:
        /* <DEDUP_REMOVED lines=8> */
[----:B------:R-:W5:Y:S01]  /*0b10*/  LDG.E.U16.CONSTANT R23, desc[UR12][R22.64] ;  /* 0x0000000c16177981 */ /* 0x000f62000c1e9500 */
[----:B------:R-:W-:-:S06]  /*0b20*/  IMAD.WIDE R24, R3, 0x2, R24 ;  /* 0x0000000203187825 */ /* 0x000fcc00078e0218 */
[----:B------:R-:W5:Y:S01]  /*0b30*/  LDG.E.U16.CONSTANT R24, desc[UR12][R24.64] ;  /* 0x0000000c18187981 */ /* 0x000f62000c1e9500 */
[----:B------:R-:W-:-:S05]  /*0b40*/  IMAD.MOV.U32 R12, RZ, RZ, R0 ;  /* 0x000000ffff0c7224 */ /* 0x000fca00078e0000 */
        /* <DEDUP_REMOVED lines=13> */
[----:B-1----:R-:W-:Y:S01]  /*0c20*/  IMAD.WIDE R26, R3, 0x2, R26 ;  /* 0x00000002031a7825 */ /* 0x002fe200078e021a */
        /* <DEDUP_REMOVED lines=8> */
[----:B------:R-:W0:Y:S04]  /*0cb0*/  LDS.64 R18, [UR6+0x8] ;  /* 0x00000806ff127984 */ /* 0x000e280008000a00 */
[----:B------:R-:W1:Y:S01]  /*0cc0*/  LDS.128 R12, [UR6+0x10] ;  /* 0x00001006ff0c7984 */ /* 0x000e620008000c00 */
[----:B0-----:R-:W-:-:S02]  /*0cd0*/  HMUL2 R24, R19, R24.H0_H0 ;  /* 0x2000001813187232 */ /* 0x001fc40000000000 */
[----:B-1----:R-:W-:Y:S02]  /*0ce0*/  HFMA2 R13, R13, R32, RZ.H0_H0 ;  /* 0x000000200d0d7231 */ /* 0x002fe400000400ff */
[----:B------:R-:W-:Y:S02]  /*0cf0*/  HFMA2 R24, R32, R12, R24 ;  /* 0x0000000c20187231 */ /* 0x000fe40000000018 */
[----:B------:R-:W-:-:S04]  /*0d00*/  HADD2 R13, R13.H0_H0, R13.H1_H1 ;  /* 0x3000000d0d0d7230 */ /* 0x000fc80000000800 */
[----:B------:R-:W-:-:S04]  /*0d10*/  HFMA2 R13, R13.H0_H0, R14, R24 ;  /* 0x0000000e0d0d7231 */ /* 0x000fc80000000818 */
[----:B------:R-:W-:-:S04]  /*0d20*/  HADD2 R32, R32, R13 ;  /* 0x0000000d20207230 */ /* 0x000fc80000000000 */
[----:B------:R-:W-:-:S04]  /*0d30*/  HFMA2 R18, R32, R18, RZ ;  /* 0x0000001220127231 */ /* 0x000fc800000000ff */
[----:B------:R-:W-:-:S05]  /*0d40*/  HADD2 R18, R18.H0_H0, R18.H1_H1 ;  /* 0x3000001212127230 */ /* 0x000fca0000000800 */
[----:B------:R3:W-:Y:S01]  /*0d50*/  STG.E.U16 desc[UR12][R26.64], R18 ;  /* 0x000000121a007986 */ /* 0x0007e2000c10150c */
[----:B------:R-:W-:Y:S05]  /*0d60*/  BRA.U UP0, `(.L_x_194) ;  /* 0xfffffff500a07547 */ /* 0x000fea000b83ffff */
.L_x_189:
[----:B------:R-:W0:Y:S02]  /*0d70*/  LDC R0, c[0x0][0x384] ;  /* 0x0000e100ff007b82 */ /* 0x000e240000000800 */
[----:B0-----:R-:W-:-:S04]  /*0d80*/  LOP3.LUT R2, R0, 0x1, RZ, 0xc0, !PT ;  /* 0x0000000100027812 */ /* 0x001fc800078ec0ff */
[----:B------:R-:W-:-:S13]  /*0d90*/  ISETP.NE.U32.AND P0, PT, R2, 0x1, PT ;  /* 0x000000010200780c */ /* 0x000fda0003f05070 */
[----:B------:R-:W-:Y:S05]  /*0da0*/  @P0 BRA `(.L_x_188) ;  /* 0x0000000400380947 */ /* 0x000fea0003800000 */
[----:B------:R-:W0:Y:S01]  /*0db0*/  LDC.64 R2, c[0x0][0x3a0] ;  /* 0x0000e800ff027b82 */ /* 0x000e220000000a00 */
[----:B------:R-:W2:Y:S01]  /*0dc0*/  LDCU UR5, c[0x0][0x388] ;  /* 0x00007100ff0577ac */ /* 0x000ea20008000800 */
[----:B------:R-:W-:-:S04]  /*0dd0*/  IMAD R0, R29, R0, UR4 ;  /* 0x000000041d007e24 */ /* 0x000fc8000f8e0200 */
[----:B--2---:R-:W-:-:S04]  /*0de0*/  IMAD R5, R0, UR5, R5 ;  /* 0x0000000500057c24 */ /* 0x004fc8000f8e0205 */
[----:B0-----:R-:W-:-:S06]  /*0df0*/  IMAD.WIDE R2, R5, 0x2, R2 ;  /* 0x0000000205027825 */ /* 0x001fcc00078e0202 */
        /* <DEDUP_REMOVED lines=22> */
[----:B-1-3--:R-:W-:Y:S05]  /*0f60*/  CALL.REL.NOINC `($__internal_11_$__cuda_sm3x_div_rn_noftz_f32_slowpath) ;  /* 0x0000000000d47944 */ /* 0x00afea0003c00000 */
.L_x_196:
[----:B------:R-:W-:Y:S05]  /*0f70*/  BSYNC.RECONVERGENT B0 ;  /* 0x0000000000007941 */ /* 0x000fea0003800200 */
.L_x_195:
[----:B------:R-:W0:Y:S01]  /*0f80*/  LDC.64 R2, c[0x0][0x3a8] ;  /* 0x0000ea00ff027b82 */ /* 0x000e220000000a00 */
[----:B------:R2:W4:Y:S07]  /*0f90*/  LDG.E.CONSTANT R22, desc[UR12][R10.64] ;  /* 0x0000000c0a167981 */ /* 0x00052e000c1e9900 */
[----:B------:R-:W5:Y:S08]  /*0fa0*/  LDC.64 R12, c[0x0][0x3b8] ;  /* 0x0000ee00ff0c7b82 */ /* 0x000f700000000a00 */
[----:B------:R-:W1:Y:S08]  /*0fb0*/  LDC.64 R14, c[0x0][0x3c0] ;  /* 0x0000f000ff0e7b82 */ /* 0x000e700000000a00 */
[----:B------:R-:W1:Y:S01]  /*0fc0*/  LDC.64 R16, c[0x0][0x398] ;  /* 0x0000e600ff107b82 */ /* 0x000e620000000a00 */
[----:B0-----:R-:W-:-:S05]  /*0fd0*/  IMAD.WIDE R2, R5, 0x2, R2 ;  /* 0x0000000205027825 */ /* 0x001fca00078e0202 */
[----:B------:R4:W4:Y:S01]  /*0fe0*/  LDG.E.U16.CONSTANT R19, desc[UR12][R2.64] ;  /* 0x0000000c02137981 */ /* 0x000922000c1e9500 */
[C---:B-----5:R-:W-:Y:S01]  /*0ff0*/  IMAD.WIDE R12, R5.reuse, 0x2, R12 ;  /* 0x00000002050c7825 */ /* 0x060fe200078e020c */
[----:B--2---:R-:W0:Y:S04]  /*1000*/  LDC.64 R10, c[0x0][0x3b0] ;  /* 0x0000ec00ff0a7b82 */ /* 0x004e280000000a00 */
[----:B---3--:R-:W2:Y:S01]  /*1010*/  LDG.E.U16.CONSTANT R18, desc[UR12][R12.64] ;  /* 0x0000000c0c127981 */ /* 0x008ea2000c1e9500 */
[----:B-1----:R-:W-:-:S05]  /*1020*/  IMAD.WIDE R14, R5, 0x2, R14 ;  /* 0x00000002050e7825 */ /* 0x002fca00078e020e */
[----:B------:R-:W3:Y:S01]  /*1030*/  LDG.E.U16.CONSTANT R21, desc[UR12][R14.64] ;  /* 0x0000000c0e157981 */ /* 0x000ee2000c1e9500 */
[----:B------:R-:W-:-:S06]  /*1040*/  IMAD.WIDE R16, R5, 0x2, R16 ;  /* 0x0000000205107825 */ /* 0x000fcc00078e0210 */
[----:B------:R-:W5:Y:S01]  /*1050*/  LDG.E.U16.CONSTANT R17, desc[UR12][R16.64] ;  /* 0x0000000c10117981 */ /* 0x000f62000c1e9500 */
[----:B0-----:R-:W-:-:S06]  /*1060*/  IMAD.WIDE R10, R5, 0x2, R10 ;  /* 0x00000002050a7825 */ /* 0x001fcc00078e020a */
        /* <DEDUP_REMOVED lines=10> */
[----:B----4-:R-:W-:-:S05]  /*1110*/  IADD3 R2, PT, PT, R22, UR4, RZ ;  /* 0x0000000416027c10 */ /* 0x010fca000fffe0ff */
[----:B------:R-:W-:-:S05]  /*1120*/  IMAD R2, R2, -0x61c88647, RZ ;  /* 0x9e3779b902027824 */ /* 0x000fca00078e02ff */
[----:B------:R-:W-:-:S05]  /*1130*/  I2FP.F32.S32 R3, R2 ;  /* 0x0000000200037245 */ /* 0x000fca0000201400 */
[----:B------:R-:W-:Y:S02]  /*1140*/  FFMA R0, R3, 4.5474735088646411896e-13, R0 ;  /* 0x2b00000003007823 */ /* 0x000fe40000000000 */
[----:B------:R-:W0:Y:S03]  /*1150*/  LDC.64 R2, c[0x0][0x3c8] ;  /* 0x0000f200ff027b82 */ /* 0x000e260000000a00 */
[----:B------:R-:W-:-:S05]  /*1160*/  F2FP.F16.F32.PACK_AB R0, RZ, R0 ;  /* 0x00000000ff00723e */ /* 0x000fca00000000ff */
[----:B------:R-:W-:Y:S04]  /*1170*/  STS.U16 [R9], R0 ;  /* 0x0000000009007388 */ /* 0x000fe80000000400 */
[----:B------:R-:W-:Y:S04]  /*1180*/  STS.U16 [R8], R19 ;  /* 0x0000001308007388 */ /* 0x000fe80000000400 */
[----:B--2---:R-:W-:Y:S04]  /*1190*/  STS.U16 [R7], R18 ;  /* 0x0000001207007388 */ /* 0x004fe80000000400 */
[----:B---3--:R-:W-:Y:S04]  /*11a0*/  STS.U16 [R6], R21 ;  /* 0x0000001506007388 */ /* 0x008fe80000000400 */
[----:B-----5:R-:W-:Y:S01]  /*11b0*/  STS.U16 [R4], R17 ;  /* 0x0000001104007388 */ /* 0x020fe20000000400 */
[----:B------:R-:W-:Y:S06]  /*11c0*/  BAR.SYNC.DEFER_BLOCKING 0x0 ;  /* 0x0000000000007b1d */ /* 0x000fec0000010000 */
[----:B------:R-:W1:Y:S04]  /*11d0*/  LDS.64 R22, [UR5+0x8] ;  /* 0x00000805ff167984 */ /* 0x000e680008000a00 */
[----:B------:R-:W2:Y:S01]  /*11e0*/  LDS.128 R12, [UR5+0x10] ;  /* 0x00001005ff0c7984 */ /* 0x000ea20008000c00 */
[----:B-1----:R-:W-:-:S02]  /*11f0*/  HMUL2 R16, R23, R10.H0_H0 ;  /* 0x2000000a17107232 */ /* 0x002fc40000000000 */
[----:B--2---:R-:W-:Y:S02]  /*1200*/  HFMA2 R13, R13, R32, RZ.H0_H0 ;  /* 0x000000200d0d7231 */ /* 0x004fe400000400ff */
[----:B------:R-:W-:Y:S02]  /*1210*/  HFMA2 R16, R32, R12, R16 ;  /* 0x0000000c20107231 */ /* 0x000fe40000000010 */
[----:B------:R-:W-:-:S04]  /*1220*/  HADD2 R13, R13.H0_H0, R13.H1_H1 ;  /* 0x3000000d0d0d7230 */ /* 0x000fc80000000800 */
[----:B------:R-:W-:-:S04]  /*1230*/  HFMA2 R16, R13.H0_H0, R14, R16 ;  /* 0x0000000e0d107231 */ /* 0x000fc80000000810 */
[----:B------:R-:W-:-:S04]  /*1240*/  HADD2 R32, R32, R16 ;  /* 0x0000001020207230 */ /* 0x000fc80000000000 */
[----:B------:R-:W-:Y:S02]  /*1250*/  HFMA2 R0, R32, R22, RZ ;  /* 0x0000001620007231 */ /* 0x000fe400000000ff */
[----:B0-----:R-:W-:-:S04]  /*1260*/  IMAD.WIDE R2, R5, 0x2, R2 ;  /* 0x0000000205027825 */ /* 0x001fc800078e0202 */
[----:B------:R-:W-:-:S05]  /*1270*/  HADD2 R0, R0.H0_H0, R0.H1_H1 ;  /* 0x3000000000007230 */ /* 0x000fca0000000800 */
[----:B------:R2:W-:Y:S02]  /*1280*/  STG.E.U16 desc[UR12][R2.64], R0 ;  /* 0x0000000002007986 */ /* 0x0005e4000c10150c */
.L_x_188:
[----:B-1----:R-:W-:Y:S01]  /*1290*/  STS [R30], R32 ;  /* 0x000000201e007388 */ /* 0x002fe20000000800 */
[----:B------:R-:W-:Y:S06]  /*12a0*/  BAR.SYNC.DEFER_BLOCKING 0x0 ;  /* 0x0000000000007b1d */ /* 0x000fec0000010000 */
[----:B------:R-:W-:Y:S05]  /*12b0*/  EXIT ;  /* 0x000000000000794d */ /* 0x000fea0003800000 */
        .weak           $__internal_11_$__cuda_sm3x_div_rn_noftz_f32_slowpath
        .type           $__internal_11_$__cuda_sm3x_div_rn_noftz_f32_slowpath,@function
        .size           $__internal_11_$__cuda_sm3x_div_rn_noftz_f32_slowpath,(.L_x_220 - $__internal_11_$__cuda_sm3x_div_rn_noftz_f32_slowpath)
$__internal_11_$__cuda_sm3x_div_rn_noftz_f32_slowpath:
[----:B------:R-:W-:Y:S01]  /*12c0*/  SHF.R.U32.HI R13, RZ, 0x17, R0 ;  /* 0x00000017ff0d7819 */ /* 0x000fe20000011600 */
[----:B------:R-:W-:Y:S01]  /*12d0*/  BSSY.RECONVERGENT B1, `(.L_x_197) ;  /* 0x0000066000017945 */ /* 0x000fe20003800200 */
[----:B------:R-:W-:Y:S02]  /*12e0*/  SHF.R.U32.HI R34, RZ, 0x17, R28 ;  /* 0x00000017ff227819 */ /* 0x000fe4000001161c */
[----:B------:R-:W-:Y:S02]  /*12f0*/  LOP3.LUT R13, R13, 0xff, RZ, 0xc0, !PT ;  /* 0x000000ff0d0d7812 */ /* 0x000fe400078ec0ff */
[----:B------:R-:W-:Y:S02]  /*1300*/  LOP3.LUT R34, R34, 0xff, RZ, 0xc0, !PT ;  /* 0x000000ff22227812 */ /* 0x000fe400078ec0ff */
[----:B------:R-:W-:Y:S02]  /*1310*/  IADD3 R14, PT, PT, R13, -0x1, RZ ;  /* 0xffffffff0d0e7810 */ /* 0x000fe40007ffe0ff */
[----:B------:R-:W-:-:S02]  /*1320*/  IADD3 R3, PT, PT, R34, -0x1, RZ ;  /* 0xffffffff22037810 */ /* 0x000fc40007ffe0ff */
[----:B------:R-:W-:Y:S01]  /*1330*/  ISETP.GT.U32.AND P0, PT, R14, 0xfd, PT ;  /* 0x000000fd0e00780c */ /* 0x000fe20003f04070 */
[----:B------:R-:W-:-:S03]  /*1340*/  IMAD.MOV.U32 R14, RZ, RZ, -0x409ffd75 ;  /* 0xbf60028bff0e7424 */ /* 0x000fc600078e00ff */
        /* <DEDUP_REMOVED lines=24> */
[----:B------:R-:W-:Y:S01]  /*14d0*/  @!P0 FFMA R14, R3, 1.84467440737095516160e+19, RZ ;  /* 0x5f800000030e8823 */ /* 0x000fe200000000ff */
[----:B------:R-:W-:Y:S02]  /*14e0*/  @P0 MOV R3, RZ ;  /* 0x000000ff00030202 */ /* 0x000fe40000000f00 */
[----:B------:R-:W-:-:S03]  /*14f0*/  @!P0 MOV R3, 0xffffffc0 ;  /* 0xffffffc000038802 */ /* 0x000fc60000000f00 */
[----:B------:R-:W-:Y:S01]  /*1500*/  @!P1 FFMA R0, R0, 1.84467440737095516160e+19, RZ ;  /* 0x5f80000000009823 */ /* 0x000fe200000000ff */
[----:B------:R-:W-:-:S07]  /*1510*/  @!P1 IADD3 R3, PT, PT, R3, 0x40, RZ ;  /* 0x0000004003039810 */ /* 0x000fce0007ffe0ff */
.L_x_198:
[----:B------:R-:W-:Y:S01]  /*1520*/  LEA R37, R13, 0xc0800000, 0x17 ;  /* 0xc08000000d257811 */ /* 0x000fe200078eb8ff */
[----:B------:R-:W-:Y:S01]  /*1530*/  VIADD R34, R34, 0xffffff81 ;  /* 0xffffff8122227836 */ /* 0x000fe20000000000 */
[----:B------:R-:W-:Y:S02]  /*1540*/  BSSY.RECONVERGENT B2, `(.L_x_203) ;  /* 0x0000035000027945 */ /* 0x000fe40003800200 */
[----:B------:R-:W-:-:S04]  /*1550*/  IADD3 R37, PT, PT, -R37, R0, RZ ;  /* 0x0000000025257210 */ /* 0x000fc80007ffe1ff */
[----:B------:R-:W0:Y:S01]  /*1560*/  MUFU.RCP R0, R37 ;  /* 0x0000002500007308 */ /* 0x000e220000001000 */
[----:B------:R-:W-:-:S04]  /*1570*/  FADD.FTZ R35, -RZ, -R37 ;  /* 0x80000025ff237221 */ /* 0x000fc80000010100 */
[----:B0-----:R-:W-:-:S04]  /*1580*/  FFMA R15, R0, R35, 1 ;  /* 0x3f800000000f7423 */ /* 0x001fc80000000023 */
[----:B------:R-:W-:Y:S01]  /*1590*/  FFMA R15, R0, R15, R0 ;  /* 0x0000000f000f7223 */ /* 0x000fe20000000000 */
[C---:B------:R-:W-:Y:S01]  /*15a0*/  IMAD R0, R34.reuse, -0x800000, R14 ;  /* 0xff80000022007824 */ /* 0x040fe200078e020e */
[----:B------:R-:W-:-:S03]  /*15b0*/  IADD3 R34, PT, PT, R34, 0x7f, -R13 ;  /* 0x0000007f22227810 */ /* 0x000fc60007ffe80d */
[----:B------:R-:W-:Y:S01]  /*15c0*/  FFMA R14, R0, R15, RZ ;  /* 0x0000000f000e7223 */ /* 0x000fe200000000ff */
[----:B------:R-:W-:-:S03]  /*15d0*/  IADD3 R3, PT, PT, R34, R3, RZ ;  /* 0x0000000322037210 */ /* 0x000fc60007ffe0ff */
[----:B------:R-:W-:-:S04]  /*15e0*/  FFMA R36, R35, R14, R0 ;  /* 0x0000000e23247223 */ /* 0x000fc80000000000 */
[----:B------:R-:W-:-:S04]  /*15f0*/  FFMA R36, R15, R36, R14 ;  /* 0x000000240f247223 */ /* 0x000fc8000000000e */
[----:B------:R-:W-:-:S04]  /*1600*/  FFMA R35, R35, R36, R0 ;  /* 0x0000002423237223 */ /* 0x000fc80000000000 */
        /* <DEDUP_REMOVED lines=17> */
[----:B------:R-:W-:Y:S02]  /*1720*/  ISETP.NE.AND P2, PT, R13, RZ, PT ;  /* 0x000000ff0d00720c */ /* 0x000fe40003f45270 */
[----:B------:R-:W-:Y:S02]  /*1730*/  LOP3.LUT R3, R3, 0x7fffff, RZ, 0xc0, !PT ;  /* 0x007fffff03037812 */ /* 0x000fe400078ec0ff */
[----:B------:R-:W-:Y:S02]  /*1740*/  ISETP.NE.AND P1, PT, R13, RZ, PT ;  /* 0x000000ff0d00720c */ /* 0x000fe40003f25270 */
[----:B------:R-:W-:Y:S02]  /*1750*/  LOP3.LUT R34, R3, 0x800000, RZ, 0xfc, !PT ;  /* 0x0080000003227812 */ /* 0x000fe400078efcff */
[----:B------:R-:W-:-:S02]  /*1760*/  IADD3 R3, PT, PT, R13, 0x20, RZ ;  /* 0x000000200d037810 */ /* 0x000fc40007ffe0ff */
        /* <DEDUP_REMOVED lines=14> */
.L_x_205:
[----:B------:R-:W-:-:S04]  /*1850*/  LOP3.LUT R0, R0, 0x80000000, RZ, 0xc0, !PT ;  /* 0x8000000000007812 */ /* 0x000fc800078ec0ff */
[----:B------:R-:W-:Y:S01]  /*1860*/  LOP3.LUT R0, R0, 0x7f800000, RZ, 0xfc, !PT ;  /* 0x7f80000000007812 */ /* 0x000fe200078efcff */
[----:B------:R-:W-:Y:S06]  /*1870*/  BRA `(.L_x_206) ;  /* 0x0000000000047947 */ /* 0x000fec0003800000 */
.L_x_204:
[----:B------:R-:W-:-:S07]  /*1880*/  LEA R0, R3, R0, 0x17 ;  /* 0x0000000003007211 */ /* 0x000fce00078eb8ff */
.L_x_206:
[----:B------:R-:W-:Y:S05]  /*1890*/  BSYNC.RECONVERGENT B2 ;  /* 0x0000000000027941 */ /* 0x000fea0003800200 */
.L_x_203:
[----:B------:R-:W-:Y:S05]  /*18a0*/  BRA `(.L_x_207) ;  /* 0x0000000000207947 */ /* 0x000fea0003800000 */
.L_x_202:
[----:B------:R-:W-:-:S04]  /*18b0*/  LOP3.LUT R0, R0, 0x80000000, R14, 0x48, !PT ;  /* 0x8000000000007812 */ /* 0x000fc800078e480e */
[----:B------:R-:W-:Y:S01]  /*18c0*/  LOP3.LUT R0, R0, 0x7f800000, RZ, 0xfc, !PT ;  /* 0x7f80000000007812 */ /* 0x000fe200078efcff */
[----:B------:R-:W-:Y:S06]  /*18d0*/  BRA `(.L_x_207) ;  /* 0x0000000000147947 */ /* 0x000fec0003800000 */
.L_x_201:
[----:B------:R-:W-:Y:S01]  /*18e0*/  LOP3.LUT R0, R0, 0x80000000, R14, 0x48, !PT ;  /* 0x8000000000007812 */ /* 0x000fe200078e480e */
[----:B------:R-:W-:Y:S06]  /*18f0*/  BRA `(.L_x_207) ;  /* 0x00000000000c7947 */ /* 0x000fec0003800000 */
.L_x_200:
[----:B------:R-:W0:Y:S01]  /*1900*/  MUFU.RSQ R0, -QNAN ;  /* 0xffc0000000007908 */ /* 0x000e220000001400 */
[----:B------:R-:W-:Y:S05]  /*1910*/  BRA `(.L_x_207) ;  /* 0x0000000000047947 */ /* 0x000fea0003800000 */
.L_x_199:
[----:B------:R-:W-:-:S07]  /*1920*/  FADD.FTZ R0, R3, R0 ;  /* 0x0000000003007221 */ /* 0x000fce0000010000 */
.L_x_207:
[----:B------:R-:W-:Y:S05]  /*1930*/  BSYNC.RECONVERGENT B1 ;  /* 0x0000000000017941 */ /* 0x000fea0003800200 */
.L_x_197:
[----:B------:R-:W-:-:S04]  /*1940*/  HFMA2 R13, -RZ, RZ, 0, 0 ;  /* 0x00000000ff0d7431 */ /* 0x000fc800000001ff */
[----:B0-----:R-:W-:Y:S05]  /*1950*/  RET.REL.NODEC R12 `(_Z49rwkv7_albatross_kernel_forward_w0_fp16_dither_seqI6__halfLi2EEviiiiPT_PKS1_S4_S4_S4_S4_S4_S2_PKi) ;  /* 0xffffffe40ca87950 */ /* 0x001fea0003c3ffff */
.L_x_208:
        /* <DEDUP_REMOVED lines=10> */
.L_x_220:


//--------------------- .nv.shared._Z49rwkv7_albatross_kernel_forward_w0_fp16_dither_oneI6__halfLi64EEviiiPT_PKS1_S4_S4_S4_S4_S4_S2_PKi --------------------------
	.section	.nv.shared._Z49rwkv7_albatross_kernel_forward_w0_fp16_dither_oneI6__halfLi64EEviiiPT_PKS1_S4_S4_S4_S4_S4_S2_PKi,"aw",@nobits
	.sectionflags	@""
	.align	4
.nv.shared._Z49rwkv7_albatross_kernel_forward_w0_fp16_dither_oneI6__halfLi64EEviiiPT_PKS1_S4_S4_S4_S4_S4_S2_PKi:
	.zero		9856


//--------------------- .nv.shared.reserved.0     --------------------------
	.section	.nv.shared.reserved.0,"aw",@nobits
	.weak		__nv_reservedSMEM_offset_0_alias
	.size		__nv_reservedSMEM_offset_0_alias, 0, 64
	.other		__nv_reservedSMEM_offset_0_alias,@"STO_CUDA_RESERVED_SHARED STV_DEFAULT"
__nv_reservedSMEM_offset_0_alias:
	.zero		0
	.zero		64


//--------------------- .nv.shared._Z49rwkv7_albatross_kernel_forward_w0_fp16_dither_oneI6__halfLi32EEviiiPT_PKS1_S4_S4_S4_S4_S4_S2_PKi --------------------------
	.section	.nv.shared._Z49rwkv7_albatross_kernel_forward_w0_fp16_dither_oneI6__halfLi32EEviiiPT_PKS1_S4_S4_S4_S4_S4_S2_PKi,"aw",@nobits
	.sectionflags	@""
	.align	4
.nv.shared._Z49rwkv7_albatross_kernel_forward_w0_fp16_dither_oneI6__halfLi32EEviiiPT_PKS1_S4_S4_S4_S4_S4_S2_PKi:
	.zero		3392


//--------------------- .nv.shared._Z49rwkv7_albatross_kernel_forward_w0_fp16_dither_oneI6__halfLi16EEviiiPT_PKS1_S4_S4_S4_S4_S4_S2_PKi --------------------------
	.section	.nv.shared._Z49rwkv7_albatross_kernel_forward_w0_fp16_dither_oneI6__halfLi16EEviiiPT_PKS1_S4_S4_S4_S4_S4_S2_PKi,"aw",@nobits
	.sectionflags	@""
	.align	4
.nv.shared._Z49rwkv7_albatross_kernel_forward_w0_fp16_dither_oneI6__halfLi16EEviiiPT_PKS1_S4_S4_S4_S4_S4_S2_PKi:
	.zero		1696


//--------------------- .nv.shared._Z49rwkv7_albatross_kernel_forward_w0_fp16_dither_oneI6__halfLi8EEviiiPT_PKS1_S4_S4_S4_S4_S4_S2_PKi --------------------------
	.section	.nv.shared._Z49rwkv7_albatross_kernel_forward_w0_fp16_dither_oneI6__halfLi8EEviiiPT_PKS1_S4_S4_S4_S4_S4_S2_PKi,"aw",@nobits
	.sectionflags	@""
	.align	4
.nv.shared._Z49rwkv7_albatross_kernel_forward_w0_fp16_dither_oneI6__halfLi8EEviiiPT_PKS1_S4_S4_S4_S4_S4_S2_PKi:
	.zero		1232


//--------------------- .nv.shared._Z49rwkv7_albatross_kernel_forward_w0_fp16_dither_oneI6__halfLi4EEviiiPT_PKS1_S4_S4_S4_S4_S4_S2_PKi --------------------------
	.section	.nv.shared._Z49rwkv7_albatross_kernel_forward_w0_fp16_dither_oneI6__halfLi4EEviiiPT_PKS1_S4_S4_S4_S4_S4_S2_PKi,"aw",@nobits
	.sectionflags	@""
	.align	4
.nv.shared._Z49rwkv7_albatross_kernel_forward_w0_fp16_dither_oneI6__halfLi4EEviiiPT_PKS1_S4_S4_S4_S4_S4_S2_PKi:
	.zero		1096


//--------------------- .nv.shared._Z49rwkv7_albatross_kernel_forward_w0_fp16_dither_oneI6__halfLi2EEviiiPT_PKS1_S4_S4_S4_S4_S4_S2_PKi --------------------------
	.section	.nv.shared._Z49rwkv7_albatross_kernel_forward_w0_fp16_dither_oneI6__halfLi2EEviiiPT_PKS1_S4_S4_S4_S4_S4_S2_PKi,"aw",@nobits
	.sectionflags	@""
	.align	4
.nv.shared._Z49rwkv7_albatross_kernel_forward_w0_fp16_dither_oneI6__halfLi2EEviiiPT_PKS1_S4_S4_S4_S4_S4_S2_PKi:
	.zero		1052


//--------------------- .nv.shared._Z49rwkv7_albatross_kernel_forward_w0_fp16_dither_seqI6__halfLi64EEviiiiPT_PKS1_S4_S4_S4_S4_S4_S2_PKi --------------------------
	.section	.nv.shared._Z49rwkv7_albatross_kernel_forward_w0_fp16_dither_seqI6__halfLi64EEviiiiPT_PKS1_S4_S4_S4_S4_S4_S2_PKi,"aw",@nobits
	.sectionflags	@""
	.align	4
.nv.shared._Z49rwkv7_albatross_kernel_forward_w0_fp16_dither_seqI6__halfLi64EEviiiiPT_PKS1_S4_S4_S4_S4_S4_S2_PKi:
	.zero		9856


//--------------------- .nv.shared._Z49rwkv7_albatross_kernel_forward_w0_fp16_dither_seqI6__halfLi32EEviiiiPT_PKS1_S4_S4_S4_S4_S4_S2_PKi --------------------------
	.section	.nv.shared._Z49rwkv7_albatross_kernel_forward_w0_fp16_dither_seqI6__halfLi32EEviiiiPT_PKS1_S4_S4_S4_S4_S4_S2_PKi,"aw",@nobits
	.sectionflags	@""
	.align	4
.nv.shared._Z49rwkv7_albatross_kernel_forward_w0_fp16_dither_seqI6__halfLi32EEviiiiPT_PKS1_S4_S4_S4_S4_S4_S2_PKi:
	.zero		3392


//--------------------- .nv.shared._Z49rwkv7_albatross_kernel_forward_w0_fp16_dither_seqI6__halfLi16EEviiiiPT_PKS1_S4_S4_S4_S4_S4_S2_PKi --------------------------
	.section	.nv.shared._Z49rwkv7_albatross_kernel_forward_w0_fp16_dither_seqI6__halfLi16EEviiiiPT_PKS1_S4_S4_S4_S4_S4_S2_PKi,"aw",@nobits
	.sectionflags	@""
	.align	4
.nv.shared._Z49rwkv7_albatross_kernel_forward_w0_fp16_dither_seqI6__halfLi16EEviiiiPT_PKS1_S4_S4_S4_S4_S4_S2_PKi:
	.zero		1696


//--------------------- .nv.shared._Z49rwkv7_albatross_kernel_forward_w0_fp16_dither_seqI6__halfLi8EEviiiiPT_PKS1_S4_S4_S4_S4_S4_S2_PKi --------------------------
	.section	.nv.shared._Z49rwkv7_albatross_kernel_forward_w0_fp16_dither_seqI6__halfLi8EEviiiiPT_PKS1_S4_S4_S4_S4_S4_S2_PKi,"aw",@nobits
	.sectionflags	@""
	.align	4
.nv.shared._Z49rwkv7_albatross_kernel_forward_w0_fp16_dither_seqI6__halfLi8EEviiiiPT_PKS1_S4_S4_S4_S4_S4_S2_PKi:
	.zero		1232


//--------------------- .nv.shared._Z49rwkv7_albatross_kernel_forward_w0_fp16_dither_seqI6__halfLi4EEviiiiPT_PKS1_S4_S4_S4_S4_S4_S2_PKi --------------------------
	.section	.nv.shared._Z49rwkv7_albatross_kernel_forward_w0_fp16_dither_seqI6__halfLi4EEviiiiPT_PKS1_S4_S4_S4_S4_S4_S2_PKi,"aw",@nobits
	.sectionflags	@""
	.align	4
.nv.shared._Z49rwkv7_albatross_kernel_forward_w0_fp16_dither_seqI6__halfLi4EEviiiiPT_PKS1_S4_S4_S4_S4_S4_S2_PKi:
	.zero		1096


//--------------------- .nv.shared._Z49rwkv7_albatross_kernel_forward_w0_fp16_dither_seqI6__halfLi2EEviiiiPT_PKS1_S4_S4_S4_S4_S4_S2_PKi --------------------------
	.section	.nv.shared._Z49rwkv7_albatross_kernel_forward_w0_fp16_dither_seqI6__halfLi2EEviiiiPT_PKS1_S4_S4_S4_S4_S4_S2_PKi,"aw",@nobits
	.sectionflags	@""
	.align	4
.nv.shared._Z49rwkv7_albatross_kernel_forward_w0_fp16_dither_seqI6__halfLi2EEviiiiPT_PKS1_S4_S4_S4_S4_S4_S2_PKi:
	.zero		1052


//--------------------- .nv.constant0._Z49rwkv7_albatross_kernel_forward_w0_fp16_dither_oneI6__halfLi64EEviiiPT_PKS1_S4_S4_S4_S4_S4_S2_PKi --------------------------
	.section	.nv.constant0._Z49rwkv7_albatross_kernel_forward_w0_fp16_dither_oneI6__halfLi64EEviiiPT_PKS1_S4_S4_S4_S4_S4_S2_PKi,"a",@progbits
	.sectionflags	@""
	.align	4
.nv.constant0._Z49rwkv7_albatross_kernel_forward_w0_fp16_dither_oneI6__halfLi64EEviiiPT_PKS1_S4_S4_S4_S4_S4_S2_PKi:
	.zero		984


//--------------------- .nv.constant0._Z49rwkv7_albatross_kernel_forward_w0_fp16_dither_oneI6__halfLi32EEviiiPT_PKS1_S4_S4_S4_S4_S4_S2_PKi --------------------------
	.section	.nv.constant0._Z49rwkv7_albatross_kernel_forward_w0_fp16_dither_oneI6__halfLi32EEviiiPT_PKS1_S4_S4_S4_S4_S4_S2_PKi,"a",@progbits
	.sectionflags	@""
	.align	4
.nv.constant0._Z49rwkv7_albatross_kernel_forward_w0_fp16_dither_oneI6__halfLi32EEviiiPT_PKS1_S4_S4_S4_S4_S4_S2_PKi:
	.zero		984


//--------------------- .nv.constant0._Z49rwkv7_albatross_kernel_forward_w0_fp16_dither_oneI6__halfLi16EEviiiPT_PKS1_S4_S4_S4_S4_S4_S2_PKi --------------------------
	.section	.nv.constant0._Z49rwkv7_albatross_kernel_forward_w0_fp16_dither_oneI6__halfLi16EEviiiPT_PKS1_S4_S4_S4_S4_S4_S2_PKi,"a",@progbits
	.sectionflags	@""
	.align	4
.nv.constant0._Z49rwkv7_albatross_kernel_forward_w0_fp16_dither_oneI6__halfLi16EEviiiPT_PKS1_S4_S4_S4_S4_S4_S2_PKi:
	.zero		984


//--------------------- .nv.constant0._Z49rwkv7_albatross_kernel_forward_w0_fp16_dither_oneI6__halfLi8EEviiiPT_PKS1_S4_S4_S4_S4_S4_S2_PKi --------------------------
	.section	.nv.constant0._Z49rwkv7_albatross_kernel_forward_w0_fp16_dither_oneI6__halfLi8EEviiiPT_PKS1_S4_S4_S4_S4_S4_S2_PKi,"a",@progbits
	.sectionflags	@""
	.align	4
.nv.constant0._Z49rwkv7_albatross_kernel_forward_w0_fp16_dither_oneI6__halfLi8EEviiiPT_PKS1_S4_S4_S4_S4_S4_S2_PKi:
	.zero		984


//--------------------- .nv.constant0._Z49rwkv7_albatross_kernel_forward_w0_fp16_dither_oneI6__halfLi4EEviiiPT_PKS1_S4_S4_S4_S4_S4_S2_PKi --------------------------
	.section	.nv.constant0._Z49rwkv7_albatross_kernel_forward_w0_fp16_dither_oneI6__halfLi4EEviiiPT_PKS1_S4_S4_S4_S4_S4_S2_PKi,"a",@progbits
	.sectionflags	@""
	.align	4
.nv.constant0._Z49rwkv7_albatross_kernel_forward_w0_fp16_dither_oneI6__halfLi4EEviiiPT_PKS1_S4_S4_S4_S4_S4_S2_PKi:
	.zero		984


//--------------------- .nv.constant0._Z49rwkv7_albatross_kernel_forward_w0_fp16_dither_oneI6__halfLi2EEviiiPT_PKS1_S4_S4_S4_S4_S4_S2_PKi --------------------------
	.section	.nv.constant0._Z49rwkv7_albatross_kernel_forward_w0_fp16_dither_oneI6__halfLi2EEviiiPT_PKS1_S4_S4_S4_S4_S4_S2_PKi,"a",@progbits
	.sectionflags	@""
	.align	4
.nv.constant0._Z49rwkv7_albatross_kernel_forward_w0_fp16_dither_oneI6__halfLi2EEviiiPT_PKS1_S4_S4_S4_S4_S4_S2_PKi:
	.zero		984


//--------------------- .nv.constant0._Z49rwkv7_albatross_kernel_forward_w0_fp16_dither_seqI6__halfLi64EEviiiiPT_PKS1_S4_S4_S4_S4_S4_S2_PKi --------------------------
	.section	.nv.constant0._Z49rwkv7_albatross_kernel_forward_w0_fp16_dither_seqI6__halfLi64EEviiiiPT_PKS1_S4_S4_S4_S4_S4_S2_PKi,"a",@progbits
	.sectionflags	@""
	.align	4
.nv.constant0._Z49rwkv7_albatross_kernel_forward_w0_fp16_dither_seqI6__halfLi64EEviiiiPT_PKS1_S4_S4_S4_S4_S4_S2_PKi:
	.zero		984


//--------------------- .nv.constant0._Z49rwkv7_albatross_kernel_forward_w0_fp16_dither_seqI6__halfLi32EEviiiiPT_PKS1_S4_S4_S4_S4_S4_S2_PKi --------------------------
	.section	.nv.constant0._Z49rwkv7_albatross_kernel_forward_w0_fp16_dither_seqI6__halfLi32EEviiiiPT_PKS1_S4_S4_S4_S4_S4_S2_PKi,"a",@progbits
	.sectionflags	@""
	.align	4
.nv.constant0._Z49rwkv7_albatross_kernel_forward_w0_fp16_dither_seqI6__halfLi32EEviiiiPT_PKS1_S4_S4_S4_S4_S4_S2_PKi:
	.zero		984


//--------------------- .nv.constant0._Z49rwkv7_albatross_kernel_forward_w0_fp16_dither_seqI6__halfLi16EEviiiiPT_PKS1_S4_S4_S4_S4_S4_S2_PKi --------------------------
	.section	.nv.constant0._Z49rwkv7_albatross_kernel_forward_w0_fp16_dither_seqI6__halfLi16EEviiiiPT_PKS1_S4_S4_S4_S4_S4_S2_PKi,"a",@progbits
	.sectionflags	@""
	.align	4
.nv.constant0._Z49rwkv7_albatross_kernel_forward_w0_fp16_dither_seqI6__halfLi16EEviiiiPT_PKS1_S4_S4_S4_S4_S4_S2_PKi:
	.zero		984


//--------------------- .nv.constant0._Z49rwkv7_albatross_kernel_forward_w0_fp16_dither_seqI6__halfLi8EEviiiiPT_PKS1_S4_S4_S4_S4_S4_S2_PKi --------------------------
	.section	.nv.constant0._Z49rwkv7_albatross_kernel_forward_w0_fp16_dither_seqI6__halfLi8EEviiiiPT_PKS1_S4_S4_S4_S4_S4_S2_PKi,"a",@progbits
	.sectionflags	@""
	.align	4
.nv.constant0._Z49rwkv7_albatross_kernel_forward_w0_fp16_dither_seqI6__halfLi8EEviiiiPT_PKS1_S4_S4_S4_S4_S4_S2_PKi:
	.zero		984


//--------------------- .nv.constant0._Z49rwkv7_albatross_kernel_forward_w0_fp16_dither_seqI6__halfLi4EEviiiiPT_PKS1_S4_S4_S4_S4_S4_S2_PKi --------------------------
	.section	.nv.constant0._Z49rwkv7_albatross_kernel_forward_w0_fp16_dither_seqI6__halfLi4EEviiiiPT_PKS1_S4_S4_S4_S4_S4_S2_PKi,"a",@progbits
	.sectionflags	@""
	.align	4
.nv.constant0._Z49rwkv7_albatross_kernel_forward_w0_fp16_dither_seqI6__halfLi4EEviiiiPT_PKS1_S4_S4_S4_S4_S4_S2_PKi:
	.zero		984


//--------------------- .nv.constant0._Z49rwkv7_albatross_kernel_forward_w0_fp16_dither_seqI6__halfLi2EEviiiiPT_PKS1_S4_S4_S4_S4_S4_S2_PKi --------------------------
	.section	.nv.constant0._Z49rwkv7_albatross_kernel_forward_w0_fp16_dither_seqI6__halfLi2EEviiiiPT_PKS1_S4_S4_S4_S4_S4_S2_PKi,"a",@progbits
	.sectionflags	@""
	.align	4
.nv.constant0._Z49rwkv7_albatross_kernel_forward_w0_fp16_dither_seqI6__halfLi2EEviiiiPT_PKS1_S4_S4_S4_S4_S4_S2_PKi:
	.zero		984


//--------------------- SYMBOLS --------------------------

	.type		.nv.reservedSmem.offset0,@object
	.size		.nv.reservedSmem.offset0,0x4
	.type		.nv.reservedSmem.cap,@object
	.size		.nv.reservedSmem.cap,0x4
